def attn_fwd(
    Q,
    K,
    V,
    Out,
    Lse,
    sm_scale,
    stride_qz,
    stride_qh,
    stride_qm,
    stride_qk,
    stride_kz,
    stride_kh,
    stride_kn,
    stride_kk,
    stride_vz,
    stride_vh,
    stride_vn,
    stride_vk,
    stride_oz,
    stride_oh,
    stride_om,
    stride_ok,
    seqlen_q,
    seqlen_k,
    BLOCK_M: tl.constexpr,
    BLOCK_N: tl.constexpr,
    HEAD_DIM: tl.constexpr,
    CAUSAL: tl.constexpr,
):
    start_m = tl.program_id(0)
    off_hz = tl.program_id(1)
    q_off = off_hz * stride_qh
    k_off = off_hz * stride_kh
    v_off = off_hz * stride_vh
    offs_m = start_m * BLOCK_M + tl.arange(0, BLOCK_M)
    offs_d = tl.arange(0, HEAD_DIM)
    offs_n = tl.arange(0, BLOCK_N)
    q_ptrs = Q + q_off + offs_m[:, None] * stride_qm + offs_d[None, :] * stride_qk
    k_ptrs = K + k_off + offs_d[:, None] * stride_kk + offs_n[None, :] * stride_kn
    v_ptrs = V + v_off + offs_n[:, None] * stride_vn + offs_d[None, :] * stride_vk
    m_i = tl.full([BLOCK_M], float("-inf"), dtype=tl.float32)
    l_i = tl.zeros([BLOCK_M], dtype=tl.float32) + 1.0
    acc = tl.zeros([BLOCK_M, HEAD_DIM], dtype=tl.float32)
    q = tl.load(q_ptrs)
    acc, l_i, m_i = _attn_fwd_inner(
        acc,
        l_i,
        m_i,
        q,
        k_ptrs,
        v_ptrs,
        sm_scale,
        stride_kn,
        stride_vn,
        start_m,
        seqlen_k,
        BLOCK_M,
        BLOCK_N,
        HEAD_DIM,
        CAUSAL,
    )
    acc = acc / l_i[:, None]
    lse = m_i + tl.math.log2(l_i) / 1.4426950408889634
    o_ptrs = (
        Out
        + off_hz * stride_oh
        + offs_m[:, None] * stride_om
        + offs_d[None, :] * stride_ok
    )
    tl.store(o_ptrs, acc.to(Out.dtype.element_ty))
    tl.store(Lse + off_hz * seqlen_q + offs_m, lse)

# config = {"BLOCK_M": 128, "BLOCK_N": 128, "HEAD_DIM": 64, "arch": "sm_100", "causal": true, "dtype": "bf16", "num_stages": 2, "num_warps": 4}
# arch = sm_100


// ===== COMPILED SASS (sm_100a) =====

	.target	sm_100a

	.elftype	@"ET_EXEC"


//--------------------- .note.nv.tkinfo           --------------------------
	.section	.note.nv.tkinfo,"",@"SHT_NOTE"
	.sectionflags	@"SHF_NOTE_NV_TKINFO"
	.tkinfo
        /*0018*/ 	.word	0x00000081
        /*0030*/ 	.string	""
        /*0030*/ 	.string	"ptxas-blackwell"
        /*0030*/ 	.string	"Cuda compilation tools, release 12.9, V12.9.86"
        /*0030*/ 	.string	"Build cuda_12.9.r12.9/compiler.36037853_0"
        /*0030*/ 	.string	"-v  -suppress-debug-info  -lineinfo  -arch sm_100a "



//--------------------- .note.nv.cuver            --------------------------
	.section	.note.nv.cuver,"",@"SHT_NOTE"
	.sectionflags	@"SHF_NOTE_NV_CUVER"
        /*0018*/ 	.short	0x0001
        /*001a*/ 	.short	0x0064
        /*001c*/ 	.short	0x0001
        /*001e*/ 	.short	0x0000
        /*0020*/ 	.short	0x0001
        /*0022*/ 	.short	0x0000


//--------------------- .nv.info                  --------------------------
	.section	.nv.info,"",@"SHT_CUDA_INFO"
	.align	4


	//----- nvinfo : EIATTR_REGCOUNT
	.align		4
        /*0000*/ 	.byte	0x04, 0x2f
        /*0002*/ 	.short	(.L_5 - .L_4)
	.align		4
.L_4:
        /*0004*/ 	.word	index@(attn_fwd)
        /*0008*/ 	.word	0x000000ff


	//----- nvinfo : EIATTR_FRAME_SIZE
	.align		4
.L_5:
        /*000c*/ 	.byte	0x04, 0x11
        /*000e*/ 	.short	(.L_7 - .L_6)
	.align		4
.L_6:
        /*0010*/ 	.word	index@($__internal_2_$__cuda_sm10x_tcgen05_guardrail_trap_unallocated_columns_being_dealloced)
        /*0014*/ 	.word	0x000004f0


	//----- nvinfo : EIATTR_FRAME_SIZE
	.align		4
.L_7:
        /*0018*/ 	.byte	0x04, 0x11
        /*001a*/ 	.short	(.L_9 - .L_8)
	.align		4
.L_8:
        /*001c*/ 	.word	index@($__internal_1_$__cuda_sm10x_tcgen05_guardrail_trap_phase_invalid_during_alloc)
        /*0020*/ 	.word	0x000004f0


	//----- nvinfo : EIATTR_FRAME_SIZE
	.align		4
.L_9:
        /*0024*/ 	.byte	0x04, 0x11
        /*0026*/ 	.short	(.L_11 - .L_10)
	.align		4
.L_10:
        /*0028*/ 	.word	index@($__internal_0_$__cuda_sm10x_tcgen05_guardrail_trap_col_being_dealloced_not_returned_by_alloc)
        /*002c*/ 	.word	0x000004f0


	//----- nvinfo : EIATTR_FRAME_SIZE
	.align		4
.L_11:
        /*0030*/ 	.byte	0x04, 0x11
        /*0032*/ 	.short	(.L_13 - .L_12)
	.align		4
.L_12:
        /*0034*/ 	.word	index@(attn_fwd)
        /*0038*/ 	.word	0x000004f0


	//----- nvinfo : EIATTR_MIN_STACK_SIZE
	.align		4
.L_13:
        /*003c*/ 	.byte	0x04, 0x12
        /*003e*/ 	.short	(.L_15 - .L_14)
	.align		4
.L_14:
        /*0040*/ 	.word	index@(attn_fwd)
        /*0044*/ 	.word	0x000004f0
.L_15:


//--------------------- .nv.info.attn_fwd         --------------------------
	.section	.nv.info.attn_fwd,"",@"SHT_CUDA_INFO"
	.sectionflags	@""
	.align	4


	//----- nvinfo : EIATTR_CUDA_API_VERSION
	.align		4
        /*0000*/ 	.byte	0x04, 0x37
        /*0002*/ 	.short	(.L_17 - .L_16)
.L_16:
        /*0004*/ 	.word	0x00000081


	//----- nvinfo : EIATTR_KPARAM_INFO
	.align		4
.L_17:
        /*0008*/ 	.byte	0x04, 0x17
        /*000a*/ 	.short	(.L_19 - .L_18)
.L_18:
        /*000c*/ 	.word	0x00000000
        /*0010*/ 	.short	0x0019
        /*0012*/ 	.short	0x0080
        /*0014*/ 	.byte	0x00, 0xf4, 0x21, 0x00


	//----- nvinfo : EIATTR_KPARAM_INFO
	.align		4
.L_19:
        /*0018*/ 	.byte	0x04, 0x17
        /*001a*/ 	.short	(.L_21 - .L_20)
.L_20:
        /*001c*/ 	.word	0x00000000
        /*0020*/ 	.short	0x0018
        /*0022*/ 	.short	0x0078
        /*0024*/ 	.byte	0x00, 0xf4, 0x21, 0x00


	//----- nvinfo : EIATTR_KPARAM_INFO
	.align		4
.L_21:
        /*0028*/ 	.byte	0x04, 0x17
        /*002a*/ 	.short	(.L_23 - .L_22)
.L_22:
        /*002c*/ 	.word	0x00000000
        /*0030*/ 	.short	0x0017
        /*0032*/ 	.short	0x0070
        /*0034*/ 	.byte	0x00, 0xf0, 0x11, 0x00


	//----- nvinfo : EIATTR_KPARAM_INFO
	.align		4
.L_23:
        /*0038*/ 	.byte	0x04, 0x17
        /*003a*/ 	.short	(.L_25 - .L_24)
.L_24:
        /*003c*/ 	.word	0x00000000
        /*0040*/ 	.short	0x0016
        /*0042*/ 	.short	0x006c
        /*0044*/ 	.byte	0x00, 0xf0, 0x11, 0x00


	//----- nvinfo : EIATTR_KPARAM_INFO
	.align		4
.L_25:
        /*0048*/ 	.byte	0x04, 0x17
        /*004a*/ 	.short	(.L_27 - .L_26)
.L_26:
        /*004c*/ 	.word	0x00000000
        /*0050*/ 	.short	0x0015
        /*0052*/ 	.short	0x0068
        /*0054*/ 	.byte	0x00, 0xf0, 0x11, 0x00


	//----- nvinfo : EIATTR_KPARAM_INFO
	.align		4
.L_27:
        /*0058*/ 	.byte	0x04, 0x17
        /*005a*/ 	.short	(.L_29 - .L_28)
.L_28:
        /*005c*/ 	.word	0x00000000
        /*0060*/ 	.short	0x0014
        /*0062*/ 	.short	0x0064
        /*0064*/ 	.byte	0x00, 0xf0, 0x11, 0x00


	//----- nvinfo : EIATTR_KPARAM_INFO
	.align		4
.L_29:
        /*0068*/ 	.byte	0x04, 0x17
        /*006a*/ 	.short	(.L_31 - .L_30)
.L_30:
        /*006c*/ 	.word	0x00000000
        /*0070*/ 	.short	0x0013
        /*0072*/ 	.short	0x0060
        /*0074*/ 	.byte	0x00, 0xf0, 0x11, 0x00


	//----- nvinfo : EIATTR_KPARAM_INFO
	.align		4
.L_31:
        /*0078*/ 	.byte	0x04, 0x17
        /*007a*/ 	.short	(.L_33 - .L_32)
.L_32:
        /*007c*/ 	.word	0x00000000
        /*0080*/ 	.short	0x0012
        /*0082*/ 	.short	0x005c
        /*0084*/ 	.byte	0x00, 0xf0, 0x11, 0x00


	//----- nvinfo : EIATTR_KPARAM_INFO
	.align		4
.L_33:
        /*0088*/ 	.byte	0x04, 0x17
        /*008a*/ 	.short	(.L_35 - .L_34)
.L_34:
        /*008c*/ 	.word	0x00000000
        /*0090*/ 	.short	0x0011
        /*0092*/ 	.short	0x0058
        /*0094*/ 	.byte	0x00, 0xf0, 0x11, 0x00


	//----- nvinfo : EIATTR_KPARAM_INFO
	.align		4
.L_35:
        /*0098*/ 	.byte	0x04, 0x17
        /*009a*/ 	.short	(.L_37 - .L_36)
.L_36:
        /*009c*/ 	.word	0x00000000
        /*00a0*/ 	.short	0x0010
        /*00a2*/ 	.short	0x0054
        /*00a4*/ 	.byte	0x00, 0xf0, 0x11, 0x00


	//----- nvinfo : EIATTR_KPARAM_INFO
	.align		4
.L_37:
        /*00a8*/ 	.byte	0x04, 0x17
        /*00aa*/ 	.short	(.L_39 - .L_38)
.L_38:
        /*00ac*/ 	.word	0x00000000
        /*00b0*/ 	.short	0x000f
        /*00b2*/ 	.short	0x0050
        /*00b4*/ 	.byte	0x00, 0xf0, 0x11, 0x00


	//----- nvinfo : EIATTR_KPARAM_INFO
	.align		4
.L_39:
        /*00b8*/ 	.byte	0x04, 0x17
        /*00ba*/ 	.short	(.L_41 - .L_40)
.L_40:
        /*00bc*/ 	.word	0x00000000
        /*00c0*/ 	.short	0x000e
        /*00c2*/ 	.short	0x004c
        /*00c4*/ 	.byte	0x00, 0xf0, 0x11, 0x00


	//----- nvinfo : EIATTR_KPARAM_INFO
	.align		4
.L_41:
        /*00c8*/ 	.byte	0x04, 0x17
        /*00ca*/ 	.short	(.L_43 - .L_42)
.L_42:
        /*00cc*/ 	.word	0x00000000
        /*00d0*/ 	.short	0x000d
        /*00d2*/ 	.short	0x0048
        /*00d4*/ 	.byte	0x00, 0xf0, 0x11, 0x00


	//----- nvinfo : EIATTR_KPARAM_INFO
	.align		4
.L_43:
        /*00d8*/ 	.byte	0x04, 0x17
        /*00da*/ 	.short	(.L_45 - .L_44)
.L_44:
        /*00dc*/ 	.word	0x00000000
        /*00e0*/ 	.short	0x000c
        /*00e2*/ 	.short	0x0044
        /*00e4*/ 	.byte	0x00, 0xf0, 0x11, 0x00


	//----- nvinfo : EIATTR_KPARAM_INFO
	.align		4
.L_45:
        /*00e8*/ 	.byte	0x04, 0x17
        /*00ea*/ 	.short	(.L_47 - .L_46)
.L_46:
        /*00ec*/ 	.word	0x00000000
        /*00f0*/ 	.short	0x000b
        /*00f2*/ 	.short	0x0040
        /*00f4*/ 	.byte	0x00, 0xf0, 0x11, 0x00


	//----- nvinfo : EIATTR_KPARAM_INFO
	.align		4
.L_47:
        /*00f8*/ 	.byte	0x04, 0x17
        /*00fa*/ 	.short	(.L_49 - .L_48)
.L_48:
        /*00fc*/ 	.word	0x00000000
        /*0100*/ 	.short	0x000a
        /*0102*/ 	.short	0x003c
        /*0104*/ 	.byte	0x00, 0xf0, 0x11, 0x00


	//----- nvinfo : EIATTR_KPARAM_INFO
	.align		4
.L_49:
        /*0108*/ 	.byte	0x04, 0x17
        /*010a*/ 	.short	(.L_51 - .L_50)
.L_50:
        /*010c*/ 	.word	0x00000000
        /*0110*/ 	.short	0x0009
        /*0112*/ 	.short	0x0038
        /*0114*/ 	.byte	0x00, 0xf0, 0x11, 0x00


	//----- nvinfo : EIATTR_KPARAM_INFO
	.align		4
.L_51:
        /*0118*/ 	.byte	0x04, 0x17
        /*011a*/ 	.short	(.L_53 - .L_52)
.L_52:
        /*011c*/ 	.word	0x00000000
        /*0120*/ 	.short	0x0008
        /*0122*/ 	.short	0x0034
        /*0124*/ 	.byte	0x00, 0xf0, 0x11, 0x00


	//----- nvinfo : EIATTR_KPARAM_INFO
	.align		4
.L_53:
        /*0128*/ 	.byte	0x04, 0x17
        /*012a*/ 	.short	(.L_55 - .L_54)
.L_54:
        /*012c*/ 	.word	0x00000000
        /*0130*/ 	.short	0x0007
        /*0132*/ 	.short	0x0030
        /*0134*/ 	.byte	0x00, 0xf0, 0x11, 0x00


	//----- nvinfo : EIATTR_KPARAM_INFO
	.align		4
.L_55:
        /*0138*/ 	.byte	0x04, 0x17
        /*013a*/ 	.short	(.L_57 - .L_56)
.L_56:
        /*013c*/ 	.word	0x00000000
        /*0140*/ 	.short	0x0006
        /*0142*/ 	.short	0x002c
        /*0144*/ 	.byte	0x00, 0xf0, 0x11, 0x00


	//----- nvinfo : EIATTR_KPARAM_INFO
	.align		4
.L_57:
        /*0148*/ 	.byte	0x04, 0x17
        /*014a*/ 	.short	(.L_59 - .L_58)
.L_58:
        /*014c*/ 	.word	0x00000000
        /*0150*/ 	.short	0x0005
        /*0152*/ 	.short	0x0028
        /*0154*/ 	.byte	0x00, 0xf0, 0x11, 0x00


	//----- nvinfo : EIATTR_KPARAM_INFO
	.align		4
.L_59:
        /*0158*/ 	.byte	0x04, 0x17
        /*015a*/ 	.short	(.L_61 - .L_60)
.L_60:
        /*015c*/ 	.word	0x00000000
        /*0160*/ 	.short	0x0004
        /*0162*/ 	.short	0x0020
        /*0164*/ 	.byte	0x00, 0xf4, 0x21, 0x00


	//----- nvinfo : EIATTR_KPARAM_INFO
	.align		4
.L_61:
        /*0168*/ 	.byte	0x04, 0x17
        /*016a*/ 	.short	(.L_63 - .L_62)
.L_62:
        /*016c*/ 	.word	0x00000000
        /*0170*/ 	.short	0x0003
        /*0172*/ 	.short	0x0018
        /*0174*/ 	.byte	0x00, 0xf4, 0x21, 0x00


	//----- nvinfo : EIATTR_KPARAM_INFO
	.align		4
.L_63:
        /*0178*/ 	.byte	0x04, 0x17
        /*017a*/ 	.short	(.L_65 - .L_64)
.L_64:
        /*017c*/ 	.word	0x00000000
        /*0180*/ 	.short	0x0002
        /*0182*/ 	.short	0x0010
        /*0184*/ 	.byte	0x00, 0xf4, 0x21, 0x00


	//----- nvinfo : EIATTR_KPARAM_INFO
	.align		4
.L_65:
        /*0188*/ 	.byte	0x04, 0x17
        /*018a*/ 	.short	(.L_67 - .L_66)
.L_66:
        /*018c*/ 	.word	0x00000000
        /*0190*/ 	.short	0x0001
        /*0192*/ 	.short	0x0008
        /*0194*/ 	.byte	0x00, 0xf4, 0x21, 0x00


	//----- nvinfo : EIATTR_KPARAM_INFO
	.align		4
.L_67:
        /*0198*/ 	.byte	0x04, 0x17
        /*019a*/ 	.short	(.L_69 - .L_68)
.L_68:
        /*019c*/ 	.word	0x00000000
        /*01a0*/ 	.short	0x0000
        /*01a2*/ 	.short	0x0000
        /*01a4*/ 	.byte	0x00, 0xf4, 0x21, 0x00


	//----- nvinfo : EIATTR_AT_ENTRY_FRAGMENTS
	.align		4
.L_69:
        /*01a8*/ 	.byte	0x04, 0x4f
        /*01aa*/ 	.short	(.L_71 - .L_70)


	//   ....[0]....
.L_70:
        /*01ac*/ 	.word	0x00000004


	//----- nvinfo : EIATTR_RESERVED_SMEM_USED
	.align		4
.L_71:
        /*01b0*/ 	.byte	0x01, 0x41
	.zero		2


	//----- nvinfo : EIATTR_SPARSE_MMA_MASK
	.align		4
        /*01b4*/ 	.byte	0x03, 0x50
        /*01b6*/ 	.short	0x0000


	//----- nvinfo : EIATTR_TCGEN05_1CTA_USED
	.align		4
        /*01b8*/ 	.byte	0x01, 0x51
	.zero		2


	//----- nvinfo : EIATTR_MAXREG_COUNT
	.align		4
        /*01bc*/ 	.byte	0x03, 0x1b
        /*01be*/ 	.short	0x00ff


	//----- nvinfo : EIATTR_NUM_BARRIERS
	.align		4
        /*01c0*/ 	.byte	0x02, 0x4c
        /*01c2*/ 	.byte	0x01
	.zero		1


	//----- nvinfo : EIATTR_ANNOTATIONS
	.align		4
        /*01c4*/ 	.byte	0x04, 0x55
        /*01c6*/ 	.short	(.L_73 - .L_72)


	//   ....[0]....
.L_72:
        /*01c8*/ 	.word	0x00000001
        /*01cc*/ 	.byte	0xf0, 0x19, 0x00, 0x00, 0x01, 0x00, 0x00, 0x00, 0x20, 0x1a, 0x00, 0x00, 0x01, 0x00, 0x00, 0x00
        /* <DEDUP_REMOVED lines=168> */
        /*0c5c*/ 	.byte	0xd0, 0x41, 0x01, 0x00


	//----- nvinfo : EIATTR_INT_WARP_WIDE_INSTR_OFFSETS
	.align		4
.L_73:
        /*0c60*/ 	.byte	0x04, 0x31
        /*0c62*/ 	.short	(.L_75 - .L_74)


	//   ....[0]....
.L_74:
        /*0c64*/ 	.word	0x00002d80


	//   ....[1]....
        /*0c68*/ 	.word	0x00002de0


	//   ....[2]....
        /*0c6c*/ 	.word	0x000036a0


	//   ....[3]....
        /*0c70*/ 	.word	0x00003720


	//   ....[4]....
        /*0c74*/ 	.word	0x0000c7a0


	//   ....[5]....
        /*0c78*/ 	.word	0x00016990


	//   ....[6]....
        /*0c7c*/ 	.word	0x000169e0


	//----- nvinfo : EIATTR_COOP_GROUP_MASK_REGIDS
	.align		4
.L_75:
        /*0c80*/ 	.byte	0x04, 0x29
        /*0c82*/ 	.short	(.L_77 - .L_76)


	//   ....[0]....
.L_76:
        /*0c84*/ 	.word	0xffffffff


	//   ....[1]....
        /*0c88*/ 	.word	0xffffffff


	//   ....[2]....
        /*0c8c*/ 	.word	0xffffffff


	//   ....[3]....
        /*0c90*/ 	.word	0xffffffff


	//----- nvinfo : EIATTR_COOP_GROUP_INSTR_OFFSETS
	.align		4
.L_77:
        /*0c94*/ 	.byte	0x04, 0x28
        /*0c96*/ 	.short	(.L_79 - .L_78)


	//   ....[0]....
.L_78:
        /*0c98*/ 	.word	0x00000070


	//   ....[1]....
        /*0c9c*/ 	.word	0x00000330


	//   ....[2]....
        /*0ca0*/ 	.word	0x00016820


	//   ....[3]....
        /*0ca4*/ 	.word	0x00016a90


	//----- nvinfo : EIATTR_VRC_CTA_INIT_COUNT
	.align		4
.L_79:
        /*0ca8*/ 	.byte	0x02, 0x4a
        /*0caa*/ 	.byte	0x80
	.zero		1


	//----- nvinfo : EIATTR_MBARRIER_INSTR_OFFSETS
	.align		4
        /*0cac*/ 	.byte	0x04, 0x39
        /*0cae*/ 	.short	(.L_81 - .L_80)


	//   ....[0]....
.L_80:
        /*0cb0*/ 	.word	0x00002e30
        /*0cb4*/ 	.word	0x000000ff
        /*0cb8*/ 	.word	0x00000000
        /*0cbc*/ 	.short	0x0100
        /*0cbe*/ 	.byte	0x12
	.zero		1


	//   ....[1]....
        /*0cc0*/ 	.word	0x00003700
        /*0cc4*/ 	.word	0x000000ff
        /*0cc8*/ 	.word	0x00010008
        /*0ccc*/ 	.short	0x0100
        /*0cce*/ 	.byte	0x0f
	.zero		1


	//   ....[2]....
        /*0cd0*/ 	.word	0x00003bc0
        /*0cd4*/ 	.word	0x000000ff
        /*0cd8*/ 	.word	0x00008000
        /*0cdc*/ 	.short	0x0100
        /*0cde*/ 	.byte	0x0f
	.zero		1


	//   ....[3]....
        /*0ce0*/ 	.word	0x00003e20
        /*0ce4*/ 	.word	0x000000ff
        /*0ce8*/ 	.word	0x00008000
        /*0cec*/ 	.short	0x010a
        /*0cee*/ 	.byte	0x0f
	.zero		1


	//   ....[4]....
        /*0cf0*/ 	.word	0x00005f10
        /*0cf4*/ 	.word	0x000000ff
        /*0cf8*/ 	.word	0x00008000
        /*0cfc*/ 	.short	0x0108
        /*0cfe*/ 	.byte	0x0f
	.zero		1


	//   ....[5]....
        /*0d00*/ 	.word	0x0000c8c0
        /*0d04*/ 	.word	0x000000ff
        /*0d08*/ 	.word	0x00010010
        /*0d0c*/ 	.short	0x0100
        /*0d0e*/ 	.byte	0x0f
	.zero		1


	//   ....[6]....
        /*0d10*/ 	.word	0x0000cbe0
        /*0d14*/ 	.word	0x000000ff
        /*0d18*/ 	.word	0x00010010
        /*0d1c*/ 	.short	0x010a
        /*0d1e*/ 	.byte	0x0f
	.zero		1


	//   ....[7]....
        /*0d20*/ 	.word	0x00010970
        /*0d24*/ 	.word	0x000000ff
        /*0d28*/ 	.word	0x00010010
        /*0d2c*/ 	.short	0x0108
        /*0d2e*/ 	.byte	0x0f
	.zero		1


	//   ....[8]....
        /*0d30*/ 	.word	0x000109f0
        /*0d34*/ 	.word	0x000000ff
        /*0d38*/ 	.word	0x00000000
        /*0d3c*/ 	.short	0x010a
        /*0d3e*/ 	.byte	0x12
	.zero		1


	//   ....[9]....
        /*0d40*/ 	.word	0x00014320
        /*0d44*/ 	.word	0x000000ff
        /*0d48*/ 	.word	0x00000000
        /*0d4c*/ 	.short	0x010a
        /*0d4e*/ 	.byte	0x12
	.zero		1


	//   ....[10]....
        /*0d50*/ 	.word	0x00014540
        /*0d54*/ 	.word	0x000000ff
        /*0d58*/ 	.word	0x00010000
        /*0d5c*/ 	.short	0x0108
        /*0d5e*/ 	.byte	0x0f
	.zero		1


	//   ....[11]....
        /*0d60*/ 	.word	0x000145b0
        /*0d64*/ 	.word	0x000000ff
        /*0d68*/ 	.word	0x00010008
        /*0d6c*/ 	.short	0x0108
        /*0d6e*/ 	.byte	0x0f
	.zero		1


	//   ....[12]....
        /*0d70*/ 	.word	0x00016ab0
        /*0d74*/ 	.word	0x000000ff
        /*0d78*/ 	.word	0x00008000
        /*0d7c*/ 	.short	0x010a
        /*0d7e*/ 	.byte	0x0f
	.zero		1


	//   ....[13]....
        /*0d80*/ 	.word	0x00016ae0
        /*0d84*/ 	.word	0x000000ff
        /*0d88*/ 	.word	0x00010010
        /*0d8c*/ 	.short	0x010a
        /*0d8e*/ 	.byte	0x0f
	.zero		1


	//   ....[14]....
        /*0d90*/ 	.word	0x00016b20
        /*0d94*/ 	.word	0x000000ff
        /*0d98*/ 	.word	0x00000000
        /*0d9c*/ 	.short	0x010a
        /*0d9e*/ 	.byte	0x12
	.zero		1


	//   ....[15]....
        /*0da0*/ 	.word	0x00016b50
        /*0da4*/ 	.word	0x000000ff
        /*0da8*/ 	.word	0x00000000
        /*0dac*/ 	.short	0x010a
        /*0dae*/ 	.byte	0x12
	.zero		1


	//----- nvinfo : EIATTR_NUM_MBARRIERS
	.align		4
.L_81:
        /*0db0*/ 	.byte	0x03, 0x38
        /*0db2*/ 	.short	0xffff


	//----- nvinfo : EIATTR_EXIT_INSTR_OFFSETS
	.align		4
        /*0db4*/ 	.byte	0x04, 0x1c
        /*0db6*/ 	.short	(.L_83 - .L_82)


	//   ....[0]....
.L_82:
        /*0db8*/ 	.word	0x00016aa0


	//----- nvinfo : EIATTR_REQNTID
	.align		4
.L_83:
        /*0dbc*/ 	.byte	0x04, 0x10
        /*0dbe*/ 	.short	(.L_85 - .L_84)
.L_84:
        /*0dc0*/ 	.word	0x00000080
        /*0dc4*/ 	.word	0x00000001
        /*0dc8*/ 	.word	0x00000001


	//----- nvinfo : EIATTR_CRS_STACK_SIZE
	.align		4
.L_85:
        /*0dcc*/ 	.byte	0x04, 0x1e
        /*0dce*/ 	.short	(.L_87 - .L_86)
.L_86:
        /*0dd0*/ 	.word	0x00000000


	//----- nvinfo : EIATTR_CBANK_PARAM_SIZE
	.align		4
.L_87:
        /*0dd4*/ 	.byte	0x03, 0x19
        /*0dd6*/ 	.short	0x0088


	//----- nvinfo : EIATTR_PARAM_CBANK
	.align		4
        /*0dd8*/ 	.byte	0x04, 0x0a
        /*0dda*/ 	.short	(.L_89 - .L_88)
	.align		4
.L_88:
        /*0ddc*/ 	.word	index@(.nv.constant0.attn_fwd)
        /*0de0*/ 	.short	0x0380
        /*0de2*/ 	.short	0x0088


	//----- nvinfo : EIATTR_SW_WAR
	.align		4
.L_89:
        /*0de4*/ 	.byte	0x04, 0x36
        /*0de6*/ 	.short	(.L_91 - .L_90)
.L_90:
        /*0de8*/ 	.word	0x00000008
.L_91:


//--------------------- .nv.compat                --------------------------
	.section	.nv.compat,"",@"SHT_CUDA_COMPAT_INFO"
	.align	4
        /*0000*/ 	.byte	0x02, 0x02, 0x02, 0x00, 0x02, 0x05, 0x05, 0x00, 0x02, 0x03, 0x00, 0x00, 0x02, 0x06, 0x01, 0x00


//--------------------- .nv.callgraph             --------------------------
	.section	.nv.callgraph,"",@"SHT_CUDA_CALLGRAPH"
	.align	4
	.sectionentsize	8
	.align		4
        /*0000*/ 	.word	0x00000000
	.align		4
        /*0004*/ 	.word	0xffffffff
	.align		4
        /*0008*/ 	.word	0x00000000
	.align		4
        /*000c*/ 	.word	0xfffffffe
	.align		4
        /*0010*/ 	.word	0x00000000
	.align		4
        /*0014*/ 	.word	0xfffffffd
	.align		4
        /*0018*/ 	.word	0x00000000
	.align		4
        /*001c*/ 	.word	0xfffffffc


//--------------------- .nv.constant4             --------------------------
	.section	.nv.constant4,"a",@progbits
	.align	8
	.align		8
.nv.constant4:
        /*0000*/ 	.dword	_$_str


//--------------------- .text.attn_fwd            --------------------------
	.section	.text.attn_fwd,"ax",@progbits
	.align	128
        .global         attn_fwd
        .type           attn_fwd,@function
        .size           attn_fwd,(.L_x_28 - attn_fwd)
        .other          attn_fwd,@"STO_CUDA_ENTRY STV_DEFAULT"
attn_fwd:
.text.attn_fwd:
[----:B------:R-:W0:Y:S01]  /*0000*/  LDC R1, c[0x0][0x37c] ;  /* 0x0000df00ff017b82 */ /* 0x000e220000000800 */
[----:B------:R-:W1:Y:S01]  /*0010*/  S2R R0, SR_TID.X ;  /* 0x0000000000007919 */ /* 0x000e620000002100 */
[----:B0-----:R-:W-:Y:S01]  /*0020*/  VIADD R1, R1, 0xfffffb10 ;  /* 0xfffffb1001017836 */ /* 0x001fe20000000000 */
[----:B-1----:R-:W-:-:S13]  /*0030*/  ISETP.GE.U32.AND P0, PT, R0, 0x20, PT ;  /* 0x000000200000780c */ /* 0x002fda0003f06070 */
[----:B------:R-:W-:Y:S02]  /*0040*/  VOTEU.ANY UP0, P0 ;  /* 0x0000000000ff7886 */ /* 0x000fe40000000100 */
[----:B------:R-:W-:Y:S05]  /*0050*/  BRA.U UP0, `(.L_x_0) ;  /* 0x0000000100b87547 */ /* 0x000fea000b800000 */
[----:B------:R-:W0:Y:S01]  /*0060*/  S2UR UR6, SR_CgaCtaId ;  /* 0x00000000000679c3 */ /* 0x000e220000008800 */
[----:B------:R-:W-:Y:S01]  /*0070*/  NOP ;  /* 0x0000000000007918 */ /* 0x000fe20000000000 */
[----:B------:R-:W-:Y:S02]  /*0080*/  UMOV UR4, 0x40 ;  /* 0x0000004000047882 */ /* 0x000fe40000000000 */
[----:B0-----:R-:W-:-:S09]  /*0090*/  ULEA UR4, UR6, UR4, 0x18 ;  /* 0x0000000406047291 */ /* 0x001fd2000f8ec0ff */
[----:B------:R-:W0:Y:S01]  /*00a0*/  LDS.U8 R0, [UR4] ;  /* 0x00000004ff007984 */ /* 0x000e220008000000 */
[----:B------:R-:W-:Y:S02]  /*00b0*/  UMOV UR4, 0x400 ;  /* 0x0000040000047882 */ /* 0x000fe40000000000 */
[----:B------:R-:W-:Y:S01]  /*00c0*/  ULEA UR4, UR6, UR4, 0x18 ;  /* 0x0000000406047291 */ /* 0x000fe2000f8ec0ff */
[----:B0-----:R-:W-:-:S13]  /*00d0*/  ISETP.NE.AND P0, PT, R0, RZ, PT ;  /* 0x000000ff0000720c */ /* 0x001fda0003f05270 */
[----:B------:R-:W-:Y:S05]  /*00e0*/  @P0 BRA `(.L_x_1) ;  /* 0x00000000007c0947 */ /* 0x000fea0003800000 */
[----:B------:R-:W-:-:S13]  /*00f0*/  ELECT P0, URZ, PT ;  /* 0x0000000000ff782f */ /* 0x000fda0003800000 */
[----:B------:R-:W-:Y:S05]  /*0100*/  @!P0 BRA `(.L_x_2) ;  /* 0x0000000000848947 */ /* 0x000fea0003800000 */
[----:B------:R-:W-:Y:S01]  /*0110*/  UMOV UR5, 0x8 ;  /* 0x0000000800057882 */ /* 0x000fe20000000000 */
[----:B------:R-:W-:Y:S02]  /*0120*/  IMAD.MOV.U32 R4, RZ, RZ, 0x1 ;  /* 0x00000001ff047424 */ /* 0x000fe400078e00ff */
[----:B------:R-:W-:Y:S02]  /*0130*/  IMAD.MOV.U32 R5, RZ, RZ, 0xff ;  /* 0x000000ffff057424 */ /* 0x000fe400078e00ff */
[----:B------:R-:W-:Y:S04]  /*0140*/  DEPBAR.LE SB0, 0x36 ;  /* 0x00008d800000791a */ /* 0x000fe80000000000 */
[----:B------:R-:W0:Y:S02]  /*0150*/  UTCATOMSWS.FIND_AND_SET.ALIGN UP1, UR5, UR5 ;  /* 0x00000005000575e3 */ /* 0x000e240008020800 */
[----:B0-----:R-:W-:-:S04]  /*0160*/  PLOP3.LUT P0, PT, PT, PT, UP1, 0x80, 0x8 ;  /* 0x000000000008781c */ /* 0x001fc80003f0f018 */
[----:B------:R-:W-:-:S04]  /*0170*/  SEL R0, RZ, 0xffffffff, !P0 ;  /* 0xffffffffff007807 */ /* 0x000fc80004000000 */
[----:B------:R-:W-:Y:S01]  /*0180*/  ISETP.NE.AND P0, PT, R0, RZ, PT ;  /* 0x000000ff0000720c */ /* 0x000fe20003f05270 */
[----:B------:R-:W-:-:S12]  /*0190*/  IMAD.U32 R0, RZ, RZ, UR5 ;  /* 0x00000005ff007e24 */ /* 0x000fd8000f8e00ff */
[----:B------:R-:W-:Y:S05]  /*01a0*/  @P0 BRA `(.L_x_3) ;  /* 0x0000000000240947 */ /* 0x000fea0003800000 */
.L_x_4:
[----:B------:R-:W-:Y:S05]  /*01b0*/  NANOSLEEP 0x64 ;  /* 0x000000640000795d */ /* 0x000fea0003800000 */
[----:B------:R-:W-:-:S05]  /*01c0*/  UMOV UR5, 0x8 ;  /* 0x0000000800057882 */ /* 0x000fca0000000000 */
[----:B------:R-:W-:Y:S04]  /*01d0*/  DEPBAR.LE SB0, 0x36 ;  /* 0x00008d800000791a */ /* 0x000fe80000000000 */
[----:B------:R-:W0:Y:S02]  /*01e0*/  UTCATOMSWS.FIND_AND_SET.ALIGN UP1, UR5, UR5 ;  /* 0x00000005000575e3 */ /* 0x000e240008020800 */
[----:B0-----:R-:W-:-:S04]  /*01f0*/  PLOP3.LUT P0, PT, PT, PT, UP1, 0x80, 0x8 ;  /* 0x000000000008781c */ /* 0x001fc80003f0f018 */
[----:B------:R-:W-:-:S04]  /*0200*/  SEL R0, RZ, 0xffffffff, !P0 ;  /* 0xffffffffff007807 */ /* 0x000fc80004000000 */
[----:B------:R-:W-:Y:S01]  /*0210*/  ISETP.NE.AND P0, PT, R0, RZ, PT ;  /* 0x000000ff0000720c */ /* 0x000fe20003f05270 */
[----:B------:R-:W-:-:S12]  /*0220*/  IMAD.U32 R0, RZ, RZ, UR5 ;  /* 0x00000005ff007e24 */ /* 0x000fd8000f8e00ff */
[----:B------:R-:W-:Y:S05]  /*0230*/  @!P0 BRA `(.L_x_4) ;  /* 0xfffffffc00dc8947 */ /* 0x000fea000383ffff */
.L_x_3:
[C---:B------:R-:W-:Y:S01]  /*0240*/  VIADD R3, R0.reuse, 0x10 ;  /* 0x0000001000037836 */ /* 0x040fe20000000000 */
[----:B------:R-:W-:Y:S01]  /*0250*/  UMOV UR5, 0x50 ;  /* 0x0000005000057882 */ /* 0x000fe20000000000 */
[----:B------:R-:W-:Y:S01]  /*0260*/  SHF.L.U32 R2, R5, R0, RZ ;  /* 0x0000000005027219 */ /* 0x000fe200000006ff */
[----:B------:R-:W-:Y:S01]  /*0270*/  ULEA UR5, UR6, UR5, 0x18 ;  /* 0x0000000506057291 */ /* 0x000fe2000f8ec0ff */
[----:B------:R-:W-:Y:S01]  /*0280*/  IMAD.SHL.U32 R0, R0, 0x20, RZ ;  /* 0x0000002000007824 */ /* 0x000fe200078e00ff */
[----:B------:R-:W-:-:S04]  /*0290*/  SHF.L.U32 R3, R4, R3, RZ ;  /* 0x0000000304037219 */ /* 0x000fc800000006ff */
[----:B------:R-:W-:-:S05]  /*02a0*/  LOP3.LUT R2, R3, R2, RZ, 0xfc, !PT ;  /* 0x0000000203027212 */ /* 0x000fca00078efcff */
[----:B------:R0:W-:Y:S04]  /*02b0*/  ATOMS.OR RZ, [UR5], R2 ;  /* 0x00000002ffff798c */ /* 0x0001e8000b000005 */
[----:B------:R0:W-:Y:S01]  /*02c0*/  STS [UR4], R0 ;  /* 0x00000000ff007988 */ /* 0x0001e20008000804 */
[----:B------:R-:W-:Y:S05]  /*02d0*/  BRA `(.L_x_2) ;  /* 0x0000000000107947 */ /* 0x000fea0003800000 */
.L_x_1:
[----:B------:R-:W-:Y:S01]  /*02e0*/  IMAD.MOV.U32 R0, RZ, RZ, -0x1 ;  /* 0xffffffffff007424 */ /* 0x000fe200078e00ff */
[----:B------:R-:W-:-:S04]  /*02f0*/  MOV R2, 0x320 ;  /* 0x0000032000027802 */ /* 0x000fc80000000f00 */
[----:B------:R0:W-:Y:S03]  /*0300*/  STS [UR4], R0 ;  /* 0x00000000ff007988 */ /* 0x0001e60008000804 */
[----:B0-----:R-:W-:Y:S05]  /*0310*/  CALL.REL.NOINC `($__internal_1_$__cuda_sm10x_tcgen05_guardrail_trap_phase_invalid_during_alloc) ;  /* 0x0000016800247944 */ /* 0x001fea0003c00000 */
.L_x_2:
[----:B------:R-:W-:Y:S05]  /*0320*/  WARPSYNC.ALL ;  /* 0x0000000000007948 */ /* 0x000fea0003800000 */
[----:B------:R-:W-:Y:S01]  /*0330*/  NOP ;  /* 0x0000000000007918 */ /* 0x000fe20000000000 */
.L_x_0:
[----:B------:R-:W1:Y:S01]  /*0340*/  S2UR UR14, SR_CTAID.X ;  /* 0x00000000000e79c3 */ /* 0x000e620000002500 */
[----:B------:R-:W2:Y:S01]  /*0350*/  S2R R142, SR_TID.X ;  /* 0x00000000008e7919 */ /* 0x000ea20000002100 */
[----:B------:R-:W3:Y:S01]  /*0360*/  LDCU.64 UR4, c[0x0][0x3b0] ;  /* 0x00007600ff0477ac */ /* 0x000ee20008000a00 */
[----:B------:R-:W-:Y:S01]  /*0370*/  UMOV UR15, 0x400 ;  /* 0x00000400000f7882 */ /* 0x000fe20000000000 */
[----:B------:R-:W4:Y:S04]  /*0380*/  LDCU.64 UR28, c[0x0][0x358] ;  /* 0x00006b00ff1c77ac */ /* 0x000f280008000a00 */
[----:B------:R-:W3:Y:S08]  /*0390*/  S2UR UR7, SR_CTAID.Y ;  /* 0x00000000000779c3 */ /* 0x000ef00000002600 */
[----:B------:R-:W0:Y:S01]  /*03a0*/  LDC.64 R4, c[0x0][0x380] ;  /* 0x0000e000ff047b82 */ /* 0x000e220000000a00 */
[----:B-1----:R-:W-:-:S07]  /*03b0*/  USHF.L.U32 UR14, UR14, 0x7, URZ ;  /* 0x000000070e0e7899 */ /* 0x002fce00080006ff */
[----:B------:R-:W1:Y:S01]  /*03c0*/  LDC R169, c[0x0][0x3b8] ;  /* 0x0000ee00ffa97b82 */ /* 0x000e620000000800 */
[----:B------:R-:W-:Y:S01]  /*03d0*/  IMAD.U32 R135, RZ, RZ, UR14 ;  /* 0x0000000eff877e24 */ /* 0x000fe2000f8e00ff */
[----:B---3--:R-:W-:-:S06]  /*03e0*/  UIMAD UR4, UR7, UR4, URZ ;  /* 0x00000004070472a4 */ /* 0x008fcc000f8e02ff */
[----:B------:R-:W3:Y:S01]  /*03f0*/  S2UR UR6, SR_CgaCtaId ;  /* 0x00000000000679c3 */ /* 0x000ee20000008800 */
[----:B--2---:R-:W-:Y:S01]  /*0400*/  LOP3.LUT R135, R135, 0x7f, R142, 0xf8, !PT ;  /* 0x0000007f87877812 */ /* 0x004fe200078ef88e */
[----:B------:R-:W-:-:S04]  /*0410*/  USHF.L.U32 UR8, UR4, 0x1, URZ ;  /* 0x0000000104087899 */ /* 0x000fc800080006ff */
[----:B0-----:R-:W-:Y:S01]  /*0420*/  IMAD R0, R135, UR5, RZ ;  /* 0x0000000587007c24 */ /* 0x001fe2000f8e02ff */
[----:B------:R-:W-:-:S03]  /*0430*/  UIMAD.WIDE UR4, UR4, 0x2, URZ ;  /* 0x00000002040478a5 */ /* 0x000fc6000f8e02ff */
[C---:B------:R-:W-:Y:S02]  /*0440*/  IMAD.SHL.U32 R3, R0.reuse, 0x2, RZ ;  /* 0x0000000200037824 */ /* 0x040fe400078e00ff */
[----:B------:R-:W-:-:S03]  /*0450*/  IMAD.HI R0, R0, 0x2, RZ ;  /* 0x0000000200007827 */ /* 0x000fc600078e02ff */
[----:B------:R-:W-:Y:S01]  /*0460*/  IADD3 R2, P0, P1, R3, UR8, R4 ;  /* 0x0000000803027c10 */ /* 0x000fe2000f91e004 */
[C---:B-1----:R-:W-:Y:S02]  /*0470*/  IMAD R15, R169.reuse, 0x50, RZ ;  /* 0x00000050a90f7824 */ /* 0x042fe400078e02ff */
[C---:B------:R-:W-:Y:S01]  /*0480*/  IMAD.SHL.U32 R11, R169.reuse, 0x10, RZ ;  /* 0x00000010a90b7824 */ /* 0x040fe200078e00ff */
[----:B------:R-:W-:Y:S01]  /*0490*/  IADD3.X R3, PT, PT, R0, UR5, R5, P0, P1 ;  /* 0x0000000500037c10 */ /* 0x000fe200087e2405 */
[C---:B------:R-:W-:Y:S01]  /*04a0*/  IMAD.SHL.U32 R5, R169.reuse, 0x8, RZ ;  /* 0x00000008a9057824 */ /* 0x040fe200078e00ff */
[CC--:B------:R-:W-:Y:S01]  /*04b0*/  LEA R14, P2, R169.reuse, R2.reuse, 0x4 ;  /* 0x00000002a90e7211 */ /* 0x0c0fe200078420ff */
[C---:B------:R-:W-:Y:S01]  /*04c0*/  IMAD R33, R169.reuse, 0x14, RZ ;  /* 0x00000014a9217824 */ /* 0x040fe200078e02ff */
[CC--:B------:R-:W-:Y:S01]  /*04d0*/  LEA R4, P3, R169.reuse, R2.reuse, 0x5 ;  /* 0x00000002a9047211 */ /* 0x0c0fe200078628ff */
[----:B------:R-:W-:Y:S01]  /*04e0*/  IMAD R21, R169, 0xa, RZ ;  /* 0x0000000aa9157824 */ /* 0x000fe200078e02ff */
[-C--:B------:R-:W-:Y:S01]  /*04f0*/  IADD3 R20, P0, PT, R15, R2.reuse, RZ ;  /* 0x000000020f147210 */ /* 0x080fe20007f1e0ff */
[----:B------:R-:W-:Y:S01]  /*0500*/  IMAD.SHL.U32 R25, R169, 0x20, RZ ;  /* 0x00000020a9197824 */ /* 0x000fe200078e00ff */
[-C--:B------:R-:W-:Y:S01]  /*0510*/  LEA.HI.X.SX32 R15, R5, R3.reuse, 0x1, P2 ;  /* 0x00000003050f7211 */ /* 0x080fe200010f0eff */
[----:B------:R-:W-:Y:S01]  /*0520*/  IMAD R23, R169, 0x6, RZ ;  /* 0x00000006a9177824 */ /* 0x000fe200078e02ff */
[-C--:B------:R-:W-:Y:S01]  /*0530*/  LEA.HI.X.SX32 R5, R11, R3.reuse, 0x1, P3 ;  /* 0x000000030b057211 */ /* 0x080fe200018f0eff */
[----:B------:R-:W-:Y:S01]  /*0540*/  IMAD R85, R169, 0x28, RZ ;  /* 0x00000028a9557824 */ /* 0x000fe200078e02ff */
[-C--:B------:R-:W-:Y:S01]  /*0550*/  IADD3 R120, P3, PT, R33, R2.reuse, RZ ;  /* 0x0000000221787210 */ /* 0x080fe20007f7e0ff */
[C---:B------:R-:W-:Y:S01]  /*0560*/  IMAD R47, R169.reuse, 0x18, RZ ;  /* 0x00000018a92f7824 */ /* 0x040fe200078e02ff */
[CC--:B------:R-:W-:Y:S01]  /*0570*/  LEA R10, P1, R169.reuse, R2.reuse, 0x6 ;  /* 0x00000002a90a7211 */ /* 0x0c0fe200078230ff */
[----:B------:R-:W-:Y:S01]  /*0580*/  IMAD R111, R169, 0x60, RZ ;  /* 0x00000060a96f7824 */ /* 0x000fe200078e02ff */
[-C--:B------:R-:W-:Y:S01]  /*0590*/  LEA.HI.X.SX32 R121, R21, R3.reuse, 0x1, P3 ;  /* 0x0000000315797211 */ /* 0x080fe200018f0eff */
[----:B------:R-:W-:Y:S01]  /*05a0*/  IMAD R9, R169, 0x3, RZ ;  /* 0x00000003a9097824 */ /* 0x000fe200078e02ff */
[-C--:B------:R-:W-:Y:S01]  /*05b0*/  IADD3 R24, P2, PT, R21, R2.reuse, RZ ;  /* 0x0000000215187210 */ /* 0x080fe20007f5e0ff */
[----:B------:R-:W-:Y:S01]  /*05c0*/  IMAD R97, R169, 0x30, RZ ;  /* 0x00000030a9617824 */ /* 0x000fe200078e02ff */
[-C--:B------:R-:W-:Y:S01]  /*05d0*/  LEA.HI.X.SX32 R11, R25, R3.reuse, 0x1, P1 ;  /* 0x00000003190b7211 */ /* 0x080fe200008f0eff */
[----:B------:R-:W-:Y:S01]  /*05e0*/  BAR.SYNC.DEFER_BLOCKING 0x0 ;  /* 0x0000000000007b1d */ /* 0x000fe20000010000 */
[-C--:B------:R-:W-:Y:S01]  /*05f0*/  IADD3 R124, P3, PT, R23, R2.reuse, RZ ;  /* 0x00000002177c7210 */ /* 0x080fe20007f7e0ff */
[----:B------:R-:W-:Y:S01]  /*0600*/  IMAD R27, R169, 0xc, RZ ;  /* 0x0000000ca91b7824 */ /* 0x000fe200078e02ff */
[-C--:B------:R-:W-:Y:S01]  /*0610*/  IADD3 R122, P1, PT, R85, R2.reuse, RZ ;  /* 0x00000002557a7210 */ /* 0x080fe20007f3e0ff */
[----:B------:R-:W-:Y:S01]  /*0620*/  IMAD R19, R169, 0x5, RZ ;  /* 0x00000005a9137824 */ /* 0x000fe200078e02ff */
[-C--:B------:R-:W-:Y:S01]  /*0630*/  LEA.HI.X.SX32 R21, R85, R3.reuse, 0x1, P0 ;  /* 0x0000000355157211 */ /* 0x080fe200000f0eff */
[----:B------:R-:W-:Y:S01]  /*0640*/  IMAD R31, R169, 0xe, RZ ;  /* 0x0000000ea91f7824 */ /* 0x000fe200078e02ff */
[-C--:B------:R-:W-:Y:S01]  /*0650*/  IADD3 R128, P0, PT, R47, R2.reuse, RZ ;  /* 0x000000022f807210 */ /* 0x080fe20007f1e0ff */
[----:B------:R-:W-:Y:S01]  /*0660*/  IMAD R99, R169, 0x38, RZ ;  /* 0x00000038a9637824 */ /* 0x000fe200078e02ff */
[-C--:B------:R-:W-:Y:S01]  /*0670*/  IADD3 R26, P5, PT, R111, R2.reuse, RZ ;  /* 0x000000026f1a7210 */ /* 0x080fe20007fbe0ff */
[----:B------:R-:W-:Y:S01]  /*0680*/  IMAD R113, R169, 0x70, RZ ;  /* 0x00000070a9717824 */ /* 0x000fe200078e02ff */
[-C--:B------:R-:W-:Y:S01]  /*0690*/  LEA.HI.X.SX32 R125, R9, R3.reuse, 0x1, P3 ;  /* 0x00000003097d7211 */ /* 0x080fe200018f0eff */
[----:B------:R-:W-:Y:S01]  /*06a0*/  IMAD R49, R169, 0x1c, RZ ;  /* 0x0000001ca9317824 */ /* 0x000fe200078e02ff */
[-C--:B------:R-:W-:Y:S01]  /*06b0*/  LEA.HI.X.SX32 R123, R33, R3.reuse, 0x1, P1 ;  /* 0x00000003217b7211 */ /* 0x080fe200008f0eff */
[----:B------:R-:W-:Y:S01]  /*06c0*/  IMAD R115, R169, 0x7e, RZ ;  /* 0x0000007ea9737824 */ /* 0x000fe200078e02ff */
[-C--:B------:R-:W-:Y:S01]  /*06d0*/  IADD3 R18, P3, PT, R97, R2.reuse, RZ ;  /* 0x0000000261127210 */ /* 0x080fe20007f7e0ff */
[----:B------:R-:W-:Y:S01]  /*06e0*/  IMAD R29, R169, 0x7, RZ ;  /* 0x00000007a91d7824 */ /* 0x000fe200078e02ff */
[-C--:B------:R-:W-:Y:S01]  /*06f0*/  IADD3 R126, P1, PT, R27, R2.reuse, RZ ;  /* 0x000000021b7e7210 */ /* 0x080fe20007f3e0ff */
[----:B------:R-:W-:Y:S01]  /*0700*/  IMAD.SHL.U32 R7, R169, 0x2, RZ ;  /* 0x00000002a9077824 */ /* 0x000fe200078e00ff */
[-C--:B------:R-:W-:Y:S01]  /*0710*/  LEA.HI.X.SX32 R129, R27, R3.reuse, 0x1, P0 ;  /* 0x000000031b817211 */ /* 0x080fe200000f0eff */
[----:B------:R-:W-:Y:S01]  /*0720*/  IMAD R101, R169, 0x3f, RZ ;  /* 0x0000003fa9657824 */ /* 0x000fe200078e02ff */
[-C--:B------:R-:W-:Y:S01]  /*0730*/  LEA.HI.X.SX32 R27, R97, R3.reuse, 0x1, P5 ;  /* 0x00000003611b7211 */ /* 0x080fe200028f0eff */
[----:B------:R-:W-:Y:S01]  /*0740*/  IMAD R45, R169, 0x12, RZ ;  /* 0x00000012a92d7824 */ /* 0x000fe200078e02ff */
[-C--:B------:R-:W-:Y:S01]  /*0750*/  LEA.HI.X.SX32 R25, R19, R3.reuse, 0x1, P2 ;  /* 0x0000000313197211 */ /* 0x080fe200010f0eff */
[----:B------:R-:W-:Y:S01]  /*0760*/  IMAD R55, R169, 0x16, RZ ;  /* 0x00000016a9377824 */ /* 0x000fe200078e02ff */
[-C--:B------:R-:W-:Y:S01]  /*0770*/  IADD3 R130, P0, PT, R31, R2.reuse, RZ ;  /* 0x000000021f827210 */ /* 0x080fe20007f1e0ff */
[----:B------:R-:W-:Y:S01]  /*0780*/  IMAD.SHL.U32 R13, R169, 0x4, RZ ;  /* 0x00000004a90d7824 */ /* 0x000fe200078e00ff */
[-C--:B------:R-:W-:Y:S01]  /*0790*/  IADD3 R136, P5, PT, R99, R2.reuse, RZ ;  /* 0x0000000263887210 */ /* 0x080fe20007fbe0ff */
[----:B---3--:R-:W-:Y:S01]  /*07a0*/  ULEA UR15, UR6, UR15, 0x18 ;  /* 0x0000000f060f7291 */ /* 0x008fe2000f8ec0ff */
        /* <DEDUP_REMOVED lines=14> */
[-C--:B------:R-:W-:Y:S01]  /*0890*/  LEA.HI.X.SX32 R29, R99, R3.reuse, 0x1, P6 ;  /* 0x00000003631d7211 */ /* 0x080fe200030f0eff */
[----:B------:R-:W-:Y:S01]  /*08a0*/  IMAD R41, R169, 0xf, RZ ;  /* 0x0000000fa9297824 */ /* 0x000fe200078e02ff */
[-C--:B------:R-:W-:Y:S01]  /*08b0*/  LEA.HI.X.SX32 R133, R31, R3.reuse, 0x1, P3 ;  /* 0x000000031f857211 */ /* 0x080fe200018f0eff */
[C---:B------:R-:W-:Y:S01]  /*08c0*/  IMAD R43, R169.reuse, 0x11, RZ ;  /* 0x00000011a92b7824 */ /* 0x040fe200078e02ff */
[CC--:B------:R-:W-:Y:S01]  /*08d0*/  LEA R140, P6, R169.reuse, R2.reuse, 0x2 ;  /* 0x00000002a98c7211 */ /* 0x0c0fe200078c10ff */
[----:B------:R-:W-:Y:S01]  /*08e0*/  IMAD R81, R169, 0x26, RZ ;  /* 0x00000026a9517824 */ /* 0x000fe200078e02ff */
[-C--:B------:R-:W-:Y:S01]  /*08f0*/  LEA.HI.X.SX32 R31, R101, R3.reuse, 0x1, P4 ;  /* 0x00000003651f7211 */ /* 0x080fe200020f0eff */
[C---:B------:R-:W-:Y:S01]  /*0900*/  IMAD R89, R169.reuse, 0x2a, RZ ;  /* 0x0000002aa9597824 */ /* 0x040fe200078e02ff */
[CC--:B------:R-:W-:Y:S01]  /*0910*/  LEA R32, P4, R169.reuse, R2.reuse, 0x3 ;  /* 0x00000002a9207211 */ /* 0x0c0fe200078818ff */
[----:B------:R-:W0:Y:S01]  /*0920*/  LDS R134, [UR15] ;  /* 0x0000000fff867984 */ /* 0x000e220008000800 */
[CC--:B------:R-:W-:Y:S01]  /*0930*/  LEA.HI.X.SX32 R139, R169.reuse, R3.reuse, 0x1, P5 ;  /* 0x00000003a98b7211 */ /* 0x0c0fe200028f0eff */
[----:B------:R-:W-:Y:S01]  /*0940*/  IMAD R93, R169, 0x2c, RZ ;  /* 0x0000002ca95d7824 */ /* 0x000fe200078e02ff */
[----:B------:R-:W-:Y:S01]  /*0950*/  IADD3 R34, P5, PT, R45, R2, RZ ;  /* 0x000000022d227210 */ /* 0x000fe20007fbe0ff */
[----:B------:R-:W-:Y:S01]  /*0960*/  BAR.SYNC.DEFER_BLOCKING 0x0 ;  /* 0x0000000000007b1d */ /* 0x000fe20000010000 */
[----:B------:R-:W-:-:S02]  /*0970*/  LEA.HI.X.SX32 R141, R7, R3, 0x1, P6 ;  /* 0x00000003078d7211 */ /* 0x000fc400030f0eff */
[-C--:B------:R-:W-:Y:S02]  /*0980*/  IADD3 R36, P6, PT, R55, R2.reuse, RZ ;  /* 0x0000000237247210 */ /* 0x080fe40007fde0ff */
[-C--:B------:R-:W-:Y:S01]  /*0990*/  LEA.HI.X.SX32 R33, R13, R3.reuse, 0x1, P4 ;  /* 0x000000030d217211 */ /* 0x080fe200020f0eff */
[----:B------:R-:W-:Y:S01]  /*09a0*/  IMAD R51, R169, 0x13, RZ ;  /* 0x00000013a9337824 */ /* 0x000fe200078e02ff */
[-C--:B------:R-:W-:Y:S01]  /*09b0*/  IADD3 R46, P4, PT, R61, R2.reuse, RZ ;  /* 0x000000023d2e7210 */ /* 0x080fe20007f9e0ff */
[----:B------:R-:W-:Y:S01]  /*09c0*/  IMAD R103, R169, 0x42, RZ ;  /* 0x00000042a9677824 */ /* 0x000fe200078e02ff */
        /* <DEDUP_REMOVED lines=67> */
[----:B----4-:R-:W5:Y:S01]  /*0e00*/  LDG.E.U16 R13, desc[UR28][R4.64] ;  /* 0x0000001c040d7981 */ /* 0x010f62000c1e1500 */
[-C--:B------:R-:W-:Y:S01]  /*0e10*/  IADD3 R60, P4, PT, R119, R2.reuse, RZ ;  /* 0x00000002773c7210 */ /* 0x080fe20007f9e0ff */
[----:B------:R-:W-:Y:S01]  /*0e20*/  IMAD R91, R169, 0x2b, RZ ;  /* 0x0000002ba95b7824 */ /* 0x000fe200078e02ff */
[-C--:B------:R-:W-:Y:S01]  /*0e30*/  LEA.HI.X.SX32 R119, R69, R3.reuse, 0x1, P5 ;  /* 0x0000000345777211 */ /* 0x080fe200028f0eff */
[----:B------:R-:W-:Y:S01]  /*0e40*/  IMAD R95, R169, 0x2d, RZ ;  /* 0x0000002da95f7824 */ /* 0x000fe200078e02ff */
[-C--:B------:R-:W-:Y:S01]  /*0e50*/  LEA.HI.X.SX32 R51, R71, R3.reuse, 0x1, P2 ;  /* 0x0000000347337211 */ /* 0x080fe200010f0eff */
[----:B------:R-:W-:Y:S01]  /*0e60*/  IMAD R145, R169, 0x2f, RZ ;  /* 0x0000002fa9917824 */ /* 0x000fe200078e02ff */
[-C--:B------:R-:W-:Y:S01]  /*0e70*/  LEA.HI.X.SX32 R53, R73, R3.reuse, 0x1, P1 ;  /* 0x0000000349357211 */ /* 0x080fe200008f0eff */
[----:B------:R-:W-:Y:S01]  /*0e80*/  IMAD R147, R169, 0x31, RZ ;  /* 0x00000031a9937824 */ /* 0x000fe200078e02ff */
[-C--:B------:R-:W-:Y:S01]  /*0e90*/  IADD3 R62, P5, PT, R171, R2.reuse, RZ ;  /* 0x00000002ab3e7210 */ /* 0x080fe20007fbe0ff */
[----:B------:R1:W5:Y:S01]  /*0ea0*/  LDG.E.U16 R4, desc[UR28][R132.64] ;  /* 0x0000001c84047981 */ /* 0x000362000c1e1500 */
        /* <DEDUP_REMOVED lines=8> */
[-C--:B------:R-:W-:Y:S01]  /*0f30*/  LEA.HI.X.SX32 R59, R79, R3.reuse, 0x1, P6 ;  /* 0x000000034f3b7211 */ /* 0x080fe200030f0eff */
[----:B-1----:R-:W1:Y:S01]  /*0f40*/  LDC.64 R132, c[0x0][0x3c0] ;  /* 0x0000f000ff847b82 */ /* 0x002e620000000a00 */
[-C--:B------:R-:W-:Y:S01]  /*0f50*/  LEA.HI.X.SX32 R61, R81, R3.reuse, 0x1, P4 ;  /* 0x00000003513d7211 */ /* 0x080fe200020f0eff */
        /* <DEDUP_REMOVED lines=13> */
[-C--:B------:R-:W-:Y:S01]  /*1030*/  IADD3 R74, P4, PT, R183, R2.reuse, RZ ;  /* 0x00000002b74a7210 */ /* 0x080fe20007f9e0ff */
[----:B------:R-:W5:Y:S01]  /*1040*/  LDG.E.U16 R21, desc[UR28][R20.64] ;  /* 0x0000001c14157981 */ /* 0x000f62000c1e1500 */
[-C--:B------:R-:W-:Y:S01]  /*1050*/  IADD3 R76, P5, PT, R185, R2.reuse, RZ ;  /* 0x00000002b94c7210 */ /* 0x080fe20007fbe0ff */
[----:B------:R-:W-:Y:S01]  /*1060*/  IMAD R205, R169, 0x76, RZ ;  /* 0x00000076a9cd7824 */ /* 0x000fe200078e02ff */
[-C--:B------:R-:W-:Y:S01]  /*1070*/  IADD3 R78, P2, PT, R187, R2.reuse, RZ ;  /* 0x00000002bb4e7210 */ /* 0x080fe20007f5e0ff */
[----:B------:R-:W5:Y:S01]  /*1080*/  LDG.E.U16 R58, desc[UR28][R58.64] ;  /* 0x0000001c3a3a7981 */ /* 0x000f62000c1e1500 */
[-C--:B------:R-:W-:Y:S01]  /*1090*/  IADD3 R80, P1, PT, R189, R2.reuse, RZ ;  /* 0x00000002bd507210 */ /* 0x080fe20007f3e0ff */
[----:B------:R-:W-:Y:S01]  /*10a0*/  IMAD R207, R169, 0x78, RZ ;  /* 0x00000078a9cf7824 */ /* 0x000fe200078e02ff */
[-C--:B------:R-:W-:Y:S01]  /*10b0*/  LEA.HI.X.SX32 R69, R91, R3.reuse, 0x1, P0 ;  /* 0x000000035b457211 */ /* 0x080fe200000f0eff */
[----:B------:R-:W5:Y:S01]  /*10c0*/  LDG.E.U16 R60, desc[UR28][R60.64] ;  /* 0x0000001c3c3c7981 */ /* 0x000f62000c1e1500 */
[-C--:B------:R-:W-:Y:S01]  /*10d0*/  LEA.HI.X.SX32 R71, R93, R3.reuse, 0x1, P3 ;  /* 0x000000035d477211 */ /* 0x080fe200018f0eff */
        /* <DEDUP_REMOVED lines=8> */
[----:B------:R-:W2:Y:S01]  /*1160*/  LDCU UR4, c[0x0][0x3c8] ;  /* 0x00007900ff0477ac */ /* 0x000ea20008000800 */
[----:B------:R-:W-:Y:S01]  /*1170*/  LEA.HI.X.SX32 R81, R149, R3, 0x1, P1 ;  /* 0x0000000395517211 */ /* 0x000fe200008f0eff */
[----:B------:R-:W5:Y:S01]  /*1180*/  LDG.E.U16 R64, desc[UR28][R64.64] ;  /* 0x0000001c40407981 */ /* 0x000f62000c1e1500 */
[----:B------:R-:W-:-:S02]  /*1190*/  IADD3 R82, P0, PT, R191, R2, RZ ;  /* 0x00000002bf527210 */ /* 0x000fc40007f1e0ff */
[-C--:B------:R-:W-:Y:S01]  /*11a0*/  IADD3 R84, P3, PT, R193, R2.reuse, RZ ;  /* 0x00000002c1547210 */ /* 0x080fe20007f7e0ff */
[----:B------:R3:W5:Y:S01]  /*11b0*/  LDG.E.U16 R46, desc[UR28][R50.64] ;  /* 0x0000001c322e7981 */ /* 0x000762000c1e1500 */
[-C--:B------:R-:W-:Y:S02]  /*11c0*/  IADD3 R86, P6, PT, R195, R2.reuse, RZ ;  /* 0x00000002c3567210 */ /* 0x080fe40007fde0ff */
[-C--:B------:R-:W-:Y:S01]  /*11d0*/  IADD3 R88, P4, PT, R197, R2.reuse, RZ ;  /* 0x00000002c5587210 */ /* 0x080fe20007f9e0ff */
[----:B------:R-:W5:Y:S01]  /*11e0*/  LDG.E.U16 R66, desc[UR28][R66.64] ;  /* 0x0000001c42427981 */ /* 0x000f62000c1e1500 */
[-C--:B------:R-:W-:Y:S02]  /*11f0*/  IADD3 R90, P5, PT, R199, R2.reuse, RZ ;  /* 0x00000002c75a7210 */ /* 0x080fe40007fbe0ff */
[-C--:B------:R-:W-:Y:S01]  /*1200*/  IADD3 R92, P2, PT, R201, R2.reuse, RZ ;  /* 0x00000002c95c7210 */ /* 0x080fe20007f5e0ff */
[----:B------:R-:W5:Y:S01]  /*1210*/  LDG.E.U16 R68, desc[UR28][R68.64] ;  /* 0x0000001c44447981 */ /* 0x000f62000c1e1500 */
[----:B------:R-:W-:-:S02]  /*1220*/  IADD3 R94, P1, PT, R203, R2, RZ ;  /* 0x00000002cb5e7210 */ /* 0x000fc40007f3e0ff */
[-C--:B------:R-:W-:Y:S01]  /*1230*/  LEA.HI.X.SX32 R83, R151, R3.reuse, 0x1, P0 ;  /* 0x0000000397537211 */ /* 0x080fe200000f0eff */
[----:B------:R-:W5:Y:S01]  /*1240*/  LDG.E.U16 R70, desc[UR28][R70.64] ;  /* 0x0000001c46467981 */ /* 0x000f62000c1e1500 */
[-C--:B------:R-:W-:Y:S02]  /*1250*/  LEA.HI.X.SX32 R85, R153, R3.reuse, 0x1, P3 ;  /* 0x0000000399557211 */ /* 0x080fe400018f0eff */
[-C--:B------:R-:W-:Y:S01]  /*1260*/  LEA.HI.X.SX32 R87, R155, R3.reuse, 0x1, P6 ;  /* 0x000000039b577211 */ /* 0x080fe200030f0eff */
[----:B------:R-:W5:Y:S01]  /*1270*/  LDG.E.U16 R72, desc[UR28][R72.64] ;  /* 0x0000001c48487981 */ /* 0x000f62000c1e1500 */
[-C--:B------:R-:W-:Y:S02]  /*1280*/  LEA.HI.X.SX32 R89, R157, R3.reuse, 0x1, P4 ;  /* 0x000000039d597211 */ /* 0x080fe400020f0eff */
[-C--:B------:R-:W-:Y:S01]  /*1290*/  LEA.HI.X.SX32 R91, R159, R3.reuse, 0x1, P5 ;  /* 0x000000039f5b7211 */ /* 0x080fe200028f0eff */
[----:B------:R-:W5:Y:S01]  /*12a0*/  LDG.E.U16 R74, desc[UR28][R74.64] ;  /* 0x0000001c4a4a7981 */ /* 0x000f62000c1e1500 */
[----:B------:R-:W-:-:S02]  /*12b0*/  LEA.HI.X.SX32 R93, R161, R3, 0x1, P2 ;  /* 0x00000003a15d7211 */ /* 0x000fc400010f0eff */
[----:B------:R-:W-:Y:S01]  /*12c0*/  LEA.HI.X.SX32 R95, R163, R3, 0x1, P1 ;  /* 0x00000003a35f7211 */ /* 0x000fe200008f0eff */
[----:B------:R-:W5:Y:S01]  /*12d0*/  LDG.E.U16 R76, desc[UR28][R76.64] ;  /* 0x0000001c4c4c7981 */ /* 0x000f62000c1e1500 */
[----:B---3--:R-:W-:-:S03]  /*12e0*/  SHF.R.U32.HI R50, RZ, 0x6, R142 ;  /* 0x00000006ff327819 */ /* 0x008fc6000001168e */
[----:B------:R-:W5:Y:S04]  /*12f0*/  LDG.E.U16 R78, desc[UR28][R78.64] ;  /* 0x0000001c4e4e7981 */ /* 0x000f68000c1e1500 */
[----:B------:R-:W5:Y:S04]  /*1300*/  LDG.E.U16 R80, desc[UR28][R80.64] ;  /* 0x0000001c50507981 */ /* 0x000f68000c1e1500 */
[----:B------:R-:W5:Y:S04]  /*1310*/  LDG.E.U16 R82, desc[UR28][R82.64] ;  /* 0x0000001c52527981 */ /* 0x000f68000c1e1500 */
[----:B------:R-:W5:Y:S04]  /*1320*/  LDG.E.U16 R84, desc[UR28][R84.64] ;  /* 0x0000001c54547981 */ /* 0x000f68000c1e1500 */
[----:B------:R-:W5:Y:S04]  /*1330*/  LDG.E.U16 R86, desc[UR28][R86.64] ;  /* 0x0000001c56567981 */ /* 0x000f68000c1e1500 */
[----:B------:R-:W5:Y:S04]  /*1340*/  LDG.E.U16 R88, desc[UR28][R88.64] ;  /* 0x0000001c58587981 */ /* 0x000f68000c1e1500 */
[----:B------:R-:W5:Y:S04]  /*1350*/  LDG.E.U16 R90, desc[UR28][R90.64] ;  /* 0x0000001c5a5a7981 */ /* 0x000f68000c1e1500 */
[----:B------:R-:W5:Y:S04]  /*1360*/  LDG.E.U16 R92, desc[UR28][R92.64] ;  /* 0x0000001c5c5c7981 */ /* 0x000f68000c1e1500 */
[----:B------:R-:W5:Y:S01]  /*1370*/  LDG.E.U16 R94, desc[UR28][R94.64] ;  /* 0x0000001c5e5e7981 */ /* 0x000f62000c1e1500 */
[----:B------:R-:W-:-:S03]  /*1380*/  SGXT.U32 R50, R50, 0x1 ;  /* 0x000000013232781a */ /* 0x000fc60000000000 */
[----:B------:R3:W5:Y:S02]  /*1390*/  LDG.E.U16 R47, desc[UR28][R52.64] ;  /* 0x0000001c342f7981 */ /* 0x000764000c1e1500 */
[----:B-1----:R-:W-:Y:S02]  /*13a0*/  IMAD R50, R50, R133, RZ ;  /* 0x0000008532327224 */ /* 0x002fe400078e02ff */
[----:B------:R-:W5:Y:S01]  /*13b0*/  LDG.E.U16 R19, desc[UR28][R18.64] ;  /* 0x0000001c12137981 */ /* 0x000f62000c1e1500 */
[----:B------:R-:W-:-:S03]  /*13c0*/  IMAD R7, R169, 0x3d, RZ ;  /* 0x0000003da9077824 */ /* 0x000fc600078e02ff */
[----:B------:R1:W5:Y:S01]  /*13d0*/  LDG.E.U16 R17, desc[UR28][R2.64] ;  /* 0x0000001c02117981 */ /* 0x000362000c1e1500 */
[-C--:B------:R-:W-:Y:S01]  /*13e0*/  IADD3 R38, P0, PT, R205, R2.reuse, RZ ;  /* 0x00000002cd267210 */ /* 0x080fe20007f1e0ff */
[----:B---3--:R-:W-:Y:S01]  /*13f0*/  IMAD R52, R133, 0x2, R50 ;  /* 0x0000000285347824 */ /* 0x008fe200078e0232 */
[-C--:B------:R-:W-:Y:S01]  /*1400*/  IADD3 R40, P3, PT, R207, R2.reuse, RZ ;  /* 0x00000002cf287210 */ /* 0x080fe20007f7e0ff */
[----:B------:R-:W5:Y:S01]  /*1410*/  LDG.E.U16 R23, desc[UR28][R26.64] ;  /* 0x0000001c1a177981 */ /* 0x000f62000c1e1500 */
[-C--:B------:R-:W-:Y:S02]  /*1420*/  IADD3 R42, P6, PT, R209, R2.reuse, RZ ;  /* 0x00000002d12a7210 */ /* 0x080fe40007fde0ff */
[----:B------:R-:W-:Y:S01]  /*1430*/  IADD3 R44, P4, PT, R211, R2, RZ ;  /* 0x00000002d32c7210 */ /* 0x000fe20007f9e0ff */
[----:B------:R-:W5:Y:S01]  /*1440*/  LDG.E.U16 R18, desc[UR28][R48.64] ;  /* 0x0000001c30127981 */ /* 0x000f62000c1e1500 */
[-C--:B------:R-:W-:Y:S01]  /*1450*/  LEA.HI.X.SX32 R41, R165, R3.reuse, 0x1, P3 ;  /* 0x00000003a5297211 */ /* 0x080fe200018f0eff */
[----:B-1----:R-:W-:Y:S01]  /*1460*/  IMAD R2, R169, 0x3b, RZ ;  /* 0x0000003ba9027824 */ /* 0x002fe200078e02ff */
[-C--:B------:R-:W-:Y:S01]  /*1470*/  LEA.HI.X.SX32 R43, R7, R3.reuse, 0x1, P6 ;  /* 0x00000003072b7211 */ /* 0x080fe200030f0eff */
[----:B------:R-:W5:Y:S01]  /*1480*/  LDG.E.U16 R11, desc[UR28][R10.64] ;  /* 0x0000001c0a0b7981 */ /* 0x000f62000c1e1500 */
[----:B------:R-:W-:-:S02]  /*1490*/  LEA.HI.X.SX32 R45, R167, R3, 0x1, P4 ;  /* 0x00000003a72d7211 */ /* 0x000fc400020f0eff */
[----:B------:R-:W-:Y:S01]  /*14a0*/  LEA.HI.X.SX32 R39, R2, R3, 0x1, P0 ;  /* 0x0000000302277211 */ /* 0x000fe200000f0eff */
[----:B------:R-:W5:Y:S04]  /*14b0*/  LDG.E.U16 R26, desc[UR28][R96.64] ;  /* 0x0000001c601a7981 */ /* 0x000f68000c1e1500 */
[----:B------:R1:W5:Y:S04]  /*14c0*/  LDG.E.U16 R48, desc[UR28][R54.64] ;  /* 0x0000001c36307981 */ /* 0x000368000c1e1500 */
[----:B------:R3:W5:Y:S04]  /*14d0*/  LDG.E.U16 R49, desc[UR28][R56.64] ;  /* 0x0000001c38317981 */ /* 0x000768000c1e1500 */
[----:B------:R4:W5:Y:S01]  /*14e0*/  LDG.E.U16 R27, desc[UR28][R98.64] ;  /* 0x0000001c621b7981 */ /* 0x000962000c1e1500 */
[----:B-1----:R-:W-:-:S03]  /*14f0*/  IMAD R54, R133, 0x2, R52 ;  /* 0x0000000285367824 */ /* 0x002fc600078e0234 */
[----:B------:R-:W5:Y:S01]  /*1500*/  LDG.E.U16 R3, desc[UR28][R24.64] ;  /* 0x0000001c18037981 */ /* 0x000f62000c1e1500 */
[----:B---3--:R-:W-:-:S03]  /*1510*/  IMAD R56, R133, 0x2, R54 ;  /* 0x0000000285387824 */ /* 0x008fc600078e0236 */
[----:B------:R-:W5:Y:S01]  /*1520*/  LDG.E.U16 R10, desc[UR28][R30.64] ;  /* 0x0000001c1e0a7981 */ /* 0x000f62000c1e1500 */
[----:B------:R-:W-:-:S03]  /*1530*/  IMAD R96, R133, 0x2, R56 ;  /* 0x0000000285607824 */ /* 0x000fc600078e0238 */
[----:B------:R-:W5:Y:S01]  /*1540*/  LDG.E.U16 R12, desc[UR28][R32.64] ;  /* 0x0000001c200c7981 */ /* 0x000f62000c1e1500 */
[----:B----4-:R-:W-:-:S03]  /*1550*/  IMAD R98, R133, 0x2, R96 ;  /* 0x0000000285627824 */ /* 0x010fc600078e0260 */
[----:B------:R-:W5:Y:S04]  /*1560*/  LDG.E.U16 R25, desc[UR28][R28.64] ;  /* 0x0000001c1c197981 */ /* 0x000f68000c1e1500 */
[----:B------:R-:W5:Y:S04]  /*1570*/  LDG.E.U16 R30, desc[UR28][R104.64] ;  /* 0x0000001c681e7981 */ /* 0x000f68000c1e1500 */
[----:B------:R-:W5:Y:S04]  /*1580*/  LDG.E.U16 R31, desc[UR28][R106.64] ;  /* 0x0000001c6a1f7981 */ /* 0x000f68000c1e1500 */
[----:B------:R1:W5:Y:S04]  /*1590*/  LDG.E.U16 R29, desc[UR28][R100.64] ;  /* 0x0000001c641d7981 */ /* 0x000368000c1e1500 */
[----:B------:R3:W5:Y:S04]  /*15a0*/  LDG.E.U16 R28, desc[UR28][R102.64] ;  /* 0x0000001c661c7981 */ /* 0x000768000c1e1500 */
[----:B------:R4:W5:Y:S01]  /*15b0*/  LDG.E.U16 R32, desc[UR28][R108.64] ;  /* 0x0000001c6c207981 */ /* 0x000962000c1e1500 */
[----:B-1----:R-:W-:-:S03]  /*15c0*/  IMAD R100, R133, 0x2, R98 ;  /* 0x0000000285647824 */ /* 0x002fc600078e0262 */
[----:B------:R1:W5:Y:S01]  /*15d0*/  LDG.E.U16 R33, desc[UR28][R110.64] ;  /* 0x0000001c6e217981 */ /* 0x000362000c1e1500 */
[----:B---3--:R-:W-:-:S03]  /*15e0*/  IMAD R102, R133, 0x2, R100 ;  /* 0x0000000285667824 */ /* 0x008fc600078e0264 */
[----:B------:R-:W5:Y:S01]  /*15f0*/  LDG.E.U16 R24, desc[UR28][R34.64] ;  /* 0x0000001c22187981 */ /* 0x000f62000c1e1500 */
[----:B------:R-:W-:-:S03]  /*1600*/  IMAD R104, R133, 0x2, R102 ;  /* 0x0000000285687824 */ /* 0x000fc600078e0266 */
[----:B------:R-:W5:Y:S01]  /*1610*/  LDG.E.U16 R22, desc[UR28][R36.64] ;  /* 0x0000001c24167981 */ /* 0x000f62000c1e1500 */
[----:B------:R-:W-:-:S03]  /*1620*/  IMAD R106, R133, 0x2, R104 ;  /* 0x00000002856a7824 */ /* 0x000fc600078e0268 */
[----:B------:R3:W5:Y:S01]  /*1630*/  LDG.E.U16 R8, desc[UR28][R136.64] ;  /* 0x0000001c88087981 */ /* 0x000762000c1e1500 */
[----:B----4-:R-:W-:-:S03]  /*1640*/  IMAD R108, R133, 0x2, R106 ;  /* 0x00000002856c7824 */ /* 0x010fc600078e026a */
[----:B------:R4:W5:Y:S01]  /*1650*/  LDG.E.U16 R35, desc[UR28][R112.64] ;  /* 0x0000001c70237981 */ /* 0x000962000c1e1500 */
[----:B-1----:R-:W-:-:S03]  /*1660*/  IMAD R110, R133, 0x2, R108 ;  /* 0x00000002856e7824 */ /* 0x002fc600078e026c */
[----:B------:R1:W5:Y:S01]  /*1670*/  LDG.E.U16 R34, desc[UR28][R114.64] ;  /* 0x0000001c72227981 */ /* 0x000362000c1e1500 */
[----:B---3--:R-:W3:Y:S03]  /*1680*/  LDC.64 R136, c[0x0][0x388] ;  /* 0x0000e200ff887b82 */ /* 0x008ee60000000a00 */
[----:B------:R0:W5:Y:S01]  /*1690*/  LDG.E.U16 R36, desc[UR28][R116.64] ;  /* 0x0000001c74247981 */ /* 0x000162000c1e1500 */
[----:B----4-:R-:W-:-:S03]  /*16a0*/  IMAD R112, R133, 0x2, R110 ;  /* 0x0000000285707824 */ /* 0x010fc600078e026e */
[----:B------:R4:W5:Y:S01]  /*16b0*/  LDG.E.U16 R37, desc[UR28][R118.64] ;  /* 0x0000001c76257981 */ /* 0x000962000c1e1500 */
[----:B-1----:R-:W-:-:S03]  /*16c0*/  IMAD R114, R133, 0x2, R112 ;  /* 0x0000000285727824 */ /* 0x002fc600078e0270 */
[----:B------:R1:W5:Y:S01]  /*16d0*/  LDG.E.U16 R7, desc[UR28][R120.64] ;  /* 0x0000001c78077981 */ /* 0x000362000c1e1500 */
[----:B0-----:R-:W-:-:S03]  /*16e0*/  IMAD R116, R133, 0x2, R114 ;  /* 0x0000000285747824 */ /* 0x001fc600078e0272 */
        /* <DEDUP_REMOVED lines=9> */
[----:B-1----:R-:W-:Y:S01]  /*1780*/  LOP3.LUT R39, R142, 0x3f, RZ, 0xc0, !PT ;  /* 0x0000003f8e277812 */ /* 0x002fe200078ec0ff */
[----:B------:R-:W-:Y:S02]  /*1790*/  IMAD R132, R132, UR7, RZ ;  /* 0x0000000784847c24 */ /* 0x000fe4000f8e02ff */
[----:B------:R1:W5:Y:S01]  /*17a0*/  LDG.E.U16 R6, desc[UR28][R128.64] ;  /* 0x0000001c80067981 */ /* 0x000362000c1e1500 */
[----:B0-----:R-:W-:-:S03]  /*17b0*/  IMAD R126, R133, 0x2, R124 ;  /* 0x00000002857e7824 */ /* 0x001fc600078e027c */
[----:B------:R0:W5:Y:S01]  /*17c0*/  LDG.E.U16 R40, desc[UR28][R40.64] ;  /* 0x0000001c28287981 */ /* 0x000162000c1e1500 */
[----:B--2---:R-:W-:-:S03]  /*17d0*/  IMAD R43, R39, UR4, RZ ;  /* 0x00000004272b7c24 */ /* 0x004fc6000f8e02ff */
[----:B------:R2:W5:Y:S01]  /*17e0*/  LDG.E.U16 R44, desc[UR28][R44.64] ;  /* 0x0000001c2c2c7981 */ /* 0x000562000c1e1500 */
[----:B-1----:R-:W-:-:S03]  /*17f0*/  IMAD R128, R133, 0x2, R126 ;  /* 0x0000000285807824 */ /* 0x002fc600078e027e */
[----:B------:R1:W5:Y:S01]  /*1800*/  LDG.E.U16 R5, desc[UR28][R130.64] ;  /* 0x0000001c82057981 */ /* 0x000362000c1e1500 */
[----:B0-----:R-:W-:Y:S01]  /*1810*/  IMAD.SHL.U32 R41, R132, 0x2, RZ ;  /* 0x0000000284297824 */ /* 0x001fe200078e00ff */
[----:B------:R-:W-:Y:S02]  /*1820*/  R2UR UR16, R134 ;  /* 0x00000000861072ca */ /* 0x000fe400000e0000 */
[----:B------:R0:W5:Y:S01]  /*1830*/  LDG.E.U16 R16, desc[UR28][R138.64] ;  /* 0x0000001c8a107981 */ /* 0x000162000c1e1500 */
[C---:B--2---:R-:W-:Y:S02]  /*1840*/  IMAD.SHL.U32 R45, R43.reuse, 0x2, RZ ;  /* 0x000000022b2d7824 */ /* 0x044fe400078e00ff */
[----:B------:R-:W-:Y:S01]  /*1850*/  IMAD.HI R43, R43, 0x2, RZ ;  /* 0x000000022b2b7827 */ /* 0x000fe200078e02ff */
[----:B------:R-:W5:Y:S03]  /*1860*/  LDG.E.U16 R15, desc[UR28][R14.64] ;  /* 0x0000001c0e0f7981 */ /* 0x000f66000c1e1500 */
[----:B-1----:R-:W-:Y:S01]  /*1870*/  IMAD R130, R133, 0x2, R128 ;  /* 0x0000000285827824 */ /* 0x002fe200078e0280 */
[----:B---3--:R-:W-:Y:S01]  /*1880*/  IADD3 R41, P0, P1, R45, R136, R41 ;  /* 0x000000882d297210 */ /* 0x008fe2000791e029 */
[----:B------:R-:W-:-:S04]  /*1890*/  IMAD.HI R132, R132, 0x2, RZ ;  /* 0x0000000284847827 */ /* 0x000fc800078e02ff */
[----:B------:R-:W-:Y:S01]  /*18a0*/  IMAD R134, R133, 0x2, R130 ;  /* 0x0000000285867824 */ /* 0x000fe200078e0282 */
[----:B------:R-:W-:Y:S01]  /*18b0*/  IADD3.X R43, PT, PT, R43, R137, R132, P0, P1 ;  /* 0x000000892b2b7210 */ /* 0x000fe200007e2484 */
[----:B------:R1:W5:Y:S02]  /*18c0*/  LDG.E.U16 R14, desc[UR28][R140.64] ;  /* 0x0000001c8c0e7981 */ /* 0x000364000c1e1500 */
[C---:B------:R-:W-:Y:S01]  /*18d0*/  IMAD R132, R133.reuse, 0x2, R134 ;  /* 0x0000000285847824 */ /* 0x040fe200078e0286 */
[-C--:B------:R-:W-:Y:S02]  /*18e0*/  LEA R214, P0, R50, R41.reuse, 0x1 ;  /* 0x0000002932d67211 */ /* 0x080fe400078008ff */
[-C--:B------:R-:W-:Y:S01]  /*18f0*/  LEA R212, P1, R52, R41.reuse, 0x1 ;  /* 0x0000002934d47211 */ /* 0x080fe200078208ff */
[C---:B0-----:R-:W-:Y:S01]  /*1900*/  IMAD R138, R133.reuse, 0x2, R132 ;  /* 0x00000002858a7824 */ /* 0x041fe200078e0284 */
[----:B------:R-:W-:Y:S02]  /*1910*/  LEA R166, P2, R54, R41, 0x1 ;  /* 0x0000002936a67211 */ /* 0x000fe400078408ff */
[-C--:B------:R-:W-:Y:S01]  /*1920*/  LEA.HI.X.SX32 R215, R50, R43.reuse, 0x1, P0 ;  /* 0x0000002b32d77211 */ /* 0x080fe200000f0eff */
[----:B------:R-:W-:Y:S01]  /*1930*/  IMAD R50, R133, 0x2, R138 ;  /* 0x0000000285327824 */ /* 0x000fe200078e028a */
[----:B------:R-:W-:-:S02]  /*1940*/  LEA.HI.X.SX32 R213, R52, R43, 0x1, P1 ;  /* 0x0000002b34d57211 */ /* 0x000fc400008f0eff */
[----:B------:R-:W-:Y:S02]  /*1950*/  LEA.HI.X.SX32 R167, R54, R43, 0x1, P2 ;  /* 0x0000002b36a77211 */ /* 0x000fe400010f0eff */
[-C--:B------:R-:W-:Y:S02]  /*1960*/  LEA R144, P1, R96, R41.reuse, 0x1 ;  /* 0x0000002960907211 */ /* 0x080fe400078208ff */
[-C--:B-1----:R-:W-:Y:S01]  /*1970*/  LEA R140, P2, R98, R41.reuse, 0x1 ;  /* 0x00000029628c7211 */ /* 0x082fe200078408ff */
[----:B------:R-:W-:Y:S01]  /*1980*/  IMAD R52, R133, 0x2, R50 ;  /* 0x0000000285347824 */ /* 0x000fe200078e0232 */
[----:B------:R-:W-:Y:S02]  /*1990*/  LEA R158, P0, R56, R41, 0x1 ;  /* 0x00000029389e7211 */ /* 0x000fe400078008ff */
[-C--:B------:R-:W-:Y:S02]  /*19a0*/  LEA.HI.X.SX32 R145, R96, R43.reuse, 0x1, P1 ;  /* 0x0000002b60917211 */ /* 0x080fe400008f0eff */
[----:B------:R-:W-:-:S02]  /*19b0*/  LEA.HI.X.SX32 R141, R98, R43, 0x1, P2 ;  /* 0x0000002b628d7211 */ /* 0x000fc400010f0eff */
[----:B------:R-:W-:Y:S01]  /*19c0*/  LEA R96, P2, R104, R41, 0x1 ;  /* 0x0000002968607211 */ /* 0x000fe200078408ff */
[C---:B------:R-:W-:Y:S01]  /*19d0*/  IMAD R54, R133.reuse, 0x2, R52 ;  /* 0x0000000285367824 */ /* 0x040fe200078e0234 */
[----:B------:R-:W-:Y:S01]  /*19e0*/  LEA.HI.X.SX32 R159, R56, R43, 0x1, P0 ;  /* 0x0000002b389f7211 */ /* 0x000fe200000f0eff */
[----:B------:R-:W-:Y:S01]  /*19f0*/  STL.64 [R1+0x428], R214 ;  /* 0x000428d601007387 */ /* 0x000fe20000100a00 */
[----:B------:R-:W-:Y:S02]  /*1a00*/  LEA R164, P0, R100, R41, 0x1 ;  /* 0x0000002964a47211 */ /* 0x000fe400078008ff */
[----:B------:R-:W-:Y:S01]  /*1a10*/  LEA.HI.X.SX32 R97, R104, R43, 0x1, P2 ;  /* 0x0000002b68617211 */ /* 0x000fe200010f0eff */
[----:B------:R-:W-:Y:S01]  /*1a20*/  STL.64 [R1+0x420], R212 ;  /* 0x000420d401007387 */ /* 0x000fe20000100a00 */
[----:B------:R-:W-:Y:S01]  /*1a30*/  LEA R168, P1, R102, R41, 0x1 ;  /* 0x0000002966a87211 */ /* 0x000fe200078208ff */
[----:B------:R-:W-:Y:S02]  /*1a40*/  IMAD R56, R133, 0x2, R54 ;  /* 0x0000000285387824 */ /* 0x000fe400078e0236 */
[----:B------:R-:W-:Y:S01]  /*1a50*/  STL.64 [R1+0x418], R166 ;  /* 0x000418a601007387 */ /* 0x000fe20000100a00 */
[----:B------:R-:W-:-:S03]  /*1a60*/  LEA.HI.X.SX32 R165, R100, R43, 0x1, P0 ;  /* 0x0000002b64a57211 */ /* 0x000fc600000f0eff */
[----:B------:R-:W-:Y:S01]  /*1a70*/  STL.64 [R1+0x410], R158 ;  /* 0x0004109e01007387 */ /* 0x000fe20000100a00 */
[----:B------:R-:W-:-:S03]  /*1a80*/  LEA R100, P0, R106, R41, 0x1 ;  /* 0x000000296a647211 */ /* 0x000fc600078008ff */
[----:B------:R-:W-:Y:S01]  /*1a90*/  STL.64 [R1+0x408], R144 ;  /* 0x0004089001007387 */ /* 0x000fe20000100a00 */
[----:B------:R-:W-:-:S03]  /*1aa0*/  LEA.HI.X.SX32 R169, R102, R43, 0x1, P1 ;  /* 0x0000002b66a97211 */ /* 0x000fc600008f0eff */
[----:B------:R-:W-:Y:S01]  /*1ab0*/  STL.64 [R1+0x400], R140 ;  /* 0x0004008c01007387 */ /* 0x000fe20000100a00 */
[----:B------:R-:W-:-:S03]  /*1ac0*/  LEA R162, P1, R108, R41, 0x1 ;  /* 0x000000296ca27211 */ /* 0x000fc600078208ff */
[----:B------:R0:W-:Y:S01]  /*1ad0*/  STL.64 [R1+0x3e8], R96 ;  /* 0x0003e86001007387 */ /* 0x0001e20000100a00 */
[----:B------:R-:W-:Y:S02]  /*1ae0*/  LEA.HI.X.SX32 R101, R106, R43, 0x1, P0 ;  /* 0x0000002b6a657211 */ /* 0x000fe400000f0eff */
[----:B------:R-:W-:Y:S01]  /*1af0*/  LEA R210, P2, R110, R41, 0x1 ;  /* 0x000000296ed27211 */ /* 0x000fe200078408ff */
[----:B------:R-:W-:Y:S01]  /*1b00*/  STL.64 [R1+0x3f8], R164 ;  /* 0x0003f8a401007387 */ /* 0x000fe20000100a00 */
[----:B------:R-:W-:Y:S01]  /*1b10*/  LEA.HI.X.SX32 R163, R108, R43, 0x1, P1 ;  /* 0x0000002b6ca37211 */ /* 0x000fe200008f0eff */
[C---:B0-----:R-:W-:Y:S02]  /*1b20*/  IMAD R96, R133.reuse, 0x2, R56 ;  /* 0x0000000285607824 */ /* 0x041fe400078e0238 */
[----:B------:R-:W-:Y:S01]  /*1b30*/  STL.64 [R1+0x3f0], R168 ;  /* 0x0003f0a801007387 */ /* 0x000fe20000100a00 */
[----:B------:R-:W-:Y:S01]  /*1b40*/  LEA R104, P1, R114, R41, 0x1 ;  /* 0x0000002972687211 */ /* 0x000fe200078208ff */
[----:B------:R-:W-:-:S02]  /*1b50*/  IMAD R98, R133, 0x2, R96 ;  /* 0x0000000285627824 */ /* 0x000fc400078e0260 */
[----:B------:R0:W-:Y:S01]  /*1b60*/  STL.64 [R1+0x3e0], R100 ;  /* 0x0003e06401007387 */ /* 0x0001e20000100a00 */
[-C--:B------:R-:W-:Y:S02]  /*1b70*/  LEA.HI.X.SX32 R211, R110, R43.reuse, 0x1, P2 ;  /* 0x0000002b6ed37211 */ /* 0x080fe400010f0eff */
[----:B------:R-:W-:Y:S01]  /*1b80*/  LEA.HI.X.SX32 R105, R114, R43, 0x1, P1 ;  /* 0x0000002b72697211 */ /* 0x000fe200008f0eff */
[----:B------:R-:W-:Y:S01]  /*1b90*/  STL.64 [R1+0x3d8], R162 ;  /* 0x0003d8a201007387 */ /* 0x000fe20000100a00 */
[-C--:B------:R-:W-:Y:S02]  /*1ba0*/  LEA R140, P0, R112, R41.reuse, 0x1 ;  /* 0x00000029708c7211 */ /* 0x080fe400078008ff */
[-C--:B------:R-:W-:Y:S01]  /*1bb0*/  LEA R160, P2, R116, R41.reuse, 0x1 ;  /* 0x0000002974a07211 */ /* 0x080fe200078408ff */
[----:B0-----:R-:W-:Y:S01]  /*1bc0*/  IMAD R100, R133, 0x2, R98 ;  /* 0x0000000285647824 */ /* 0x001fe200078e0262 */
[----:B------:R-:W-:Y:S01]  /*1bd0*/  STL.64 [R1+0x3d0], R210 ;  /* 0x0003d0d201007387 */ /* 0x000fe20000100a00 */
[----:B------:R-:W-:-:S02]  /*1be0*/  LEA R108, P1, R120, R41, 0x1 ;  /* 0x00000029786c7211 */ /* 0x000fc400078208ff */
[C---:B------:R-:W-:Y:S01]  /*1bf0*/  IMAD R102, R133.reuse, 0x2, R100 ;  /* 0x0000000285667824 */ /* 0x040fe200078e0264 */
[----:B------:R0:W-:Y:S01]  /*1c00*/  STL.64 [R1+0x3c0], R104 ;  /* 0x0003c06801007387 */ /* 0x0001e20000100a00 */
[-C--:B------:R-:W-:Y:S02]  /*1c10*/  LEA.HI.X.SX32 R141, R112, R43.reuse, 0x1, P0 ;  /* 0x0000002b708d7211 */ /* 0x080fe400000f0eff */
[-C--:B------:R-:W-:Y:S02]  /*1c20*/  LEA.HI.X.SX32 R161, R116, R43.reuse, 0x1, P2 ;  /* 0x0000002b74a17211 */ /* 0x080fe400010f0eff */
[----:B------:R-:W-:Y:S01]  /*1c30*/  LEA.HI.X.SX32 R109, R120, R43, 0x1, P1 ;  /* 0x0000002b786d7211 */ /* 0x000fe200008f0eff */
[----:B------:R1:W-:Y:S01]  /*1c40*/  STL.64 [R1+0x3c8], R140 ;  /* 0x0003c88c01007387 */ /* 0x0003e20000100a00 */
[----:B0-----:R-:W-:-:S03]  /*1c50*/  IMAD R104, R133, 0x2, R102 ;  /* 0x0000000285687824 */ /* 0x001fc600078e0266 */
[----:B------:R-:W-:Y:S01]  /*1c60*/  STL.64 [R1+0x3b8], R160 ;  /* 0x0003b8a001007387 */ /* 0x000fe20000100a00 */
[----:B------:R-:W-:-:S03]  /*1c70*/  IMAD R106, R133, 0x2, R104 ;  /* 0x00000002856a7824 */ /* 0x000fc600078e0268 */
[----:B------:R0:W-:Y:S01]  /*1c80*/  STL.64 [R1+0x3a8], R108 ;  /* 0x0003a86c01007387 */ /* 0x0001e20000100a00 */
[-C--:B------:R-:W-:Y:S02]  /*1c90*/  LEA R156, P0, R118, R41.reuse, 0x1 ;  /* 0x00000029769c7211 */ /* 0x080fe400078008ff */
[----:B-1----:R-:W-:Y:S01]  /*1ca0*/  LEA R140, P2, R122, R41, 0x1 ;  /* 0x000000297a8c7211 */ /* 0x002fe200078408ff */
[----:B0-----:R-:W-:-:S04]  /*1cb0*/  IMAD R108, R133, 0x2, R106 ;  /* 0x00000002856c7824 */ /* 0x001fc800078e026a */
[----:B------:R-:W-:Y:S01]  /*1cc0*/  IMAD R110, R133, 0x2, R108 ;  /* 0x00000002856e7824 */ /* 0x000fe200078e026c */
[----:B------:R-:W-:-:S03]  /*1cd0*/  LEA R154, P1, R126, R41, 0x1 ;  /* 0x000000297e9a7211 */ /* 0x000fc600078208ff */
[C---:B------:R-:W-:Y:S01]  /*1ce0*/  IMAD R112, R133.reuse, 0x2, R110 ;  /* 0x0000000285707824 */ /* 0x040fe200078e026e */
[-C--:B------:R-:W-:Y:S02]  /*1cf0*/  LEA.HI.X.SX32 R157, R118, R43.reuse, 0x1, P0 ;  /* 0x0000002b769d7211 */ /* 0x080fe400000f0eff */
[----:B------:R-:W-:Y:S01]  /*1d00*/  LEA.HI.X.SX32 R141, R122, R43, 0x1, P2 ;  /* 0x0000002b7a8d7211 */ /* 0x000fe200010f0eff */
[C---:B------:R-:W-:Y:S01]  /*1d10*/  IMAD R114, R133.reuse, 0x2, R112 ;  /* 0x0000000285727824 */ /* 0x040fe200078e0270 */
[-C--:B------:R-:W-:Y:S02]  /*1d20*/  LEA R208, P0, R124, R41.reuse, 0x1 ;  /* 0x000000297cd07211 */ /* 0x080fe400078008ff */
[----:B------:R-:W-:Y:S02]  /*1d30*/  LEA R206, P2, R128, R41, 0x1 ;  /* 0x0000002980ce7211 */ /* 0x000fe400078408ff */
[----:B------:R-:W-:Y:S02]  /*1d40*/  LEA.HI.X.SX32 R155, R126, R43, 0x1, P1 ;  /* 0x0000002b7e9b7211 */ /* 0x000fe400008f0eff */
[----:B------:R-:W-:Y:S01]  /*1d50*/  LEA R204, P1, R134, R41, 0x1 ;  /* 0x0000002986cc7211 */ /* 0x000fe200078208ff */
[----:B------:R-:W-:Y:S01]  /*1d60*/  IMAD R116, R133, 0x2, R114 ;  /* 0x0000000285747824 */ /* 0x000fe200078e0272 */
[----:B------:R-:W-:-:S02]  /*1d70*/  LEA.HI.X.SX32 R209, R124, R43, 0x1, P0 ;  /* 0x0000002b7cd17211 */ /* 0x000fc400000f0eff */
[----:B------:R-:W-:Y:S02]  /*1d80*/  LEA.HI.X.SX32 R207, R128, R43, 0x1, P2 ;  /* 0x0000002b80cf7211 */ /* 0x000fe400010f0eff */
[-C--:B------:R-:W-:Y:S02]  /*1d90*/  LEA R152, P0, R130, R41.reuse, 0x1 ;  /* 0x0000002982987211 */ /* 0x080fe400078008ff */
[----:B------:R-:W-:Y:S02]  /*1da0*/  LEA R150, P2, R132, R41, 0x1 ;  /* 0x0000002984967211 */ /* 0x000fe400078408ff */
[----:B------:R-:W-:Y:S01]  /*1db0*/  LEA.HI.X.SX32 R205, R134, R43, 0x1, P1 ;  /* 0x0000002b86cd7211 */ /* 0x000fe200008f0eff */
[----:B------:R-:W-:Y:S01]  /*1dc0*/  IMAD R118, R133, 0x2, R116 ;  /* 0x0000000285767824 */ /* 0x000fe200078e0274 */
[----:B------:R-:W-:Y:S02]  /*1dd0*/  LEA R148, P1, R50, R41, 0x1 ;  /* 0x0000002932947211 */ /* 0x000fe400078208ff */
[----:B------:R-:W-:-:S02]  /*1de0*/  LEA.HI.X.SX32 R153, R130, R43, 0x1, P0 ;  /* 0x0000002b82997211 */ /* 0x000fc400000f0eff */
[----:B------:R-:W-:Y:S02]  /*1df0*/  LEA.HI.X.SX32 R151, R132, R43, 0x1, P2 ;  /* 0x0000002b84977211 */ /* 0x000fe400010f0eff */
[-C--:B------:R-:W-:Y:S02]  /*1e00*/  LEA R202, P0, R138, R41.reuse, 0x1 ;  /* 0x000000298aca7211 */ /* 0x080fe400078008ff */
[----:B------:R-:W-:Y:S02]  /*1e10*/  LEA R200, P2, R52, R41, 0x1 ;  /* 0x0000002934c87211 */ /* 0x000fe400078408ff */
[-C--:B------:R-:W-:Y:S01]  /*1e20*/  LEA.HI.X.SX32 R149, R50, R43.reuse, 0x1, P1 ;  /* 0x0000002b32957211 */ /* 0x080fe200008f0eff */
[C---:B------:R-:W-:Y:S01]  /*1e30*/  IMAD R50, R133.reuse, 0x2, R118 ;  /* 0x0000000285327824 */ /* 0x040fe200078e0276 */
[-C--:B------:R-:W-:Y:S02]  /*1e40*/  LEA.HI.X.SX32 R203, R138, R43.reuse, 0x1, P0 ;  /* 0x0000002b8acb7211 */ /* 0x080fe400000f0eff */
[----:B------:R-:W-:Y:S01]  /*1e50*/  LEA.HI.X.SX32 R201, R52, R43, 0x1, P2 ;  /* 0x0000002b34c97211 */ /* 0x000fe200010f0eff */
[----:B------:R-:W-:Y:S01]  /*1e60*/  IMAD R52, R133, 0x2, R50 ;  /* 0x0000000285347824 */ /* 0x000fe200078e0232 */
[----:B------:R-:W-:-:S02]  /*1e70*/  LEA R230, P0, R54, R41, 0x1 ;  /* 0x0000002936e67211 */ /* 0x000fc400078008ff */
[----:B------:R-:W-:Y:S02]  /*1e80*/  LEA R146, P1, R56, R41, 0x1 ;  /* 0x0000002938927211 */ /* 0x000fe400078208ff */
[----:B------:R-:W-:Y:S01]  /*1e90*/  LEA.HI.X.SX32 R231, R54, R43, 0x1, P0 ;  /* 0x0000002b36e77211 */ /* 0x000fe200000f0eff */
[C---:B------:R-:W-:Y:S01]  /*1ea0*/  IMAD R54, R133.reuse, 0x2, R52 ;  /* 0x0000000285367824 */ /* 0x040fe200078e0234 */
[----:B------:R-:W-:Y:S02]  /*1eb0*/  LEA R184, P2, R96, R41, 0x1 ;  /* 0x0000002960b87211 */ /* 0x000fe400078408ff */
[-C--:B------:R-:W-:Y:S01]  /*1ec0*/  LEA.HI.X.SX32 R147, R56, R43.reuse, 0x1, P1 ;  /* 0x0000002b38937211 */ /* 0x080fe200008f0eff */
[C---:B------:R-:W-:Y:S01]  /*1ed0*/  IMAD R56, R133.reuse, 0x2, R54 ;  /* 0x0000000285387824 */ /* 0x040fe200078e0236 */
[----:B------:R-:W-:Y:S02]  /*1ee0*/  LEA.HI.X.SX32 R185, R96, R43, 0x1, P2 ;  /* 0x0000002b60b97211 */ /* 0x000fe400010f0eff */
[-C--:B------:R-:W-:Y:S01]  /*1ef0*/  LEA R248, P0, R98, R41.reuse, 0x1 ;  /* 0x0000002962f87211 */ /* 0x080fe200078008ff */
[----:B------:R-:W-:Y:S01]  /*1f00*/  IMAD R96, R133, 0x2, R56 ;  /* 0x0000000285607824 */ /* 0x000fe200078e0238 */
[----:B------:R-:W-:-:S02]  /*1f10*/  LEA R228, P1, R100, R41, 0x1 ;  /* 0x0000002964e47211 */ /* 0x000fc400078208ff */
        /* <DEDUP_REMOVED lines=9> */
[----:B------:R-:W-:Y:S02]  /*1fb0*/  LEA.HI.X.SX32 R227, R108, R43, 0x1, P2 ;  /* 0x0000002b6ce37211 */ /* 0x000fe400010f0eff */
[-C--:B------:R-:W-:Y:S02]  /*1fc0*/  LEA R244, P2, R114, R41.reuse, 0x1 ;  /* 0x0000002972f47211 */ /* 0x080fe400078408ff */
[----:B------:R-:W-:Y:S02]  /*1fd0*/  LEA R246, P1, R106, R41, 0x1 ;  /* 0x000000296af67211 */ /* 0x000fe400078208ff */
[----:B------:R-:W-:Y:S01]  /*1fe0*/  LEA.HI.X.SX32 R183, R104, R43, 0x1, P0 ;  /* 0x0000002b68b77211 */ /* 0x000fe200000f0eff */
[----:B------:R-:W-:Y:S01]  /*1ff0*/  IMAD R104, R133, 0x2, R102 ;  /* 0x0000000285687824 */ /* 0x000fe200078e0266 */
[----:B------:R-:W-:Y:S02]  /*2000*/  LEA R144, P0, R110, R41, 0x1 ;  /* 0x000000296e907211 */ /* 0x000fe400078008ff */
[----:B------:R-:W-:-:S02]  /*2010*/  LEA.HI.X.SX32 R245, R114, R43, 0x1, P2 ;  /* 0x0000002b72f57211 */ /* 0x000fc400010f0eff */
[----:B------:R-:W-:Y:S01]  /*2020*/  LEA.HI.X.SX32 R247, R106, R43, 0x1, P1 ;  /* 0x0000002b6af77211 */ /* 0x000fe200008f0eff */
[C---:B------:R-:W-:Y:S01]  /*2030*/  IMAD R106, R133.reuse, 0x2, R104 ;  /* 0x00000002856a7824 */ /* 0x040fe200078e0268 */
[-C--:B------:R-:W-:Y:S02]  /*2040*/  LEA R178, P2, R50, R41.reuse, 0x1 ;  /* 0x0000002932b27211 */ /* 0x080fe400078408ff */
[----:B------:R-:W-:Y:S02]  /*2050*/  LEA R180, P1, R112, R41, 0x1 ;  /* 0x0000002970b47211 */ /* 0x000fe400078208ff */
[----:B------:R-:W-:Y:S02]  /*2060*/  LEA.HI.X.SX32 R145, R110, R43, 0x1, P0 ;  /* 0x0000002b6e917211 */ /* 0x000fe400000f0eff */
[----:B------:R-:W-:Y:S02]  /*2070*/  LEA R224, P0, R116, R41, 0x1 ;  /* 0x0000002974e07211 */ /* 0x000fe400078008ff */
[-C--:B------:R-:W-:Y:S01]  /*2080*/  LEA.HI.X.SX32 R179, R50, R43.reuse, 0x1, P2 ;  /* 0x0000002b32b37211 */ /* 0x080fe200010f0eff */
[----:B------:R-:W-:Y:S01]  /*2090*/  IMAD R50, R133, 0x2, R106 ;  /* 0x0000000285327824 */ /* 0x000fe200078e026a */
[----:B------:R-:W-:-:S02]  /*20a0*/  LEA.HI.X.SX32 R181, R112, R43, 0x1, P1 ;  /* 0x0000002b70b57211 */ /* 0x000fc400008f0eff */
[----:B------:R-:W-:Y:S02]  /*20b0*/  LEA R196, P1, R118, R41, 0x1 ;  /* 0x0000002976c47211 */ /* 0x000fe400078208ff */
[----:B------:R-:W-:Y:S01]  /*20c0*/  LEA.HI.X.SX32 R225, R116, R43, 0x1, P0 ;  /* 0x0000002b74e17211 */ /* 0x000fe200000f0eff */
[C---:B------:R-:W-:Y:S01]  /*20d0*/  IMAD R108, R133.reuse, 0x2, R50 ;  /* 0x00000002856c7824 */ /* 0x040fe200078e0232 */
[----:B------:R-:W-:Y:S02]  /*20e0*/  LEA R242, P0, R52, R41, 0x1 ;  /* 0x0000002934f27211 */ /* 0x000fe400078008ff */
[----:B------:R-:W-:Y:S02]  /*20f0*/  LEA.HI.X.SX32 R197, R118, R43, 0x1, P1 ;  /* 0x0000002b76c57211 */ /* 0x000fe400008f0eff */
[----:B------:R-:W-:Y:S02]  /*2100*/  LEA R222, P1, R54, R41, 0x1 ;  /* 0x0000002936de7211 */ /* 0x000fe400078208ff */
[----:B------:R-:W-:Y:S01]  /*2110*/  LEA.HI.X.SX32 R243, R52, R43, 0x1, P0 ;  /* 0x0000002b34f37211 */ /* 0x000fe200000f0eff */
[----:B------:R-:W-:Y:S01]  /*2120*/  IMAD R52, R133, 0x2, R108 ;  /* 0x0000000285347824 */ /* 0x000fe200078e026c */
[----:B------:R-:W-:-:S02]  /*2130*/  LEA R194, P2, R56, R41, 0x1 ;  /* 0x0000002938c27211 */ /* 0x000fc400078408ff */
[-C--:B------:R-:W-:Y:S01]  /*2140*/  LEA.HI.X.SX32 R223, R54, R43.reuse, 0x1, P1 ;  /* 0x0000002b36df7211 */ /* 0x080fe200008f0eff */
[C---:B------:R-:W-:Y:S01]  /*2150*/  IMAD R54, R133.reuse, 0x2, R52 ;  /* 0x0000000285367824 */ /* 0x040fe200078e0234 */
[----:B------:R-:W-:Y:S01]  /*2160*/  LEA.HI.X.SX32 R195, R56, R43, 0x1, P2 ;  /* 0x0000002b38c37211 */ /* 0x000fe200010f0eff */
[----:B------:R0:W-:Y:S01]  /*2170*/  STL.64 [R1+0x3b0], R156 ;  /* 0x0003b09c01007387 */ /* 0x0001e20000100a00 */
[-C--:B------:R-:W-:Y:S01]  /*2180*/  LEA R176, P0, R96, R41.reuse, 0x1 ;  /* 0x0000002960b07211 */ /* 0x080fe200078008ff */
[C---:B------:R-:W-:Y:S02]  /*2190*/  IMAD R56, R133.reuse, 0x2, R54 ;  /* 0x0000000285387824 */ /* 0x040fe400078e0236 */
[----:B------:R0:W-:Y:S01]  /*21a0*/  STL.64 [R1+0x3a0], R140 ;  /* 0x0003a08c01007387 */ /* 0x0001e20000100a00 */
[----:B------:R-:W-:Y:S02]  /*21b0*/  LEA R240, P1, R98, R41, 0x1 ;  /* 0x0000002962f07211 */ /* 0x000fe400078208ff */
[----:B------:R-:W-:Y:S01]  /*21c0*/  LEA.HI.X.SX32 R177, R96, R43, 0x1, P0 ;  /* 0x0000002b60b17211 */ /* 0x000fe200000f0eff */
[----:B------:R0:W-:Y:S01]  /*21d0*/  STL.64 [R1+0x398], R208 ;  /* 0x000398d001007387 */ /* 0x0001e20000100a00 */
[----:B------:R-:W-:Y:S01]  /*21e0*/  IMAD R96, R133, 0x2, R56 ;  /* 0x0000000285607824 */ /* 0x000fe200078e0238 */
[----:B------:R-:W-:-:S02]  /*21f0*/  LEA R220, P2, R100, R41, 0x1 ;  /* 0x0000002964dc7211 */ /* 0x000fc400078408ff */
[----:B------:R0:W-:Y:S01]  /*2200*/  STL.64 [R1+0x390], R154 ;  /* 0x0003909a01007387 */ /* 0x0001e20000100a00 */
[----:B------:R-:W-:-:S03]  /*2210*/  LEA R192, P0, R102, R41, 0x1 ;  /* 0x0000002966c07211 */ /* 0x000fc600078008ff */
[----:B------:R0:W-:Y:S01]  /*2220*/  STL.64 [R1+0x388], R206 ;  /* 0x000388ce01007387 */ /* 0x0001e20000100a00 */
[----:B------:R-:W-:-:S03]  /*2230*/  LEA.HI.X.SX32 R241, R98, R43, 0x1, P1 ;  /* 0x0000002b62f17211 */ /* 0x000fc600008f0eff */
[----:B------:R0:W-:Y:S01]  /*2240*/  STL.64 [R1+0x380], R152 ;  /* 0x0003809801007387 */ /* 0x0001e20000100a00 */
[----:B------:R-:W-:-:S03]  /*2250*/  IMAD R98, R133, 0x2, R96 ;  /* 0x0000000285627824 */ /* 0x000fc600078e0260 */
[----:B------:R0:W-:Y:S01]  /*2260*/  STL.64 [R1+0x378], R204 ;  /* 0x000378cc01007387 */ /* 0x0001e20000100a00 */
[----:B------:R-:W-:-:S03]  /*2270*/  LEA.HI.X.SX32 R221, R100, R43, 0x1, P2 ;  /* 0x0000002b64dd7211 */ /* 0x000fc600010f0eff */
[----:B------:R0:W-:Y:S01]  /*2280*/  STL.64 [R1+0x370], R150 ;  /* 0x0003709601007387 */ /* 0x0001e20000100a00 */
[----:B------:R-:W-:-:S03]  /*2290*/  LEA R238, P2, R106, R41, 0x1 ;  /* 0x000000296aee7211 */ /* 0x000fc600078408ff */
[----:B------:R0:W-:Y:S01]  /*22a0*/  STL.64 [R1+0x368], R202 ;  /* 0x000368ca01007387 */ /* 0x0001e20000100a00 */
[----:B------:R-:W-:-:S03]  /*22b0*/  LEA.HI.X.SX32 R193, R102, R43, 0x1, P0 ;  /* 0x0000002b66c17211 */ /* 0x000fc600000f0eff */
[----:B------:R0:W-:Y:S01]  /*22c0*/  STL.64 [R1+0x360], R148 ;  /* 0x0003609401007387 */ /* 0x0001e20000100a00 */
[-C--:B------:R-:W-:Y:S01]  /*22d0*/  LEA R218, P0, R50, R41.reuse, 0x1 ;  /* 0x0000002932da7211 */ /* 0x080fe200078008ff */
[----:B------:R-:W-:Y:S02]  /*22e0*/  IMAD R100, R133, 0x2, R98 ;  /* 0x0000000285647824 */ /* 0x000fe400078e0262 */
[----:B------:R0:W-:Y:S01]  /*22f0*/  STL.64 [R1+0x358], R200 ;  /* 0x000358c801007387 */ /* 0x0001e20000100a00 */
[----:B------:R-:W-:-:S03]  /*2300*/  LEA R174, P1, R104, R41, 0x1 ;  /* 0x0000002968ae7211 */ /* 0x000fc600078208ff */
[----:B------:R0:W-:Y:S01]  /*2310*/  STL.64 [R1+0x350], R230 ;  /* 0x000350e601007387 */ /* 0x0001e20000100a00 */
[----:B------:R-:W-:-:S03]  /*2320*/  LEA.HI.X.SX32 R239, R106, R43, 0x1, P2 ;  /* 0x0000002b6aef7211 */ /* 0x000fc600010f0eff */
[----:B------:R0:W-:Y:S01]  /*2330*/  STL.64 [R1+0x348], R146 ;  /* 0x0003489201007387 */ /* 0x0001e20000100a00 */
[----:B------:R-:W-:-:S03]  /*2340*/  LEA R172, P2, R52, R41, 0x1 ;  /* 0x0000002934ac7211 */ /* 0x000fc600078408ff */
[----:B------:R0:W-:Y:S01]  /*2350*/  STL.64 [R1+0x340], R184 ;  /* 0x000340b801007387 */ /* 0x0001e20000100a00 */
[-C--:B------:R-:W-:Y:S01]  /*2360*/  LEA.HI.X.SX32 R219, R50, R43.reuse, 0x1, P0 ;  /* 0x0000002b32db7211 */ /* 0x080fe200000f0eff */
[----:B------:R-:W-:Y:S02]  /*2370*/  IMAD R50, R133, 0x2, R100 ;  /* 0x0000000285327824 */ /* 0x000fe400078e0264 */
[----:B------:R0:W-:Y:S01]  /*2380*/  STL.64 [R1+0x338], R248 ;  /* 0x000338f801007387 */ /* 0x0001e20000100a00 */
[----:B------:R-:W-:-:S03]  /*2390*/  LEA.HI.X.SX32 R175, R104, R43, 0x1, P1 ;  /* 0x0000002b68af7211 */ /* 0x000fc600008f0eff */
[----:B------:R0:W-:Y:S01]  /*23a0*/  STL.64 [R1+0x328], R198 ;  /* 0x000328c601007387 */ /* 0x0001e20000100a00 */
[----:B------:R-:W-:-:S03]  /*23b0*/  LEA R190, P1, R108, R41, 0x1 ;  /* 0x000000296cbe7211 */ /* 0x000fc600078208ff */
[----:B------:R0:W-:Y:S01]  /*23c0*/  STL.64 [R1+0x330], R228 ;  /* 0x000330e401007387 */ /* 0x0001e20000100a00 */
[----:B------:R-:W-:-:S03]  /*23d0*/  LEA.HI.X.SX32 R173, R52, R43, 0x1, P2 ;  /* 0x0000002b34ad7211 */ /* 0x000fc600010f0eff */
[----:B------:R0:W-:Y:S01]  /*23e0*/  STL.64 [R1+0x320], R182 ;  /* 0x000320b601007387 */ /* 0x0001e20000100a00 */
[----:B------:R-:W-:Y:S01]  /*23f0*/  LEA R236, P0, R54, R41, 0x1 ;  /* 0x0000002936ec7211 */ /* 0x000fe200078008ff */
[----:B------:R-:W-:Y:S02]  /*2400*/  IMAD R52, R133, 0x2, R50 ;  /* 0x0000000285347824 */ /* 0x000fe400078e0232 */
[----:B------:R0:W-:Y:S01]  /*2410*/  STL.64 [R1+0x318], R246 ;  /* 0x000318f601007387 */ /* 0x0001e20000100a00 */
[----:B------:R-:W-:-:S03]  /*2420*/  LEA.HI.X.SX32 R191, R108, R43, 0x1, P1 ;  /* 0x0000002b6cbf7211 */ /* 0x000fc600008f0eff */
[----:B------:R0:W-:Y:S01]  /*2430*/  STL.64 [R1+0x310], R226 ;  /* 0x000310e201007387 */ /* 0x0001e20000100a00 */
[----:B------:R-:W-:-:S03]  /*2440*/  LEA R188, P2, R96, R41, 0x1 ;  /* 0x0000002960bc7211 */ /* 0x000fc600078408ff */
        /* <DEDUP_REMOVED lines=8> */
[----:B------:R-:W-:-:S03]  /*24d0*/  LEA.HI.X.SX32 R217, R56, R43, 0x1, P1 ;  /* 0x0000002b38d97211 */ /* 0x000fc600008f0eff */
[----:B------:R0:W-:Y:S01]  /*24e0*/  STL.64 [R1+0x2e8], R196 ;  /* 0x0002e8c401007387 */ /* 0x0001e20000100a00 */
[----:B------:R-:W-:-:S03]  /*24f0*/  LEA R214, P2, R50, R41, 0x1 ;  /* 0x0000002932d67211 */ /* 0x000fc600078408ff */
[----:B------:R0:W-:Y:S01]  /*2500*/  STL.64 [R1+0x2e0], R178 ;  /* 0x0002e0b201007387 */ /* 0x0001e20000100a00 */
[----:B------:R-:W-:-:S03]  /*2510*/  IMAD R56, R133, 0x2, R54 ;  /* 0x0000000285387824 */ /* 0x000fc600078e0236 */
[----:B------:R0:W-:Y:S01]  /*2520*/  STL.64 [R1+0x2d8], R242 ;  /* 0x0002d8f201007387 */ /* 0x0001e20000100a00 */
[----:B------:R-:W-:-:S03]  /*2530*/  LEA R170, P0, R98, R41, 0x1 ;  /* 0x0000002962aa7211 */ /* 0x000fc600078008ff */
        /* <DEDUP_REMOVED lines=9> */
[----:B------:R-:W-:-:S03]  /*25d0*/  LEA.HI.X.SX32 R235, R100, R43, 0x1, P1 ;  /* 0x0000002b64eb7211 */ /* 0x000fc600008f0eff */
[----:B------:R0:W-:Y:S01]  /*25e0*/  STL.64 [R1+0x2a8], R192 ;  /* 0x0002a8c001007387 */ /* 0x0001e20000100a00 */
[----:B------:R-:W-:-:S03]  /*25f0*/  LEA R186, P0, R52, R41, 0x1 ;  /* 0x0000002934ba7211 */ /* 0x000fc600078008ff */
[----:B------:R0:W-:Y:S01]  /*2600*/  STL.64 [R1+0x2a0], R174 ;  /* 0x0002a0ae01007387 */ /* 0x0001e20000100a00 */
[----:B------:R-:W-:-:S03]  /*2610*/  LEA R250, P1, R54, R41, 0x1 ;  /* 0x0000002936fa7211 */ /* 0x000fc600078208ff */
[----:B------:R0:W-:Y:S01]  /*2620*/  STL.64 [R1+0x298], R238 ;  /* 0x000298ee01007387 */ /* 0x0001e20000100a00 */
[----:B------:R-:W-:-:S03]  /*2630*/  LEA R212, P3, R50, R41, 0x1 ;  /* 0x0000002932d47211 */ /* 0x000fc600078608ff */
[----:B------:R0:W-:Y:S01]  /*2640*/  STL.64 [R1+0x290], R218 ;  /* 0x000290da01007387 */ /* 0x0001e20000100a00 */
[----:B------:R-:W-:-:S03]  /*2650*/  LEA R232, P2, R56, R41, 0x1 ;  /* 0x0000002938e87211 */ /* 0x000fc600078408ff */
[----:B------:R0:W-:Y:S01]  /*2660*/  STL.64 [R1+0x288], R190 ;  /* 0x000288be01007387 */ /* 0x0001e20000100a00 */
[----:B------:R-:W-:-:S03]  /*2670*/  LEA.HI.X.SX32 R187, R52, R43, 0x1, P0 ;  /* 0x0000002b34bb7211 */ /* 0x000fc600000f0eff */
[----:B------:R0:W-:Y:S01]  /*2680*/  STL.64 [R1+0x280], R172 ;  /* 0x000280ac01007387 */ /* 0x0001e20000100a00 */
[----:B------:R-:W-:-:S03]  /*2690*/  LEA.HI.X.SX32 R251, R54, R43, 0x1, P1 ;  /* 0x0000002b36fb7211 */ /* 0x000fc600008f0eff */
[----:B------:R0:W-:Y:S01]  /*26a0*/  STL.64 [R1+0x278], R236 ;  /* 0x000278ec01007387 */ /* 0x0001e20000100a00 */
[----:B------:R-:W-:-:S03]  /*26b0*/  LEA.HI.X.SX32 R213, R50, R43, 0x1, P3 ;  /* 0x0000002b32d57211 */ /* 0x000fc600018f0eff */
[----:B------:R0:W-:Y:S01]  /*26c0*/  STL.64 [R1+0x268], R188 ;  /* 0x000268bc01007387 */ /* 0x0001e20000100a00 */
[----:B------:R-:W-:-:S03]  /*26d0*/  LEA.HI.X.SX32 R233, R56, R43, 0x1, P2 ;  /* 0x0000002b38e97211 */ /* 0x000fc600010f0eff */
[----:B------:R0:W-:Y:S04]  /*26e0*/  STL.64 [R1+0x270], R216 ;  /* 0x000270d801007387 */ /* 0x0001e80000100a00 */
[----:B------:R0:W-:Y:S04]  /*26f0*/  STL.64 [R1+0x260], R170 ;  /* 0x000260aa01007387 */ /* 0x0001e80000100a00 */
[----:B------:R0:W-:Y:S04]  /*2700*/  STL.64 [R1+0x258], R234 ;  /* 0x000258ea01007387 */ /* 0x0001e80000100a00 */
[----:B------:R0:W-:Y:S04]  /*2710*/  STL.64 [R1+0x250], R214 ;  /* 0x000250d601007387 */ /* 0x0001e80000100a00 */
[----:B------:R0:W-:Y:S04]  /*2720*/  STL.64 [R1+0x248], R186 ;  /* 0x000248ba01007387 */ /* 0x0001e80000100a00 */
[----:B------:R0:W-:Y:S04]  /*2730*/  STL.64 [R1+0x240], R250 ;  /* 0x000240fa01007387 */ /* 0x0001e80000100a00 */
[----:B------:R0:W-:Y:S04]  /*2740*/  STL.64 [R1+0x230], R212 ;  /* 0x000230d401007387 */ /* 0x0001e80000100a00 */
[----:B------:R0:W-:Y:S01]  /*2750*/  STL.64 [R1+0x238], R232 ;  /* 0x000238e801007387 */ /* 0x0001e20000100a00 */
[----:B------:R-:W-:-:S04]  /*2760*/  SHF.R.U32.HI R51, RZ, 0x5, R142 ;  /* 0x00000005ff337819 */ /* 0x000fc8000001168e */
[----:B------:R-:W-:Y:S01]  /*2770*/  R2UR UR23, R51 ;  /* 0x00000000331772ca */ /* 0x000fe200000e0000 */
[----:B------:R-:W-:Y:S01]  /*2780*/  IMAD.SHL.U32 R39, R39, 0x2, RZ ;  /* 0x0000000227277824 */ /* 0x000fe200078e00ff */
[----:B------:R-:W-:-:S05]  /*2790*/  LOP3.LUT R136, R142, 0x40, RZ, 0xc0, !PT ;  /* 0x000000408e887812 */ /* 0x000fca00078ec0ff */
[----:B------:R-:W-:Y:S01]  /*27a0*/  IMAD R136, R136, 0x80, R39 ;  /* 0x0000008088887824 */ /* 0x000fe200078e0227 */
[----:B0-----:R-:W-:Y:S07]  /*27b0*/  BRA.U UP0, `(.L_x_5) ;  /* 0x0000000100187547 */ /* 0x001fee000b800000 */
[----:B------:R-:W-:Y:S01]  /*27c0*/  ELECT P0, URZ, PT ;  /* 0x0000000000ff782f */ /* 0x000fe20003800000 */
[----:B------:R-:W-:Y:S01]  /*27d0*/  IMAD.MOV.U32 R41, RZ, RZ, 0x1 ;  /* 0x00000001ff297424 */ /* 0x000fe200078e00ff */
[----:B------:R-:W-:Y:S01]  /*27e0*/  UMOV UR4, 0x40 ;  /* 0x0000004000047882 */ /* 0x000fe20000000000 */
[----:B------:R-:W-:Y:S01]  /*27f0*/  UVIRTCOUNT.DEALLOC.SMPOOL 0x80 ;  /* 0x000000800000784c */ /* 0x000fe20000000000 */
[----:B------:R-:W-:-:S09]  /*2800*/  ULEA UR4, UR6, UR4, 0x18 ;  /* 0x0000000406047291 */ /* 0x000fd2000f8ec0ff */
[----:B------:R0:W-:Y:S03]  /*2810*/  @P0 STS.U8 [UR4], R41 ;  /* 0x00000029ff000988 */ /* 0x0001e60008000004 */
.L_x_5:
[----:B------:R-:W2:Y:S04]  /*2820*/  LDL.64 R104, [R1+0x3a8] ;  /* 0x0003a80001687983 */ /* 0x000ea80000100a00 */
[----:B------:R-:W3:Y:S04]  /*2830*/  LDL.64 R106, [R1+0x3c8] ;  /* 0x0003c800016a7983 */ /* 0x000ee80000100a00 */
[----:B------:R-:W4:Y:S04]  /*2840*/  LDL.64 R112, [R1+0x428] ;  /* 0x0004280001707983 */ /* 0x000f280000100a00 */
[----:B------:R-:W2:Y:S04]  /*2850*/  LDL.64 R110, [R1+0x408] ;  /* 0x00040800016e7983 */ /* 0x000ea80000100a00 */
[----:B------:R-:W2:Y:S04]  /*2860*/  LDL.64 R108, [R1+0x3e8] ;  /* 0x0003e800016c7983 */ /* 0x000ea80000100a00 */
[----:B------:R-:W2:Y:S04]  /*2870*/  LDL.64 R102, [R1+0x420] ;  /* 0x0004200001667983 */ /* 0x000ea80000100a00 */
[----:B------:R-:W2:Y:S04]  /*2880*/  LDL.64 R100, [R1+0x400] ;  /* 0x0004000001647983 */ /* 0x000ea80000100a00 */
[----:B------:R-:W2:Y:S04]  /*2890*/  LDL.64 R98, [R1+0x3e0] ;  /* 0x0003e00001627983 */ /* 0x000ea80000100a00 */
[----:B------:R-:W2:Y:S01]  /*28a0*/  LDL.64 R96, [R1+0x3c0] ;  /* 0x0003c00001607983 */ /* 0x000ea20000100a00 */
[----:B------:R-:W-:-:S03]  /*28b0*/  LOP3.LUT R67, R136, 0x10, RZ, 0x3c, !PT ;  /* 0x0000001088437812 */ /* 0x000fc600078e3cff */
[----:B-----5:R-:W-:Y:S04]  /*28c0*/  STS.U16 [R136+UR15+0x400], R15 ;  /* 0x0004000f88007988 */ /* 0x020fe8000800040f */
[----:B------:R-:W-:Y:S04]  /*28d0*/  STS.U16 [R136+UR15+0x800], R13 ;  /* 0x0008000d88007988 */ /* 0x000fe8000800040f */
[----:B------:R-:W-:Y:S04]  /*28e0*/  STS.U16 [R136+UR15+0x1000], R11 ;  /* 0x0010000b88007988 */ /* 0x000fe8000800040f */
[----:B------:R-:W-:Y:S04]  /*28f0*/  STS.U16 [R136+UR15+0x1400], R21 ;  /* 0x0014001588007988 */ /* 0x000fe8000800040f */
[----:B------:R-:W-:Y:S04]  /*2900*/  STS.U16 [R136+UR15+0xc00], R19 ;  /* 0x000c001388007988 */ /* 0x000fe8000800040f */
[----:B------:R-:W-:Y:S04]  /*2910*/  STS.U16 [R136+UR15+0x1800], R23 ;  /* 0x0018001788007988 */ /* 0x000fe8000800040f */
[----:B------:R-:W-:Y:S04]  /*2920*/  STS.U16 [R136+UR15+0x1c00], R25 ;  /* 0x001c001988007988 */ /* 0x000fe8000800040f */
[----:B------:R-:W-:Y:S01]  /*2930*/  STS.U16 [R136+UR15], R17 ;  /* 0x0000001188007988 */ /* 0x000fe2000800040f */
[----:B------:R-:W-:-:S03]  /*2940*/  LOP3.LUT R69, R136, 0x20, RZ, 0x3c, !PT ;  /* 0x0000002088457812 */ /* 0x000fc600078e3cff */
[----:B------:R-:W-:Y:S04]  /*2950*/  STS.U16 [R67+UR15+0x80], R16 ;  /* 0x0000801043007988 */ /* 0x000fe8000800040f */
[----:B------:R-:W-:Y:S04]  /*2960*/  STS.U16 [R67+UR15+0x480], R24 ;  /* 0x0004801843007988 */ /* 0x000fe8000800040f */
[----:B------:R-:W-:Y:S04]  /*2970*/  STS.U16 [R67+UR15+0x880], R26 ;  /* 0x0008801a43007988 */ /* 0x000fe8000800040f */
[----:B------:R-:W-:Y:S04]  /*2980*/  STS.U16 [R67+UR15+0xc80], R32 ;  /* 0x000c802043007988 */ /* 0x000fe8000800040f */
[----:B------:R-:W-:Y:S04]  /*2990*/  STS.U16 [R67+UR15+0x1080], R46 ;  /* 0x0010802e43007988 */ /* 0x000fe8000800040f */
[----:B------:R-:W-:Y:S04]  /*29a0*/  STS.U16 [R67+UR15+0x1480], R64 ;  /* 0x0014804043007988 */ /* 0x000fe8000800040f */
[----:B------:R-:W-:Y:S04]  /*29b0*/  STS.U16 [R67+UR15+0x1880], R78 ;  /* 0x0018804e43007988 */ /* 0x000fe8000800040f */
[----:B------:R1:W-:Y:S04]  /*29c0*/  STS.U16 [R67+UR15+0x1c80], R92 ;  /* 0x001c805c43007988 */ /* 0x0003e8000800040f */
[----:B------:R-:W-:Y:S04]  /*29d0*/  STS.U16 [R69+UR15+0x100], R14 ;  /* 0x0001000e45007988 */ /* 0x000fe8000800040f */
[----:B------:R-:W-:Y:S01]  /*29e0*/  STS.U16 [R69+UR15+0x500], R7 ;  /* 0x0005000745007988 */ /* 0x000fe2000800040f */
[----:B-1----:R-:W-:-:S03]  /*29f0*/  LOP3.LUT R67, R136, 0x30, RZ, 0x3c, !PT ;  /* 0x0000003088437812 */ /* 0x002fc600078e3cff */
        /* <DEDUP_REMOVED lines=23> */
[----:B------:R-:W-:Y:S01]  /*2b70*/  STS.U16 [R69+UR15+0x1e00], R40 ;  /* 0x001e002845007988 */ /* 0x000fe2000800040f */
[----:B------:R-:W-:-:S03]  /*2b80*/  LOP3.LUT R68, R136, 0x60, RZ, 0x3c, !PT ;  /* 0x0000006088447812 */ /* 0x000fc600078e3cff */
[----:B------:R-:W-:Y:S04]  /*2b90*/  STS.U16 [R67+UR15+0x280], R3 ;  /* 0x0002800343007988 */ /* 0x000fe8000800040f */
[----:B------:R-:W-:Y:S04]  /*2ba0*/  STS.U16 [R67+UR15+0x680], R20 ;  /* 0x0006801443007988 */ /* 0x000fe8000800040f */
[----:B------:R-:W-:Y:S01]  /*2bb0*/  STS.U16 [R67+UR15+0xa80], R28 ;  /* 0x000a801c43007988 */ /* 0x000fe2000800040f */
[----:B------:R-:W-:-:S03]  /*2bc0*/  USHF.L.U32 UR4, UR23, 0x15, URZ ;  /* 0x0000001517047899 */ /* 0x000fc600080006ff */
[----:B------:R-:W-:Y:S04]  /*2bd0*/  STS.U16 [R67+UR15+0xe80], R34 ;  /* 0x000e802243007988 */ /* 0x000fe8000800040f */
[----:B------:R-:W-:Y:S04]  /*2be0*/  STS.U16 [R67+UR15+0x1280], R58 ;  /* 0x0012803a43007988 */ /* 0x000fe8000800040f */
[----:B------:R-:W-:Y:S04]  /*2bf0*/  STS.U16 [R67+UR15+0x1680], R72 ;  /* 0x0016804843007988 */ /* 0x000fe8000800040f */
[----:B------:R-:W-:Y:S01]  /*2c00*/  STS.U16 [R67+UR15+0x1a80], R86 ;  /* 0x001a805643007988 */ /* 0x000fe2000800040f */
[----:B------:R-:W-:-:S03]  /*2c10*/  ULOP3.LUT UR4, UR4, 0x600000, URZ, 0xc0, !UPT ;  /* 0x0060000004047892 */ /* 0x000fc6000f8ec0ff */
[----:B------:R1:W-:Y:S04]  /*2c20*/  STS.U16 [R67+UR15+0x1e80], R42 ;  /* 0x001e802a43007988 */ /* 0x0003e8000800040f */
[----:B------:R-:W-:Y:S04]  /*2c30*/  STS.U16 [R68+UR15+0x300], R0 ;  /* 0x0003000044007988 */ /* 0x000fe8000800040f */
[----:B------:R-:W-:Y:S01]  /*2c40*/  STS.U16 [R68+UR15+0x700], R4 ;  /* 0x0007000444007988 */ /* 0x000fe2000800040f */
[----:B-1----:R-:W-:-:S03]  /*2c50*/  LOP3.LUT R67, R136, 0x70, RZ, 0x3c, !PT ;  /* 0x0000007088437812 */ /* 0x002fc600078e3cff */
[----:B------:R-:W-:Y:S01]  /*2c60*/  STS.U16 [R68+UR15+0xb00], R30 ;  /* 0x000b001e44007988 */ /* 0x000fe2000800040f */
[----:B------:R-:W-:-:S03]  /*2c70*/  UIADD3 UR17, UPT, UPT, UR16, UR4, URZ ;  /* 0x0000000410117290 */ /* 0x000fc6000fffe0ff */
[----:B------:R-:W-:Y:S04]  /*2c80*/  STS.U16 [R68+UR15+0xf00], R36 ;  /* 0x000f002444007988 */ /* 0x000fe8000800040f */
[----:B------:R-:W-:Y:S04]  /*2c90*/  STS.U16 [R68+UR15+0x1300], R60 ;  /* 0x0013003c44007988 */ /* 0x000fe8000800040f */
[----:B------:R-:W-:Y:S04]  /*2ca0*/  STS.U16 [R68+UR15+0x1700], R74 ;  /* 0x0017004a44007988 */ /* 0x000fe8000800040f */
[----:B------:R-:W-:Y:S04]  /*2cb0*/  STS.U16 [R68+UR15+0x1b00], R88 ;  /* 0x001b005844007988 */ /* 0x000fe8000800040f */
[----:B------:R-:W-:Y:S01]  /*2cc0*/  STS.U16 [R68+UR15+0x1f00], R44 ;  /* 0x001f002c44007988 */ /* 0x000fe2000800040f */
[----:B------:R-:W-:-:S03]  /*2cd0*/  LOP3.LUT P2, RZ, R142, 0x7f, RZ, 0xc0, !PT ;  /* 0x0000007f8eff7812 */ /* 0x000fc6000784c0ff */
[----:B------:R-:W-:Y:S04]  /*2ce0*/  STS.U16 [R67+UR15+0x380], R5 ;  /* 0x0003800543007988 */ /* 0x000fe8000800040f */
[----:B------:R1:W-:Y:S04]  /*2cf0*/  STS.U16 [R67+UR15+0x780], R18 ;  /* 0x0007801243007988 */ /* 0x0003e8000800040f */
[----:B------:R-:W-:Y:S04]  /*2d00*/  STS.U16 [R67+UR15+0xb80], R31 ;  /* 0x000b801f43007988 */ /* 0x000fe8000800040f */
[----:B------:R-:W-:Y:S04]  /*2d10*/  STS.U16 [R67+UR15+0xf80], R37 ;  /* 0x000f802543007988 */ /* 0x000fe8000800040f */
[----:B------:R-:W-:Y:S04]  /*2d20*/  STS.U16 [R67+UR15+0x1380], R62 ;  /* 0x0013803e43007988 */ /* 0x000fe8000800040f */
[----:B------:R-:W-:Y:S04]  /*2d30*/  STS.U16 [R67+UR15+0x1780], R76 ;  /* 0x0017804c43007988 */ /* 0x000fe8000800040f */
[----:B------:R-:W-:Y:S04]  /*2d40*/  STS.U16 [R67+UR15+0x1b80], R90 ;  /* 0x001b805a43007988 */ /* 0x000fe8000800040f */
[----:B------:R0:W-:Y:S01]  /*2d50*/  STS.U16 [R67+UR15+0x1f80], R10 ;  /* 0x001f800a43007988 */ /* 0x0001e2000800040f */
[----:B------:R-:W-:Y:S01]  /*2d60*/  STTM.x64 tmem[UR17], RZ ;  /* 0x000000ff000079ed */ /* 0x000fe20008340011 */
[----:B------:R-:W0:Y:S02]  /*2d70*/  FENCE.VIEW.ASYNC.T ;  /* 0x00000000000073c6 */ /* 0x000e240000000200 */
[----:B0-----:R-:W-:Y:S01]  /*2d80*/  VOTEU.ALL UP1, P2 ;  /* 0x0000000000ff7886 */ /* 0x001fe20001020000 */
[----:B------:R-:W-:Y:S01]  /*2d90*/  UMOV UR5, 0x1 ;  /* 0x0000000100057882 */ /* 0x000fe20000000000 */
[----:B------:R-:W-:-:S03]  /*2da0*/  UIADD3 UR18, UPT, UPT, UR15, 0x10000, URZ ;  /* 0x000100000f127890 */ /* 0x000fc6000fffe0ff */
[----:B------:R-:W-:-:S04]  /*2db0*/  @!UP1 UIADD3 UR8, UPT, UPT, -UR5, 0x100000, URZ ;  /* 0x0010000005089890 */ /* 0x000fc8000fffe1ff */
[----:B------:R-:W-:Y:S02]  /*2dc0*/  @!UP1 USHF.L.U32 UR9, UR8, 0xb, URZ ;  /* 0x0000000b08099899 */ /* 0x000fe400080006ff */
[----:B------:R-:W-:Y:S01]  /*2dd0*/  @!UP1 USHF.L.U32 UR8, UR8, 0x1, URZ ;  /* 0x0000000108089899 */ /* 0x000fe200080006ff */
[----:B------:R-:W-:Y:S01]  /*2de0*/  VOTEU.ALL UP2, P2 ;  /* 0x0000000000ff7886 */ /* 0x000fe20001040000 */
[----:B------:R-:W-:Y:S01]  /*2df0*/  BAR.SYNC.DEFER_BLOCKING 0x0 ;  /* 0x0000000000007b1d */ /* 0x000fe20000010000 */
[----:B------:R-:W-:-:S06]  /*2e00*/  UIADD3 UR25, UPT, UPT, UR14, 0x80, URZ ;  /* 0x000000800e197890 */ /* 0x000fcc000fffe0ff */
[----:B------:R-:W-:Y:S01]  /*2e10*/  ISETP.LT.AND P0, PT, RZ, UR25, PT ;  /* 0x00000019ff007c0c */ /* 0x000fe2000bf01270 */
[----:B------:R-:W0:Y:S02]  /*2e20*/  FENCE.VIEW.ASYNC.S ;  /* 0x00000000000073c6 */ /* 0x000e240000000000 */
[----:B0-----:R0:W0:Y:S01]  /*2e30*/  @!UP2 SYNCS.EXCH.64 URZ, [UR18], UR8 ;  /* 0x0000000812ffa5b2 */ /* 0x0010220008000100 */
[----:B------:R-:W-:Y:S01]  /*2e40*/  PRMT R2, RZ, 0x7610, R2 ;  /* 0x00007610ff027816 */ /* 0x000fe20000000002 */
[----:B0-----:R-:W-:Y:S01]  /*2e50*/  BAR.SYNC.DEFER_BLOCKING 0x0 ;  /* 0x0000000000007b1d */ /* 0x001fe20000010000 */
[----:B------:R-:W-:Y:S02]  /*2e60*/  PRMT R6, RZ, 0x7610, R6 ;  /* 0x00007610ff067816 */ /* 0x000fe40000000006 */
[----:B------:R-:W-:Y:S02]  /*2e70*/  PRMT R11, RZ, 0x7610, R11 ;  /* 0x00007610ff0b7816 */ /* 0x000fe4000000000b */
[----:B------:R-:W-:-:S02]  /*2e80*/  PRMT R14, RZ, 0x7610, R14 ;  /* 0x00007610ff0e7816 */ /* 0x000fc4000000000e */
[----:B-1----:R-:W-:Y:S02]  /*2e90*/  PRMT R18, RZ, 0x7610, R18 ;  /* 0x00007610ff127816 */ /* 0x002fe40000000012 */
[----:B------:R-:W-:Y:S02]  /*2ea0*/  PRMT R22, RZ, 0x7610, R22 ;  /* 0x00007610ff167816 */ /* 0x000fe40000000016 */
[----:B------:R-:W-:Y:S02]  /*2eb0*/  PRMT R26, RZ, 0x7610, R26 ;  /* 0x00007610ff1a7816 */ /* 0x000fe4000000001a */
[----:B------:R-:W-:Y:S02]  /*2ec0*/  PRMT R30, RZ, 0x7610, R30 ;  /* 0x00007610ff1e7816 */ /* 0x000fe4000000001e */
[----:B------:R-:W-:Y:S02]  /*2ed0*/  PRMT R34, RZ, 0x7610, R34 ;  /* 0x00007610ff227816 */ /* 0x000fe40000000022 */
[----:B------:R-:W-:-:S02]  /*2ee0*/  PRMT R38, RZ, 0x7610, R38 ;  /* 0x00007610ff267816 */ /* 0x000fc40000000026 */
[----:B------:R-:W-:Y:S02]  /*2ef0*/  PRMT R43, RZ, 0x7610, R43 ;  /* 0x00007610ff2b7816 */ /* 0x000fe4000000002b */
[----:B------:R-:W-:Y:S02]  /*2f00*/  PRMT R47, RZ, 0x7610, R47 ;  /* 0x00007610ff2f7816 */ /* 0x000fe4000000002f */
[----:B------:R-:W-:Y:S01]  /*2f10*/  PRMT R51, RZ, 0x7610, R51 ;  /* 0x00007610ff337816 */ /* 0x000fe20000000033 */
[----:B----4-:R-:W4:Y:S01]  /*2f20*/  @P0 LDG.E.U16 R2, desc[UR28][R112.64] ;  /* 0x0000001c70020981 */ /* 0x010f22000c1e1500 */
[----:B------:R-:W-:Y:S02]  /*2f30*/  PRMT R55, RZ, 0x7610, R55 ;  /* 0x00007610ff377816 */ /* 0x000fe40000000037 */
[----:B------:R-:W-:Y:S01]  /*2f40*/  PRMT R59, RZ, 0x7610, R59 ;  /* 0x00007610ff3b7816 */ /* 0x000fe2000000003b */
[----:B--2---:R-:W2:Y:S01]  /*2f50*/  @P0 LDG.E.U16 R6, desc[UR28][R110.64] ;  /* 0x0000001c6e060981 */ /* 0x004ea2000c1e1500 */
[----:B------:R-:W-:-:S02]  /*2f60*/  PRMT R63, RZ, 0x7610, R63 ;  /* 0x00007610ff3f7816 */ /* 0x000fc4000000003f */
[----:B------:R-:W-:Y:S01]  /*2f70*/  PRMT R3, RZ, 0x7610, R3 ;  /* 0x00007610ff037816 */ /* 0x000fe20000000003 */
[----:B------:R-:W2:Y:S01]  /*2f80*/  @P0 LDG.E.U16 R11, desc[UR28][R108.64] ;  /* 0x0000001c6c0b0981 */ /* 0x000ea2000c1e1500 */
[----:B------:R-:W-:Y:S02]  /*2f90*/  PRMT R7, RZ, 0x7610, R7 ;  /* 0x00007610ff077816 */ /* 0x000fe40000000007 */
[----:B------:R-:W-:Y:S01]  /*2fa0*/  PRMT R10, RZ, 0x7610, R10 ;  /* 0x00007610ff0a7816 */ /* 0x000fe2000000000a */
[----:B---3--:R-:W3:Y:S01]  /*2fb0*/  @P0 LDG.E.U16 R14, desc[UR28][R106.64] ;  /* 0x0000001c6a0e0981 */ /* 0x008ee2000c1e1500 */
[----:B------:R-:W-:Y:S02]  /*2fc0*/  PRMT R15, RZ, 0x7610, R15 ;  /* 0x00007610ff0f7816 */ /* 0x000fe4000000000f */
[----:B------:R-:W-:Y:S01]  /*2fd0*/  PRMT R19, RZ, 0x7610, R19 ;  /* 0x00007610ff137816 */ /* 0x000fe20000000013 */
[----:B------:R-:W3:Y:S01]  /*2fe0*/  @P0 LDG.E.U16 R18, desc[UR28][R104.64] ;  /* 0x0000001c68120981 */ /* 0x000ee2000c1e1500 */
[----:B------:R-:W-:-:S02]  /*2ff0*/  PRMT R23, RZ, 0x7610, R23 ;  /* 0x00007610ff177816 */ /* 0x000fc40000000017 */
[----:B------:R-:W-:Y:S01]  /*3000*/  PRMT R27, RZ, 0x7610, R27 ;  /* 0x00007610ff1b7816 */ /* 0x000fe2000000001b */
[----:B------:R-:W3:Y:S01]  /*3010*/  @P0 LDG.E.U16 R22, desc[UR28][R206.64] ;  /* 0x0000001cce160981 */ /* 0x000ee2000c1e1500 */
[----:B------:R-:W-:Y:S02]  /*3020*/  PRMT R31, RZ, 0x7610, R31 ;  /* 0x00007610ff1f7816 */ /* 0x000fe4000000001f */
[----:B------:R-:W-:Y:S01]  /*3030*/  PRMT R35, RZ, 0x7610, R35 ;  /* 0x00007610ff237816 */ /* 0x000fe20000000023 */
[----:B------:R-:W3:Y:S01]  /*3040*/  @P0 LDG.E.U16 R26, desc[UR28][R202.64] ;  /* 0x0000001cca1a0981 */ /* 0x000ee2000c1e1500 */
        /* <DEDUP_REMOVED lines=57> */
[----:B------:R-:W-:-:S03]  /*33e0*/  PRMT R66, RZ, 0x7610, R66 ;  /* 0x00007610ff427816 */ /* 0x000fc60000000042 */
[----:B------:R-:W3:Y:S04]  /*33f0*/  @P0 LDG.E.U16 R44, desc[UR28][R178.64] ;  /* 0x0000001cb22c0981 */ /* 0x000ee8000c1e1500 */
        /* <DEDUP_REMOVED lines=36> */
[----:B------:R-:W3:Y:S01]  /*3640*/  @P0 LDG.E.U16 R66, desc[UR28][R212.64] ;  /* 0x0000001cd4420981 */ /* 0x000ee2000c1e1500 */
[----:B------:R-:W-:Y:S01]  /*3650*/  SHF.R.S32.HI R0, RZ, 0x6, R142 ;  /* 0x00000006ff007819 */ /* 0x000fe2000001148e */
[----:B------:R-:W-:-:S04]  /*3660*/  @!UP1 UIADD3 UR8, UPT, UPT, -UR5, 0x100000, URZ ;  /* 0x0010000005089890 */ /* 0x000fc8000fffe1ff */
[----:B------:R-:W-:Y:S02]  /*3670*/  @!UP1 USHF.L.U32 UR9, UR8, 0xb, URZ ;  /* 0x0000000b08099899 */ /* 0x000fe400080006ff */
[----:B------:R-:W-:Y:S01]  /*3680*/  @!UP1 USHF.L.U32 UR8, UR8, 0x1, URZ ;  /* 0x0000000108089899 */ /* 0x000fe200080006ff */
[----:B------:R-:W-:Y:S01]  /*3690*/  SGXT R0, R0, 0x1 ;  /* 0x000000010000781a */ /* 0x000fe20000000200 */
[----:B------:R-:W-:-:S03]  /*36a0*/  VOTEU.ALL UP2, P2 ;  /* 0x0000000000ff7886 */ /* 0x000fc60001040000 */
[----:B------:R-:W-:Y:S01]  /*36b0*/  LOP3.LUT R39, R39, 0x90, R0, 0x78, !PT ;  /* 0x0000009027277812 */ /* 0x000fe200078e7800 */
[----:B------:R-:W-:-:S04]  /*36c0*/  @!UP1 UIADD3 UR4, UPT, UPT, -UR5, 0x100000, URZ ;  /* 0x0010000005049890 */ /* 0x000fc8000fffe1ff */
[----:B------:R-:W-:Y:S02]  /*36d0*/  @!UP1 USHF.L.U32 UR5, UR4, 0xb, URZ ;  /* 0x0000000b04059899 */ /* 0x000fe400080006ff */
[----:B------:R-:W-:Y:S01]  /*36e0*/  @!UP1 USHF.L.U32 UR4, UR4, 0x1, URZ ;  /* 0x0000000104049899 */ /* 0x000fe200080006ff */
[C---:B------:R-:W-:Y:S01]  /*36f0*/  LOP3.LUT R0, R39.reuse, 0x20, RZ, 0x3c, !PT ;  /* 0x0000002027007812 */ /* 0x040fe200078e3cff */
[----:B------:R0:W1:Y:S01]  /*3700*/  @!UP2 SYNCS.EXCH.64 URZ, [UR15+0x10008], UR8 ;  /* 0x010008080fffa5b2 */ /* 0x0000620008000100 */
[----:B------:R-:W-:Y:S01]  /*3710*/  ISETP.EQ.U32.AND P1, PT, RZ, UR23, P0 ;  /* 0x00000017ff007c0c */ /* 0x000fe20008722070 */
[----:B------:R-:W-:Y:S01]  /*3720*/  VOTEU.ALL UP2, P2 ;  /* 0x0000000000ff7886 */ /* 0x000fe20001040000 */
[----:B------:R-:W-:Y:S01]  /*3730*/  LOP3.LUT R132, R132, 0xf7ffffff, RZ, 0xc0, !PT ;  /* 0xf7ffffff84847812 */ /* 0x000fe200078ec0ff */
[----:B------:R-:W-:Y:S02]  /*3740*/  UIADD3 UR10, UPT, UPT, UR15, 0x8000, URZ ;  /* 0x000080000f0a7890 */ /* 0x000fe4000fffe0ff */
[----:B------:R-:W-:Y:S01]  /*3750*/  UIADD3 UR19, UPT, UPT, UR16, 0x40, URZ ;  /* 0x0000004010137890 */ /* 0x000fe2000fffe0ff */
[----:B------:R-:W-:Y:S01]  /*3760*/  @P2 LOP3.LUT R132, R132, 0x8000000, RZ, 0xfc, !PT ;  /* 0x0800000084842812 */ /* 0x000fe200078efcff */
[----:B----4-:R-:W-:Y:S04]  /*3770*/  STS.U16 [R39+UR15+0x4000], R2 ;  /* 0x0040000227007988 */ /* 0x010fe8000800040f */
[----:B--2---:R-:W-:Y:S04]  /*3780*/  STS.U16 [R39+UR15+0x4400], R6 ;  /* 0x0044000627007988 */ /* 0x004fe8000800040f */
[----:B------:R-:W-:Y:S04]  /*3790*/  STS.U16 [R39+UR15+0x4800], R11 ;  /* 0x0048000b27007988 */ /* 0x000fe8000800040f */
[----:B---3--:R-:W-:Y:S04]  /*37a0*/  STS.U16 [R39+UR15+0x4c00], R14 ;  /* 0x004c000e27007988 */ /* 0x008fe8000800040f */
[----:B------:R-:W-:Y:S04]  /*37b0*/  STS.U16 [R39+UR15+0x5000], R18 ;  /* 0x0050001227007988 */ /* 0x000fe8000800040f */
        /* <DEDUP_REMOVED lines=14> */
[----:B--2---:R-:W-:-:S03]  /*38a0*/  LOP3.LUT R3, R39, 0x40, RZ, 0x3c, !PT ;  /* 0x0000004027037812 */ /* 0x004fc600078e3cff */
        /* <DEDUP_REMOVED lines=13> */
[----:B------:R0:W-:Y:S01]  /*3980*/  STS.U16 [R3+UR15+0x4200], R4 ;  /* 0x0042000403007988 */ /* 0x0001e2000800040f */
[----:B--2---:R-:W-:-:S03]  /*3990*/  LOP3.LUT R0, R39, 0x60, RZ, 0x3c, !PT ;  /* 0x0000006027007812 */ /* 0x004fc600078e3cff */
[----:B------:R0:W-:Y:S04]  /*39a0*/  STS.U16 [R3+UR15+0x4600], R8 ;  /* 0x0046000803007988 */ /* 0x0001e8000800040f */
        /* <DEDUP_REMOVED lines=29> */
[----:B------:R0:W-:Y:S01]  /*3b80*/  STS.U16 [R0+UR15+0x7f00], R66 ;  /* 0x007f004200007988 */ /* 0x0001e2000800040f */
[----:B-1----:R1:W-:Y:S06]  /*3b90*/  MEMBAR.ALL.CTA ;  /* 0x0000000000007992 */ /* 0x0023ec0000008000 */
[----:B-1----:R-:W-:Y:S04]  /*3ba0*/  FENCE.VIEW.ASYNC.S ;  /* 0x00000000000073c6 */ /* 0x002fe80000000000 */
[----:B------:R-:W1:Y:S02]  /*3bb0*/  FENCE.VIEW.ASYNC.S ;  /* 0x00000000000073c6 */ /* 0x000e640000000000 */
[----:B-1----:R0:W1:Y:S02]  /*3bc0*/  @!UP2 SYNCS.EXCH.64 URZ, [UR15+0x8000], UR4 ;  /* 0x008000040fffa5b2 */ /* 0x0020640008000100 */
[----:B-1----:R-:W-:Y:S06]  /*3bd0*/  BAR.SYNC.DEFER_BLOCKING 0x0 ;  /* 0x0000000000007b1d */ /* 0x002fec0000010000 */
[----:B0-----:R-:W-:Y:S05]  /*3be0*/  @!P1 BRA `(.L_x_6) ;  /* 0x0000000000889947 */ /* 0x001fea0003800000 */
[----:B------:R-:W-:Y:S02]  /*3bf0*/  UIADD3 UR4, UPT, UPT, UR15, 0x4000, URZ ;  /* 0x000040000f047890 */ /* 0x000fe4000fffe0ff */
[----:B------:R-:W-:Y:S02]  /*3c00*/  USHF.R.U32.HI UR8, URZ, 0x4, UR15 ;  /* 0x00000004ff087899 */ /* 0x000fe4000801160f */
[----:B------:R-:W-:Y:S02]  /*3c10*/  USHF.R.U32.HI UR4, URZ, 0x4, UR4 ;  /* 0x00000004ff047899 */ /* 0x000fe40008011604 */
[----:B------:R-:W-:Y:S02]  /*3c20*/  USGXT.U32 UR8, UR8, 0xe ;  /* 0x0000000e0808789a */ /* 0x000fe40008000000 */
[----:B------:R-:W-:Y:S02]  /*3c30*/  USGXT.U32 UR12, UR4, 0xe ;  /* 0x0000000e040c789a */ /* 0x000fe40008000000 */
[----:B------:R-:W-:-:S02]  /*3c40*/  UIADD3 UR36, UP2, UPT, UR8, 0x2000080, URZ ;  /* 0x0200008008247890 */ /* 0x000fc4000ff5e0ff */
[----:B------:R-:W-:Y:S01]  /*3c50*/  UIADD3 UR34, UP3, UPT, UR12, 0x2, URZ ;  /* 0x000000020c227890 */ /* 0x000fe2000ff7e0ff */
[----:B------:R-:W-:Y:S01]  /*3c60*/  UMOV UR4, URZ ;  /* 0x000000ff00047c82 */ /* 0x000fe20008000000 */
[----:B------:R-:W-:Y:S01]  /*3c70*/  UMOV UR5, URZ ;  /* 0x000000ff00057c82 */ /* 0x000fe20008000000 */
[----:B------:R-:W-:Y:S02]  /*3c80*/  UIADD3.X UR37, UPT, UPT, UR4, 0x40004040, URZ, UP2, !UPT ;  /* 0x4000404004257890 */ /* 0x000fe400097fe4ff */
[----:B------:R-:W-:Y:S02]  /*3c90*/  UIADD3.X UR35, UPT, UPT, UR5, 0x40004040, URZ, UP3, !UPT ;  /* 0x4000404005237890 */ /* 0x000fe40009ffe4ff */
[----:B------:R-:W-:Y:S02]  /*3ca0*/  ULOP3.LUT UR8, UR8, 0x2000000, URZ, 0xfc, !UPT ;  /* 0x0200000008087892 */ /* 0x000fe4000f8efcff */
[----:B------:R-:W-:Y:S02]  /*3cb0*/  UIADD3.64 UR20, UPT, UPT, UR36, 0x80, URZ ;  /* 0x0000008024147897 */ /* 0x000fe4000fffe0ff */
[----:B------:R-:W-:-:S02]  /*3cc0*/  UIADD3.64 UR26, UPT, UPT, UR34, 0x2, URZ ;  /* 0x00000002221a7897 */ /* 0x000fc4000fffe0ff */
[----:B------:R-:W-:Y:S02]  /*3cd0*/  UIADD3.64 UR30, UPT, UPT, UR36, 0x100, URZ ;  /* 0x00000100241e7897 */ /* 0x000fe4000fffe0ff */
[----:B------:R-:W-:Y:S01]  /*3ce0*/  UIADD3.64 UR32, UPT, UPT, UR34, 0x4, URZ ;  /* 0x0000000422207897 */ /* 0x000fe2000fffe0ff */
[----:B------:R-:W-:Y:S01]  /*3cf0*/  UMOV UR38, 0x0 ;  /* 0x0000000000267882 */ /* 0x000fe20000000000 */
[----:B------:R-:W-:Y:S01]  /*3d00*/  UMOV UR39, 0x8208490 ;  /* 0x0820849000277882 */ /* 0x000fe20000000000 */
[----:B------:R-:W-:Y:S01]  /*3d10*/  UMOV UR9, 0x40004040 ;  /* 0x4000404000097882 */ /* 0x000fe20000000000 */
[----:B------:R-:W-:Y:S01]  /*3d20*/  UMOV UR13, 0x40004040 ;  /* 0x40004040000d7882 */ /* 0x000fe20000000000 */
[----:B------:R-:W-:Y:S01]  /*3d30*/  UMOV UR40, 0x0 ;  /* 0x0000000000287882 */ /* 0x000fe20000000000 */
[----:B------:R-:W-:Y:S01]  /*3d40*/  UMOV UR41, 0x8208490 ;  /* 0x0820849000297882 */ /* 0x000fe20000000000 */
[----:B------:R-:W-:Y:S01]  /*3d50*/  UMOV UR42, 0x0 ;  /* 0x00000000002a7882 */ /* 0x000fe20000000000 */
[----:B------:R-:W-:Y:S01]  /*3d60*/  UMOV UR43, 0x8208490 ;  /* 0x08208490002b7882 */ /* 0x000fe20000000000 */
[----:B------:R-:W-:Y:S01]  /*3d70*/  UMOV UR4, UR10 ;  /* 0x0000000a00047c82 */ /* 0x000fe20008000000 */
[----:B------:R0:W-:Y:S01]  /*3d80*/  UTCHMMA gdesc[UR8], gdesc[UR12], tmem[UR19], tmem[UR38], idesc[UR39], !UPT ;  /* 0x00ff260c080075ea */ /* 0x0001e2000f800013 */
[----:B------:R-:W-:Y:S01]  /*3d90*/  UMOV UR44, 0x0 ;  /* 0x00000000002c7882 */ /* 0x000fe20000000000 */
[----:B------:R-:W-:Y:S01]  /*3da0*/  UMOV UR45, 0x8208490 ;  /* 0x08208490002d7882 */ /* 0x000fe20000000000 */
[----:B------:R0:W-:Y:S01]  /*3db0*/  UTCHMMA gdesc[UR36], gdesc[UR34], tmem[UR19], tmem[UR40], idesc[UR41], UPT ;  /* 0x00ff2822240075ea */ /* 0x0001e2000b800013 */
[----:B------:R-:W-:Y:S01]  /*3dc0*/  UMOV UR4, UR4 ;  /* 0x0000000400047c82 */ /* 0x000fe20008000000 */
[----:B------:R0:W-:Y:S01]  /*3dd0*/  UTCHMMA gdesc[UR20], gdesc[UR26], tmem[UR19], tmem[UR42], idesc[UR43], UPT ;  /* 0x00ff2a1a140075ea */ /* 0x0001e2000b800013 */
[----:B------:R0:W-:Y:S01]  /*3de0*/  UTCHMMA gdesc[UR30], gdesc[UR32], tmem[UR19], tmem[UR44], idesc[UR45], UPT ;  /* 0x00ff2c201e0075ea */ /* 0x0001e2000b800013 */
[----:B------:R0:W-:Y:S01]  /*3df0*/  UTCBAR [UR4], URZ ;  /* 0x000000ff040073e9 */ /* 0x0001e200080000ff */
[----:B------:R-:W-:Y:S01]  /*3e00*/  NOP ;  /* 0x0000000000007918 */ /* 0x000fe20000000000 */
.L_x_6:
[----:B------:R-:W-:Y:S05]  /*3e10*/  @!P0 BRA `(.L_x_7) ;  /* 0x0000000000088947 */ /* 0x000fea0003800000 */
[----:B------:R-:W1:Y:S02]  /*3e20*/  SYNCS.PHASECHK.TRANS64.TRYWAIT P2, [UR15+0x8000], RZ ;  /* 0x008000ffff0075a7 */ /* 0x000e64000804110f */
[----:B-1----:R-:W-:Y:S05]  /*3e30*/  @!P2 BRA `(.L_x_8) ;  /* 0x0000012c001ca947 */ /* 0x002fea0003800000 */
.L_x_7:
[----:B------:R-:W-:Y:S01]  /*3e40*/  BAR.SYNC.DEFER_BLOCKING 0x0 ;  /* 0x0000000000007b1d */ /* 0x000fe20000010000 */
[C---:B------:R-:W-:Y:S01]  /*3e50*/  ISETP.GT.AND P4, PT, R135.reuse, 0x1, PT ;  /* 0x000000018700780c */ /* 0x040fe20003f84270 */
[----:B------:R-:W-:Y:S01]  /*3e60*/  UISETP.GT.AND UP2, UPT, UR14, -0x1, UPT ;  /* 0xffffffff0e00788c */ /* 0x000fe2000bf44270 */
[C---:B------:R-:W-:Y:S02]  /*3e70*/  ISETP.GT.AND P5, PT, R135.reuse, RZ, PT ;  /* 0x000000ff8700720c */ /* 0x040fe40003fa4270 */
[----:B------:R-:W-:Y:S01]  /*3e80*/  ISETP.GT.AND P3, PT, R135, 0x2, PT ;  /* 0x000000028700780c */ /* 0x000fe20003f64270 */
[----:B0-----:R-:W0:Y:S01]  /*3e90*/  LDCU UR4, c[0x0][0x3a8] ;  /* 0x00007500ff0477ac */ /* 0x001e220008000800 */
[----:B------:R-:W0:Y:S01]  /*3ea0*/  LDTM.x128 R4, tmem[UR17+0x40] ;  /* 0x00004011000479ee */ /* 0x000e2200083c0000 */
[----:B------:R-:W-:Y:S01]  /*3eb0*/  PLOP3.LUT P2, PT, PT, PT, UP2, 0x80, 0x8 ;  /* 0x000000000008781c */ /* 0x000fe20003f4f028 */
[----:B------:R-:W1:Y:S01]  /*3ec0*/  S2R R184, SR_TID.X ;  /* 0x0000000000b87919 */ /* 0x000e620000002100 */
[----:B------:R-:W2:Y:S01]  /*3ed0*/  LDCU.64 UR8, c[0x0][0x3d0] ;  /* 0x00007a00ff0877ac */ /* 0x000ea20008000a00 */
[----:B------:R3:W-:Y:S01]  /*3ee0*/  STL.64 [R1+0x460], R132 ;  /* 0x0004608401007387 */ /* 0x0007e20000100a00 */
[----:B--2---:R-:W-:Y:S01]  /*3ef0*/  UIMAD UR8, UR7, UR8, URZ ;  /* 0x00000008070872a4 */ /* 0x004fe2000f8e02ff */
[----:B0-----:R-:W-:Y:S01]  /*3f00*/  FMUL R141, R6, UR4 ;  /* 0x00000004068d7c20 */ /* 0x001fe20008400000 */
[----:B------:R-:W-:Y:S01]  /*3f10*/  FMUL R157, R54, UR4 ;  /* 0x00000004369d7c20 */ /* 0x000fe20008400000 */
[----:B------:R-:W-:Y:S01]  /*3f20*/  FMUL R54, R100, UR4 ;  /* 0x0000000464367c20 */ /* 0x000fe20008400000 */
[----:B------:R-:W-:Y:S01]  /*3f30*/  FMUL R138, R9, UR4 ;  /* 0x00000004098a7c20 */ /* 0x000fe20008400000 */
[----:B------:R-:W-:Y:S01]  /*3f40*/  FMUL R152, R64, UR4 ;  /* 0x0000000440987c20 */ /* 0x000fe20008400000 */
[----:B------:R-:W-:Y:S01]  /*3f50*/  FSEL R100, R141, -INF , P4 ;  /* 0xff8000008d647808 */ /* 0x000fe20002000000 */
[----:B------:R-:W-:Y:S01]  /*3f60*/  FMUL R137, R12, UR4 ;  /* 0x000000040c897c20 */ /* 0x000fe20008400000 */
[----:B------:R-:W-:Y:S01]  /*3f70*/  ISETP.GT.AND P4, PT, R135, 0x4, PT ;  /* 0x000000048700780c */ /* 0x000fe20003f84270 */
        /* <DEDUP_REMOVED lines=17> */
[----:B------:R-:W-:Y:S01]  /*4090*/  FSEL R101, R171, -INF , P5 ;  /* 0xff800000ab657808 */ /* 0x000fe20002800000 */
[----:B------:R-:W-:Y:S01]  /*40a0*/  FMUL R15, R27, UR4 ;  /* 0x000000041b0f7c20 */ /* 0x000fe20008400000 */
[----:B------:R-:W-:Y:S01]  /*40b0*/  ISETP.GT.AND P4, PT, R135, 0xd, PT ;  /* 0x0000000d8700780c */ /* 0x000fe20003f84270 */
[----:B------:R-:W-:Y:S01]  /*40c0*/  FMUL R161, R49, UR4 ;  /* 0x0000000431a17c20 */ /* 0x000fe20008400000 */
[----:B------:R-:W-:Y:S01]  /*40d0*/  ISETP.GT.AND P5, PT, R135, 0x3, PT ;  /* 0x000000038700780c */ /* 0x000fe20003fa4270 */
[----:B------:R-:W-:Y:S01]  /*40e0*/  FMUL R27, R51, UR4 ;  /* 0x00000004331b7c20 */ /* 0x000fe20008400000 */
[----:B------:R-:W-:Y:S01]  /*40f0*/  FSEL R102, R173, -INF , P2 ;  /* 0xff800000ad667808 */ /* 0x000fe20001000000 */
[----:B------:R-:W-:Y:S01]  /*4100*/  FMUL R150, R66, UR4 ;  /* 0x0000000442967c20 */ /* 0x000fe20008400000 */
[----:B------:R-:W-:Y:S01]  /*4110*/  FMUL R49, R95, UR4 ;  /* 0x000000045f317c20 */ /* 0x000fe20008400000 */
        /* <DEDUP_REMOVED lines=9> */
[----:B------:R-:W-:Y:S01]  /*41b0*/  FSEL R98, R139, -INF , P5 ;  /* 0xff8000008b627808 */ /* 0x000fe20002800000 */
[----:B------:R-:W-:Y:S01]  /*41c0*/  FMUL R11, R19, UR4 ;  /* 0x00000004130b7c20 */ /* 0x000fe20008400000 */
[----:B------:R-:W-:Y:S01]  /*41d0*/  FMNMX3 R2, R102, R101, R100, !PT ;  /* 0x0000006566027276 */ /* 0x000fe20007800064 */
        /* <DEDUP_REMOVED lines=11> */
[----:B------:R-:W-:Y:S01]  /*4290*/  ISETP.GT.AND P5, PT, R135, 0x9, PT ;  /* 0x000000098700780c */ /* 0x000fe20003fa4270 */
[----:B------:R-:W-:Y:S01]  /*42a0*/  FMUL R31, R56, UR4 ;  /* 0x00000004381f7c20 */ /* 0x000fe20008400000 */
[----:B------:R-:W-:Y:S01]  /*42b0*/  FMNMX3 R2, R2, R64, R6, !PT ;  /* 0x0000004002027276 */ /* 0x000fe20007800006 */
[----:B------:R-:W-:Y:S01]  /*42c0*/  FMUL R20, R20, UR4 ;  /* 0x0000000414147c20 */ /* 0x000fe20008400000 */
[----:B------:R-:W-:Y:S01]  /*42d0*/  FSEL R8, R8, -INF , P3 ;  /* 0xff80000008087808 */ /* 0x000fe20001800000 */
[----:B------:R-:W-:Y:S01]  /*42e0*/  FMUL R12, R21, UR4 ;  /* 0x00000004150c7c20 */ /* 0x000fe20008400000 */
[C---:B------:R-:W-:Y:S01]  /*42f0*/  ISETP.GT.AND P3, PT, R135.reuse, 0xb, PT ;  /* 0x0000000b8700780c */ /* 0x040fe20003f64270 */
        /* <DEDUP_REMOVED lines=15> */
[C---:B------:R-:W-:Y:S01]  /*43f0*/  ISETP.GT.AND P5, PT, R135.reuse, 0xf, PT ;  /* 0x0000000f8700780c */ /* 0x040fe20003fa4270 */
        /* <DEDUP_REMOVED lines=53> */
[C---:B------:R-:W-:Y:S01]  /*4750*/  ISETP.GT.AND P3, PT, R135.reuse, 0x1a, PT ;  /* 0x0000001a8700780c */ /* 0x040fe20003f64270 */
        /* <DEDUP_REMOVED lines=51> */
[----:B------:R-:W-:Y:S01]  /*4a90*/  ISETP.GT.AND P5, PT, R135, 0x25, PT ;  /* 0x000000258700780c */ /* 0x000fe20003fa4270 */
[----:B------:R-:W-:Y:S01]  /*4aa0*/  FMUL R76, R78, UR4 ;  /* 0x000000044e4c7c20 */ /* 0x000fe20008400000 */
[----:B------:R-:W-:Y:S01]  /*4ab0*/  FSEL R21, R21, -INF , P4 ;  /* 0xff80000015157808 */ /* 0x000fe20002000000 */
        /* <DEDUP_REMOVED lines=15> */
[----:B------:R-:W-:Y:S01]  /*4bb0*/  ISETP.GT.AND P2, PT, R135, 0x28, PT ;  /* 0x000000288700780c */ /* 0x000fe20003f44270 */
        /* <DEDUP_REMOVED lines=38> */
[----:B------:R-:W0:Y:S01]  /*4e20*/  LDC.64 R138, c[0x0][0x390] ;  /* 0x0000e400ff8a7b82 */ /* 0x000e220000000a00 */
[C---:B------:R-:W-:Y:S01]  /*4e30*/  ISETP.GT.AND P2, PT, R135.reuse, 0x30, PT ;  /* 0x000000308700780c */ /* 0x040fe20003f44270 */
[----:B------:R-:W-:Y:S01]  /*4e40*/  USHF.L.U32 UR6, UR8, 0x1, URZ ;  /* 0x0000000108067899 */ /* 0x000fe200080006ff */
[----:B------:R-:W-:Y:S01]  /*4e50*/  ISETP.GT.AND P5, PT, R135, 0x31, PT ;  /* 0x000000318700780c */ /* 0x000fe20003fa4270 */
[----:B------:R-:W-:Y:S01]  /*4e60*/  UIMAD.WIDE UR4, UR8, 0x2, URZ ;  /* 0x00000002080478a5 */ /* 0x000fe2000f8e02ff */
[----:B------:R-:W-:-:S02]  /*4e70*/  FSEL R27, R27, -INF , P4 ;  /* 0xff8000001b1b7808 */ /* 0x000fc40002000000 */
[----:B------:R-:W-:Y:S02]  /*4e80*/  FSEL R59, R159, -INF , P3 ;  /* 0xff8000009f3b7808 */ /* 0x000fe40001800000 */
[----:B------:R-:W-:Y:S02]  /*4e90*/  FMNMX3 R77, R77, R26, R83, !PT ;  /* 0x0000001a4d4d7276 */ /* 0x000fe40007800053 */
[C---:B------:R-:W-:Y:S02]  /*4ea0*/  ISETP.GT.AND P4, PT, R135.reuse, 0x32, PT ;  /* 0x000000328700780c */ /* 0x040fe40003f84270 */
[----:B------:R-:W-:Y:S02]  /*4eb0*/  ISETP.GT.AND P3, PT, R135, 0x33, PT ;  /* 0x000000338700780c */ /* 0x000fe40003f64270 */
[----:B------:R-:W-:Y:S02]  /*4ec0*/  FSEL R28, R158, -INF , P2 ;  /* 0xff8000009e1c7808 */ /* 0x000fe40001000000 */
[----:B------:R-:W-:-:S02]  /*4ed0*/  FSEL R65, R157, -INF , P5 ;  /* 0xff8000009d417808 */ /* 0x000fc40002800000 */
[----:B------:R-:W-:Y:S02]  /*4ee0*/  FMNMX3 R77, R77, R27, R59, !PT ;  /* 0x0000001b4d4d7276 */ /* 0x000fe4000780003b */
[C---:B------:R-:W-:Y:S02]  /*4ef0*/  ISETP.GT.AND P2, PT, R135.reuse, 0x34, PT ;  /* 0x000000348700780c */ /* 0x040fe40003f44270 */
[----:B------:R-:W-:Y:S02]  /*4f00*/  ISETP.GT.AND P5, PT, R135, 0x35, PT ;  /* 0x000000358700780c */ /* 0x000fe40003fa4270 */
[----:B------:R-:W-:Y:S02]  /*4f10*/  FSEL R29, R29, -INF , P4 ;  /* 0xff8000001d1d7808 */ /* 0x000fe40002000000 */
[----:B------:R-:W-:Y:S02]  /*4f20*/  FSEL R31, R31, -INF , P3 ;  /* 0xff8000001f1f7808 */ /* 0x000fe40001800000 */
[----:B------:R-:W-:-:S02]  /*4f30*/  FMNMX3 R77, R77, R28, R65, !PT ;  /* 0x0000001c4d4d7276 */ /* 0x000fc40007800041 */
[C---:B------:R-:W-:Y:S02]  /*4f40*/  ISETP.GT.AND P4, PT, R135.reuse, 0x36, PT ;  /* 0x000000368700780c */ /* 0x040fe40003f84270 */
[----:B------:R-:W-:Y:S02]  /*4f50*/  ISETP.GT.AND P3, PT, R135, 0x37, PT ;  /* 0x000000378700780c */ /* 0x000fe40003f64270 */
[----:B------:R-:W-:Y:S02]  /*4f60*/  FSEL R30, R156, -INF , P2 ;  /* 0xff8000009c1e7808 */ /* 0x000fe40001000000 */
[----:B------:R-:W-:Y:S02]  /*4f70*/  FSEL R3, R155, -INF , P5 ;  /* 0xff8000009b037808 */ /* 0x000fe40002800000 */
[----:B------:R-:W-:Y:S02]  /*4f80*/  FMNMX3 R109, R77, R29, R31, !PT ;  /* 0x0000001d4d6d7276 */ /* 0x000fe4000780001f */
[----:B------:R-:W-:-:S02]  /*4f90*/  ISETP.GT.AND P2, PT, R135, 0x38, PT ;  /* 0x000000388700780c */ /* 0x000fc40003f44270 */
[----:B------:R-:W-:Y:S02]  /*4fa0*/  ISETP.GT.AND P5, PT, R135, 0x39, PT ;  /* 0x000000398700780c */ /* 0x000fe40003fa4270 */
[----:B------:R-:W-:Y:S02]  /*4fb0*/  FSEL R2, R154, -INF , P4 ;  /* 0xff8000009a027808 */ /* 0x000fe40002000000 */
[----:B------:R-:W-:Y:S02]  /*4fc0*/  FSEL R60, R60, -INF , P3 ;  /* 0xff8000003c3c7808 */ /* 0x000fe40001800000 */
[----:B------:R-:W-:Y:S02]  /*4fd0*/  FMNMX3 R109, R109, R30, R3, !PT ;  /* 0x0000001e6d6d7276 */ /* 0x000fe40007800003 */
[C---:B------:R-:W-:Y:S02]  /*4fe0*/  ISETP.GT.AND P4, PT, R135.reuse, 0x3a, PT ;  /* 0x0000003a8700780c */ /* 0x040fe40003f84270 */
[----:B------:R-:W-:-:S02]  /*4ff0*/  ISETP.GT.AND P3, PT, R135, 0x3b, PT ;  /* 0x0000003b8700780c */ /* 0x000fc40003f64270 */
[----:B------:R-:W-:Y:S02]  /*5000*/  FSEL R32, R153, -INF , P2 ;  /* 0xff80000099207808 */ /* 0x000fe40001000000 */
[----:B------:R-:W-:Y:S02]  /*5010*/  FSEL R55, R55, -INF , P5 ;  /* 0xff80000037377808 */ /* 0x000fe40002800000 */
[----:B------:R-:W-:Y:S02]  /*5020*/  FMNMX3 R109, R109, R2, R60, !PT ;  /* 0x000000026d6d7276 */ /* 0x000fe4000780003c */
[C---:B------:R-:W-:Y:S02]  /*5030*/  ISETP.GT.AND P2, PT, R135.reuse, 0x3c, PT ;  /* 0x0000003c8700780c */ /* 0x040fe40003f44270 */
[----:B------:R-:W-:Y:S02]  /*5040*/  ISETP.GT.AND P5, PT, R135, 0x3d, PT ;  /* 0x0000003d8700780c */ /* 0x000fe40003fa4270 */
        /* <DEDUP_REMOVED lines=53> */
[----:B------:R-:W-:Y:S02]  /*53a0*/  FSEL R44, R44, -INF , P2 ;  /* 0xff8000002c2c7808 */ /* 0x000fe40001000000 */
[----:B------:R-:W-:-:S02]  /*53b0*/  ISETP.GT.AND P2, PT, R135, 0x54, PT ;  /* 0x000000548700780c */ /* 0x000fc40003f44270 */
[C---:B------:R-:W-:Y:S02]  /*53c0*/  ISETP.GT.AND P4, PT, R135.reuse, 0x52, PT ;  /* 0x000000528700780c */ /* 0x040fe40003f84270 */
[----:B------:R-:W-:Y:S02]  /*53d0*/  ISETP.GT.AND P3, PT, R135, 0x53, PT ;  /* 0x000000538700780c */ /* 0x000fe40003f64270 */
[----:B------:R-:W-:Y:S02]  /*53e0*/  FSEL R72, R72, -INF , P5 ;  /* 0xff80000048487808 */ /* 0x000fe40002800000 */
[----:B------:R-:W-:Y:S02]  /*53f0*/  FMNMX3 R109, R109, R43, R73, !PT ;  /* 0x0000002b6d6d7276 */ /* 0x000fe40007800049 */
[----:B------:R-:W-:Y:S02]  /*5400*/  FSEL R46, R46, -INF , P2 ;  /* 0xff8000002e2e7808 */ /* 0x000fe40001000000 */
[----:B------:R-:W-:-:S02]  /*5410*/  ISETP.GT.AND P5, PT, R135, 0x55, PT ;  /* 0x000000558700780c */ /* 0x000fc40003fa4270 */
[----:B------:R-:W-:Y:S02]  /*5420*/  FSEL R45, R45, -INF , P4 ;  /* 0xff8000002d2d7808 */ /* 0x000fe40002000000 */
[----:B------:R-:W-:Y:S02]  /*5430*/  FSEL R71, R71, -INF , P3 ;  /* 0xff80000047477808 */ /* 0x000fe40001800000 */
[----:B------:R-:W-:Y:S02]  /*5440*/  ISETP.GT.AND P2, PT, R135, 0x58, PT ;  /* 0x000000588700780c */ /* 0x000fe40003f44270 */
        /* <DEDUP_REMOVED lines=11> */
[----:B------:R-:W-:Y:S02]  /*5500*/  FSEL R50, R50, -INF , P2 ;  /* 0xff80000032327808 */ /* 0x000fe40001000000 */
[C---:B------:R-:W-:Y:S02]  /*5510*/  ISETP.GT.AND P2, PT, R135.reuse, 0x60, PT ;  /* 0x000000608700780c */ /* 0x040fe40003f44270 */
[C---:B------:R-:W-:Y:S02]  /*5520*/  ISETP.GT.AND P4, PT, R135.reuse, 0x5a, PT ;  /* 0x0000005a8700780c */ /* 0x040fe40003f84270 */
[----:B------:R-:W-:-:S02]  /*5530*/  ISETP.GT.AND P3, PT, R135, 0x5b, PT ;  /* 0x0000005b8700780c */ /* 0x000fc40003f64270 */
[----:B------:R-:W-:Y:S02]  /*5540*/  FSEL R68, R68, -INF , P5 ;  /* 0xff80000044447808 */ /* 0x000fe40002800000 */
[----:B------:R-:W-:Y:S02]  /*5550*/  FMNMX3 R114, R109, R47, R69, !PT ;  /* 0x0000002f6d727276 */ /* 0x000fe40007800045 */
[----:B------:R-:W-:Y:S02]  /*5560*/  FSEL R52, R52, -INF , P2 ;  /* 0xff80000034347808 */ /* 0x000fe40001000000 */
[C---:B------:R-:W-:Y:S02]  /*5570*/  ISETP.GT.AND P2, PT, R135.reuse, 0x64, PT ;  /* 0x000000648700780c */ /* 0x040fe40003f44270 */
[----:B------:R-:W-:Y:S02]  /*5580*/  ISETP.GT.AND P5, PT, R135, 0x5d, PT ;  /* 0x0000005d8700780c */ /* 0x000fe40003fa4270 */
[----:B------:R-:W-:-:S02]  /*5590*/  FSEL R49, R49, -INF , P4 ;  /* 0xff80000031317808 */ /* 0x000fc40002000000 */
[----:B------:R-:W-:Y:S02]  /*55a0*/  FSEL R67, R67, -INF , P3 ;  /* 0xff80000043437808 */ /* 0x000fe40001800000 */
[----:B------:R-:W-:Y:S02]  /*55b0*/  FMNMX3 R114, R114, R48, R68, !PT ;  /* 0x0000003072727276 */ /* 0x000fe40007800044 */
[----:B------:R-:W-:Y:S02]  /*55c0*/  FSEL R113, R105, -INF , P2 ;  /* 0xff80000069717808 */ /* 0x000fe40001000000 */
[C---:B------:R-:W-:Y:S02]  /*55d0*/  ISETP.GT.AND P4, PT, R135.reuse, 0x5e, PT ;  /* 0x0000005e8700780c */ /* 0x040fe40003f84270 */
[----:B------:R-:W-:Y:S02]  /*55e0*/  ISETP.GT.AND P3, PT, R135, 0x5f, PT ;  /* 0x0000005f8700780c */ /* 0x000fe40003f64270 */
[----:B------:R-:W-:-:S02]  /*55f0*/  FSEL R66, R66, -INF , P5 ;  /* 0xff80000042427808 */ /* 0x000fc40002800000 */
[----:B------:R-:W-:Y:S02]  /*5600*/  FMNMX3 R105, R114, R49, R67, !PT ;  /* 0x0000003172697276 */ /* 0x000fe40007800043 */
[----:B------:R-:W-:Y:S02]  /*5610*/  ISETP.GT.AND P5, PT, R135, 0x61, PT ;  /* 0x000000618700780c */ /* 0x000fe40003fa4270 */
[----:B------:R-:W-:Y:S02]  /*5620*/  FSEL R51, R51, -INF , P4 ;  /* 0xff80000033337808 */ /* 0x000fe40002000000 */
[----:B------:R-:W-:Y:S02]  /*5630*/  FSEL R54, R54, -INF , P3 ;  /* 0xff80000036367808 */ /* 0x000fe40001800000 */
[----:B------:R-:W-:Y:S02]  /*5640*/  FMNMX3 R105, R105, R50, R66, !PT ;  /* 0x0000003269697276 */ /* 0x000fe40007800042 */
[----:B------:R-:W-:-:S02]  /*5650*/  FSEL R53, R53, -INF , P5 ;  /* 0xff80000035357808 */ /* 0x000fc40002800000 */
[C---:B------:R-:W-:Y:S02]  /*5660*/  ISETP.GT.AND P5, PT, R135.reuse, 0x65, PT ;  /* 0x000000658700780c */ /* 0x040fe40003fa4270 */
[C---:B------:R-:W-:Y:S02]  /*5670*/  ISETP.GT.AND P2, PT, R135.reuse, 0x68, PT ;  /* 0x000000688700780c */ /* 0x040fe40003f44270 */
[C---:B------:R-:W-:Y:S02]  /*5680*/  ISETP.GT.AND P4, PT, R135.reuse, 0x62, PT ;  /* 0x000000628700780c */ /* 0x040fe40003f84270 */
[----:B------:R-:W-:Y:S02]  /*5690*/  ISETP.GT.AND P3, PT, R135, 0x63, PT ;  /* 0x000000638700780c */ /* 0x000fe40003f64270 */
[----:B------:R-:W-:Y:S02]  /*56a0*/  FMNMX3 R105, R105, R51, R54, !PT ;  /* 0x0000003369697276 */ /* 0x000fe40007800036 */
[----:B------:R-:W-:-:S02]  /*56b0*/  FSEL R114, R106, -INF , P5 ;  /* 0xff8000006a727808 */ /* 0x000fc40002800000 */
[----:B------:R-:W-:Y:S02]  /*56c0*/  ISETP.GT.AND P5, PT, R135, 0x69, PT ;  /* 0x000000698700780c */ /* 0x000fe40003fa4270 */
[----:B------:R-:W-:Y:S02]  /*56d0*/  FSEL R118, R104, -INF , P2 ;  /* 0xff80000068767808 */ /* 0x000fe40001000000 */
[----:B------:R-:W-:Y:S02]  /*56e0*/  FSEL R109, R143, -INF , P4 ;  /* 0xff8000008f6d7808 */ /* 0x000fe40002000000 */
[----:B------:R-:W-:Y:S02]  /*56f0*/  FSEL R110, R142, -INF , P3 ;  /* 0xff8000008e6e7808 */ /* 0x000fe40001800000 */
[----:B------:R-:W-:Y:S02]  /*5700*/  FMNMX3 R104, R105, R52, R53, !PT ;  /* 0x0000003469687276 */ /* 0x000fe40007800035 */
[----:B------:R-:W-:-:S02]  /*5710*/  FSEL R119, R103, -INF , P5 ;  /* 0xff80000067777808 */ /* 0x000fc40002800000 */
[C---:B------:R-:W-:Y:S02]  /*5720*/  ISETP.GT.AND P4, PT, R135.reuse, 0x66, PT ;  /* 0x000000668700780c */ /* 0x040fe40003f84270 */
[C---:B------:R-:W-:Y:S02]  /*5730*/  ISETP.GT.AND P3, PT, R135.reuse, 0x67, PT ;  /* 0x000000678700780c */ /* 0x040fe40003f64270 */
[----:B------:R-:W-:Y:S02]  /*5740*/  FMNMX3 R103, R104, R109, R110, !PT ;  /* 0x0000006d68677276 */ /* 0x000fe4000780006e */
[----:B------:R-:W-:Y:S02]  /*5750*/  ISETP.GT.AND P2, PT, R135, 0x6c, PT ;  /* 0x0000006c8700780c */ /* 0x000fe40003f44270 */
[----:B------:R-:W-:Y:S02]  /*5760*/  FSEL R115, R107, -INF , P4 ;  /* 0xff8000006b737808 */ /* 0x000fe40002000000 */
[----:B------:R-:W-:-:S02]  /*5770*/  FSEL R116, R108, -INF , P3 ;  /* 0xff8000006c747808 */ /* 0x000fc40001800000 */
[----:B------:R-:W-:Y:S02]  /*5780*/  FMNMX3 R103, R103, R113, R114, !PT ;  /* 0x0000007167677276 */ /* 0x000fe40007800072 */
[----:B------:R-:W-:Y:S02]  /*5790*/  FSEL R122, R0, -INF , P2 ;  /* 0xff800000007a7808 */ /* 0x000fe40001000000 */
[C---:B------:R-:W-:Y:S02]  /*57a0*/  ISETP.GT.AND P4, PT, R135.reuse, 0x6a, PT ;  /* 0x0000006a8700780c */ /* 0x040fe40003f84270 */
[----:B------:R-:W-:Y:S02]  /*57b0*/  ISETP.GT.AND P3, PT, R135, 0x6b, PT ;  /* 0x0000006b8700780c */ /* 0x000fe40003f64270 */
[----:B------:R-:W-:Y:S02]  /*57c0*/  FMNMX3 R0, R103, R115, R116, !PT ;  /* 0x0000007367007276 */ /* 0x000fe40007800074 */
[----:B------:R-:W-:-:S02]  /*57d0*/  ISETP.GT.AND P5, PT, R135, 0x6d, PT ;  /* 0x0000006d8700780c */ /* 0x000fc40003fa4270 */
[----:B------:R-:W-:Y:S02]  /*57e0*/  FSEL R120, R111, -INF , P4 ;  /* 0xff8000006f787808 */ /* 0x000fe40002000000 */
[----:B------:R-:W-:Y:S02]  /*57f0*/  FSEL R121, R112, -INF , P3 ;  /* 0xff80000070797808 */ /* 0x000fe40001800000 */
[----:B------:R-:W-:Y:S02]  /*5800*/  FMNMX3 R0, R0, R118, R119, !PT ;  /* 0x0000007600007276 */ /* 0x000fe40007800077 */
[C---:B------:R-:W-:Y:S02]  /*5810*/  ISETP.GT.AND P4, PT, R135.reuse, 0x6e, PT ;  /* 0x0000006e8700780c */ /* 0x040fe40003f84270 */
[----:B------:R-:W-:Y:S02]  /*5820*/  ISETP.GT.AND P3, PT, R135, 0x6f, PT ;  /* 0x0000006f8700780c */ /* 0x000fe40003f64270 */
        /* <DEDUP_REMOVED lines=27> */
[C---:B------:R-:W-:Y:S01]  /*59e0*/  ISETP.GT.AND P4, PT, R135.reuse, 0x7a, PT ;  /* 0x0000007a8700780c */ /* 0x040fe20003f84270 */
[----:B------:R-:W-:Y:S01]  /*59f0*/  STL.64 [R1+0x468], R180 ;  /* 0x000468b401007387 */ /* 0x000fe20000100a00 */
        /* <DEDUP_REMOVED lines=9> */
[----:B------:R-:W-:Y:S02]  /*5a90*/  ISETP.GT.AND P3, PT, R135, 0x7e, PT ;  /* 0x0000007e8700780c */ /* 0x000fe40003f64270 */
[----:B------:R-:W-:Y:S02]  /*5aa0*/  FSEL R129, R129, -INF , P2 ;  /* 0xff80000081817808 */ /* 0x000fe40001000000 */
[----:B------:R-:W-:Y:S02]  /*5ab0*/  FSEL R130, R130, -INF , P5 ;  /* 0xff80000082827808 */ /* 0x000fe40002800000 */
[----:B------:R-:W-:Y:S02]  /*5ac0*/  FMNMX3 R0, R0, R175, R140, !PT ;  /* 0x000000af00007276 */ /* 0x000fe4000780008c */
[----:B------:R-:W-:Y:S02]  /*5ad0*/  FSEL R131, R131, -INF , P3 ;  /* 0xff80000083837808 */ /* 0x000fe40001800000 */
[----:B------:R-:W-:-:S02]  /*5ae0*/  FMNMX3 R0, R0, R129, R130, !PT ;  /* 0x0000008100007276 */ /* 0x000fc40007800082 */
[----:B-1----:R-:W-:Y:S01]  /*5af0*/  LOP3.LUT P6, RZ, R184, 0x7f, RZ, 0xc0, !PT ;  /* 0x0000007fb8ff7812 */ /* 0x002fe200078cc0ff */
[----:B------:R1:W-:Y:S01]  /*5b00*/  STL.64 [R1+0x470], R130 ;  /* 0x0004708201007387 */ /* 0x0003e20000100a00 */
[----:B------:R-:W-:Y:S02]  /*5b10*/  FMNMX3 R0, R0, -INF , R131, !PT ;  /* 0xff80000000007876 */ /* 0x000fe40007800083 */
[----:B------:R-:W-:Y:S02]  /*5b20*/  PRMT R107, RZ, 0x7610, R107 ;  /* 0x00007610ff6b7816 */ /* 0x000fe4000000006b */
[----:B------:R-:W-:Y:S01]  /*5b30*/  PRMT R105, RZ, 0x7610, R105 ;  /* 0x00007610ff697816 */ /* 0x000fe20000000069 */
[--C-:B------:R-:W-:Y:S01]  /*5b40*/  FADD R98, R98, -R0.reuse ;  /* 0x8000000062627221 */ /* 0x100fe20000000000 */
[--C-:B------:R-:W-:Y:S01]  /*5b50*/  FADD R99, R99, -R0.reuse ;  /* 0x8000000063637221 */ /* 0x100fe20000000000 */
[--C-:B------:R-:W-:Y:S01]  /*5b60*/  FADD R97, R97, -R0.reuse ;  /* 0x8000000061617221 */ /* 0x100fe20000000000 */
[--C-:B------:R-:W-:Y:S01]  /*5b70*/  FADD R96, R96, -R0.reuse ;  /* 0x8000000060607221 */ /* 0x100fe20000000000 */
[----:B------:R-:W-:Y:S01]  /*5b80*/  FMUL R98, R98, 1.4426950216293334961 ;  /* 0x3fb8aa3b62627820 */ /* 0x000fe20000400000 */
[----:B------:R-:W-:Y:S01]  /*5b90*/  FMUL R5, R99, 1.4426950216293334961 ;  /* 0x3fb8aa3b63057820 */ /* 0x000fe20000400000 */
[--C-:B------:R-:W-:Y:S01]  /*5ba0*/  FADD R99, R64, -R0.reuse ;  /* 0x8000000040637221 */ /* 0x100fe20000000000 */
[----:B------:R-:W-:Y:S01]  /*5bb0*/  FMUL R97, R97, 1.4426950216293334961 ;  /* 0x3fb8aa3b61617820 */ /* 0x000fe20000400000 */
[----:B------:R2:W-:Y:S01]  /*5bc0*/  MUFU.EX2 R64, R98 ;  /* 0x0000006200407308 */ /* 0x0005e20000000800 */
[----:B------:R-:W-:Y:S01]  /*5bd0*/  FMUL R96, R96, 1.4426950216293334961 ;  /* 0x3fb8aa3b60607820 */ /* 0x000fe20000400000 */
[----:B------:R-:W-:Y:S01]  /*5be0*/  FMUL R99, R99, 1.4426950216293334961 ;  /* 0x3fb8aa3b63637820 */ /* 0x000fe20000400000 */
[--C-:B------:R-:W-:Y:S01]  /*5bf0*/  FADD R95, R95, -R0.reuse ;  /* 0x800000005f5f7221 */ /* 0x100fe20000000000 */
[--C-:B------:R-:W-:Y:S01]  /*5c00*/  FADD R94, R94, -R0.reuse ;  /* 0x800000005e5e7221 */ /* 0x100fe20000000000 */
[--C-:B------:R-:W-:Y:S01]  /*5c10*/  FADD R93, R93, -R0.reuse ;  /* 0x800000005d5d7221 */ /* 0x100fe20000000000 */
[--C-:B------:R-:W-:Y:S01]  /*5c20*/  FADD R92, R92, -R0.reuse ;  /* 0x800000005c5c7221 */ /* 0x100fe20000000000 */
[----:B------:R-:W-:Y:S01]  /*5c30*/  FMUL R95, R95, 1.4426950216293334961 ;  /* 0x3fb8aa3b5f5f7820 */ /* 0x000fe20000400000 */
[----:B------:R-:W-:Y:S01]  /*5c40*/  FMUL R94, R94, 1.4426950216293334961 ;  /* 0x3fb8aa3b5e5e7820 */ /* 0x000fe20000400000 */
[--C-:B--2---:R-:W-:Y:S01]  /*5c50*/  FADD R98, R6, -R0.reuse ;  /* 0x8000000006627221 */ /* 0x104fe20000000000 */
        /* <DEDUP_REMOVED lines=14> */
[--C-:B------:R-:W-:Y:S01]  /*5d40*/  FADD R87, R87, -R0.reuse ;  /* 0x8000000057577221 */ /* 0x100fe20000000000 */
[--C-:B------:R-:W-:Y:S01]  /*5d50*/  FADD R86, R86, -R0.reuse ;  /* 0x8000000056567221 */ /* 0x100fe20000000000 */
[--C-:B------:R-:W-:Y:S01]  /*5d60*/  FADD R84, R84, -R0.reuse ;  /* 0x8000000054547221 */ /* 0x100fe20000000000 */
[--C-:B------:R-:W-:Y:S01]  /*5d70*/  FADD R83, R83, -R0.reuse ;  /* 0x8000000053537221 */ /* 0x100fe20000000000 */
[----:B------:R-:W-:Y:S01]  /*5d80*/  FMUL R87, R87, 1.4426950216293334961 ;  /* 0x3fb8aa3b57577820 */ /* 0x000fe20000400000 */
[----:B------:R-:W-:Y:S01]  /*5d90*/  FMUL R86, R86, 1.4426950216293334961 ;  /* 0x3fb8aa3b56567820 */ /* 0x000fe20000400000 */
[----:B------:R-:W-:Y:S01]  /*5da0*/  FMUL R84, R84, 1.4426950216293334961 ;  /* 0x3fb8aa3b54547820 */ /* 0x000fe20000400000 */
[--C-:B--2---:R-:W-:Y:S01]  /*5db0*/  FADD R98, R8, -R0.reuse ;  /* 0x8000000008627221 */ /* 0x104fe20000000000 */
[--C-:B------:R-:W-:Y:S01]  /*5dc0*/  FADD R100, R100, -R0.reuse ;  /* 0x8000000064647221 */ /* 0x100fe20000000000 */
[----:B------:R2:W-:Y:S01]  /*5dd0*/  MUFU.EX2 R8, R97 ;  /* 0x0000006100087308 */ /* 0x0005e20000000800 */
[----:B------:R-:W-:Y:S01]  /*5de0*/  FMUL R83, R83, 1.4426950216293334961 ;  /* 0x3fb8aa3b53537820 */ /* 0x000fe20000400000 */
[----:B------:R-:W-:Y:S01]  /*5df0*/  FMUL R99, R99, 1.4426950216293334961 ;  /* 0x3fb8aa3b63637820 */ /* 0x000fe20000400000 */
[----:B------:R-:W-:Y:S01]  /*5e00*/  FMUL R100, R100, 1.4426950216293334961 ;  /* 0x3fb8aa3b64647820 */ /* 0x000fe20000400000 */
[--C-:B------:R-:W-:Y:S01]  /*5e10*/  FADD R65, R65, -R0.reuse ;  /* 0x8000000041417221 */ /* 0x100fe20000000000 */
[--C-:B------:R-:W-:Y:S01]  /*5e20*/  FADD R2, R2, -R0.reuse ;  /* 0x8000000002027221 */ /* 0x100fe20000000000 */
[--C-:B------:R-:W-:Y:S01]  /*5e30*/  FADD R31, R31, -R0.reuse ;  /* 0x800000001f1f7221 */ /* 0x100fe20000000000 */
[----:B------:R-:W-:Y:S01]  /*5e40*/  FMUL R98, R98, 1.4426950216293334961 ;  /* 0x3fb8aa3b62627820 */ /* 0x000fe20000400000 */
[----:B------:R-:W-:Y:S01]  /*5e50*/  MUFU.EX2 R103, R99 ;  /* 0x0000006300677308 */ /* 0x000fe20000000800 */
[--C-:B--2---:R-:W-:Y:S01]  /*5e60*/  FADD R97, R9, -R0.reuse ;  /* 0x8000000009617221 */ /* 0x104fe20000000000 */
[----:B------:R-:W-:Y:S01]  /*5e70*/  FMUL R65, R65, 1.4426950216293334961 ;  /* 0x3fb8aa3b41417820 */ /* 0x000fe20000400000 */
[----:B------:R-:W-:Y:S01]  /*5e80*/  FMUL R31, R31, 1.4426950216293334961 ;  /* 0x3fb8aa3b1f1f7820 */ /* 0x000fe20000400000 */
[--C-:B------:R-:W-:Y:S01]  /*5e90*/  FADD R112, R102, -R0.reuse ;  /* 0x8000000066707221 */ /* 0x100fe20000000000 */
[----:B------:R-:W-:Y:S01]  /*5ea0*/  FMUL R97, R97, 1.4426950216293334961 ;  /* 0x3fb8aa3b61617820 */ /* 0x000fe20000400000 */
[--C-:B------:R-:W-:Y:S01]  /*5eb0*/  FADD R101, R101, -R0.reuse ;  /* 0x8000000065657221 */ /* 0x100fe20000000000 */
[--C-:B------:R-:W-:Y:S01]  /*5ec0*/  FADD R60, R60, -R0.reuse ;  /* 0x800000003c3c7221 */ /* 0x100fe20000000000 */
[----:B------:R2:W-:Y:S01]  /*5ed0*/  MUFU.EX2 R9, R96 ;  /* 0x0000006000097308 */ /* 0x0005e20000000800 */
[----:B------:R-:W-:Y:S01]  /*5ee0*/  FMUL R112, R112, 1.4426950216293334961 ;  /* 0x3fb8aa3b70707820 */ /* 0x000fe20000400000 */
[----:B------:R-:W-:Y:S01]  /*5ef0*/  FMUL R4, R101, 1.4426950216293334961 ;  /* 0x3fb8aa3b65047820 */ /* 0x000fe20000400000 */
[----:B------:R-:W-:Y:S01]  /*5f00*/  FMUL R60, R60, 1.4426950216293334961 ;  /* 0x3fb8aa3b3c3c7820 */ /* 0x000fe20000400000 */
[----:B------:R-:W4:Y:S01]  /*5f10*/  @!P6 SYNCS.CCTL.IV [UR15+0x8000] ;  /* 0x00800000ff00e9b1 */ /* 0x000f22000800000f */
[--C-:B------:R-:W-:Y:S01]  /*5f20*/  FADD R81, R81, -R0.reuse ;  /* 0x8000000051517221 */ /* 0x100fe20000000000 */
[--C-:B------:R-:W-:Y:S01]  /*5f30*/  FADD R80, R80, -R0.reuse ;  /* 0x8000000050507221 */ /* 0x100fe20000000000 */
[--C-:B------:R-:W-:Y:S01]  /*5f40*/  FADD R79, R79, -R0.reuse ;  /* 0x800000004f4f7221 */ /* 0x100fe20000000000 */
[----:B------:R-:W-:Y:S01]  /*5f50*/  MUFU.EX2 R104, R100 ;  /* 0x0000006400687308 */ /* 0x000fe20000000800 */
[--C-:B--2---:R-:W-:Y:S01]  /*5f60*/  FADD R96, R56, -R0.reuse ;  /* 0x8000000038607221 */ /* 0x104fe20000000000 */
[----:B------:R-:W-:Y:S01]  /*5f70*/  FADD R78, R78, -R0 ;  /* 0x800000004e4e7221 */ /* 0x000fe20000000000 */
[----:B------:R-:W-:Y:S01]  /*5f80*/  NOP ;  /* 0x0000000000007918 */ /* 0x000fe20000000000 */
[----:B------:R-:W-:Y:S01]  /*5f90*/  PRMT R108, RZ, 0x7610, R108 ;  /* 0x00007610ff6c7816 */ /* 0x000fe2000000006c */
[----:B------:R-:W-:-:S03]  /*5fa0*/  FMUL R96, R96, 1.4426950216293334961 ;  /* 0x3fb8aa3b60607820 */ /* 0x000fc60000400000 */
[----:B------:R2:W-:Y:S08]  /*5fb0*/  MUFU.EX2 R56, R97 ;  /* 0x0000006100387308 */ /* 0x0005f00000000800 */
[----:B------:R-:W-:Y:S01]  /*5fc0*/  MUFU.EX2 R102, R98 ;  /* 0x0000006200667308 */ /* 0x000fe20000000800 */
[----:B--2---:R-:W-:-:S04]  /*5fd0*/  FADD R97, R10, -R0 ;  /* 0x800000000a617221 */ /* 0x004fc80000000000 */
        /* <DEDUP_REMOVED lines=10> */
[----:B------:R-:W0:Y:S01]  /*6080*/  MUFU.EX2 R4, R4 ;  /* 0x0000000400047308 */ /* 0x000e220000000800 */
[----:B--2---:R-:W-:-:S04]  /*6090*/  FADD R94, R63, -R0 ;  /* 0x800000003f5e7221 */ /* 0x004fc80000000000 */
[----:B------:R-:W-:-:S03]  /*60a0*/  FMUL R94, R94, 1.4426950216293334961 ;  /* 0x3fb8aa3b5e5e7820 */ /* 0x000fc60000400000 */
[----:B------:R2:W-:Y:S08]  /*60b0*/  MUFU.EX2 R63, R95 ;  /* 0x0000005f003f7308 */ /* 0x0005f00000000800 */
[----:B------:R-:W0:Y:S01]  /*60c0*/  MUFU.EX2 R5, R5 ;  /* 0x0000000500057308 */ /* 0x000e220000000800 */
        /* <DEDUP_REMOVED lines=14> */
[----:B------:R2:W0:Y:S02]  /*61b0*/  MUFU.EX2 R57, R93 ;  /* 0x0000005d00397308 */ /* 0x0004240000000800 */
[----:B--2---:R-:W-:-:S06]  /*61c0*/  FADD R93, R16, -R0 ;  /* 0x80000000105d7221 */ /* 0x004fcc0000000000 */
[----:B------:R2:W0:Y:S01]  /*61d0*/  MUFU.EX2 R16, R92 ;  /* 0x0000005c00107308 */ /* 0x0004220000000800 */
[----:B------:R-:W-:-:S07]  /*61e0*/  FMUL R93, R93, 1.4426950216293334961 ;  /* 0x3fb8aa3b5d5d7820 */ /* 0x000fce0000400000 */
[----:B------:R-:W0:Y:S01]  /*61f0*/  MUFU.EX2 R97, R93 ;  /* 0x0000005d00617308 */ /* 0x000e220000000800 */
[----:B--2---:R-:W-:-:S04]  /*6200*/  FADD R92, R17, -R0 ;  /* 0x80000000115c7221 */ /* 0x004fc80000000000 */
[----:B------:R-:W-:-:S03]  /*6210*/  FMUL R92, R92, 1.4426950216293334961 ;  /* 0x3fb8aa3b5c5c7820 */ /* 0x000fc60000400000 */
[----:B------:R2:W0:Y:S08]  /*6220*/  MUFU.EX2 R17, R91 ;  /* 0x0000005b00117308 */ /* 0x0004300000000800 */
[----:B------:R-:W0:Y:S01]  /*6230*/  MUFU.EX2 R96, R92 ;  /* 0x0000005c00607308 */ /* 0x000e220000000800 */
[----:B--2---:R-:W-:-:S04]  /*6240*/  FADD R91, R18, -R0 ;  /* 0x80000000125b7221 */ /* 0x004fc80000000000 */
[----:B------:R-:W-:-:S03]  /*6250*/  FMUL R91, R91, 1.4426950216293334961 ;  /* 0x3fb8aa3b5b5b7820 */ /* 0x000fc60000400000 */
[----:B------:R2:W0:Y:S02]  /*6260*/  MUFU.EX2 R18, R90 ;  /* 0x0000005a00127308 */ /* 0x0004240000000800 */
[----:B--2---:R-:W-:-:S06]  /*6270*/  FADD R90, R62, -R0 ;  /* 0x800000003e5a7221 */ /* 0x004fcc0000000000 */
[----:B------:R2:W0:Y:S01]  /*6280*/  MUFU.EX2 R62, R91 ;  /* 0x0000005b003e7308 */ /* 0x0004220000000800 */
[----:B------:R-:W-:Y:S01]  /*6290*/  FMUL R90, R90, 1.4426950216293334961 ;  /* 0x3fb8aa3b5a5a7820 */ /* 0x000fe20000400000 */
        /* <DEDUP_REMOVED lines=21> */
[----:B------:R0:W1:Y:S01]  /*63f0*/  MUFU.EX2 R92, R88 ;  /* 0x00000058005c7308 */ /* 0x0000620000000800 */
[----:B--2---:R-:W-:-:S04]  /*6400*/  FADD R87, R24, -R0 ;  /* 0x8000000018577221 */ /* 0x004fc80000000000 */
[----:B------:R-:W-:-:S03]  /*6410*/  FMUL R87, R87, 1.4426950216293334961 ;  /* 0x3fb8aa3b57577820 */ /* 0x000fc60000400000 */
[----:B------:R2:W1:Y:S01]  /*6420*/  MUFU.EX2 R24, R86 ;  /* 0x0000005600187308 */ /* 0x0004620000000800 */
[--C-:B0-----:R-:W-:Y:S01]  /*6430*/  FADD R88, R29, -R0.reuse ;  /* 0x800000001d587221 */ /* 0x101fe20000000000 */
[--C-:B------:R-:W-:Y:S01]  /*6440*/  FADD R77, R77, -R0.reuse ;  /* 0x800000004d4d7221 */ /* 0x100fe20000000000 */
[--C-:B------:R-:W-:Y:S01]  /*6450*/  FADD R76, R76, -R0.reuse ;  /* 0x800000004c4c7221 */ /* 0x100fe20000000000 */
[--C-:B------:R-:W-:Y:S01]  /*6460*/  FADD R75, R75, -R0.reuse ;  /* 0x800000004b4b7221 */ /* 0x100fe20000000000 */
[--C-:B------:R-:W-:Y:S01]  /*6470*/  FADD R74, R74, -R0.reuse ;  /* 0x800000004a4a7221 */ /* 0x100fe20000000000 */
[--C-:B------:R-:W-:Y:S01]  /*6480*/  FADD R73, R73, -R0.reuse ;  /* 0x8000000049497221 */ /* 0x100fe20000000000 */
[--C-:B------:R-:W-:Y:S01]  /*6490*/  FADD R72, R72, -R0.reuse ;  /* 0x8000000048487221 */ /* 0x100fe20000000000 */
[----:B------:R0:W-:Y:S01]  /*64a0*/  MUFU.EX2 R29, R65 ;  /* 0x00000041001d7308 */ /* 0x0001e20000000800 */
[--C-:B--2---:R-:W-:Y:S01]  /*64b0*/  FADD R86, R61, -R0.reuse ;  /* 0x800000003d567221 */ /* 0x104fe20000000000 */
[----:B------:R-:W-:Y:S01]  /*64c0*/  FADD R71, R71, -R0 ;  /* 0x8000000047477221 */ /* 0x000fe20000000000 */
[----:B------:R-:W-:-:S02]  /*64d0*/  FMUL R88, R88, 1.4426950216293334961 ;  /* 0x3fb8aa3b58587820 */ /* 0x000fc40000400000 */
[----:B------:R-:W-:-:S03]  /*64e0*/  FMUL R86, R86, 1.4426950216293334961 ;  /* 0x3fb8aa3b56567820 */ /* 0x000fc60000400000 */
[----:B------:R2:W1:Y:S01]  /*64f0*/  MUFU.EX2 R61, R87 ;  /* 0x00000057003d7308 */ /* 0x0004620000000800 */
[----:B0-----:R-:W-:-:S07]  /*6500*/  FADD R65, R30, -R0 ;  /* 0x800000001e417221 */ /* 0x001fce0000000000 */
[----:B------:R0:W-:Y:S01]  /*6510*/  MUFU.EX2 R30, R31 ;  /* 0x0000001f001e7308 */ /* 0x0001e20000000800 */
[----:B--2---:R-:W-:-:S04]  /*6520*/  FADD R87, R25, -R0 ;  /* 0x8000000019577221 */ /* 0x004fc80000000000 */
[----:B------:R-:W-:-:S03]  /*6530*/  FMUL R87, R87, 1.4426950216293334961 ;  /* 0x3fb8aa3b57577820 */ /* 0x000fc60000400000 */
[----:B------:R2:W1:Y:S01]  /*6540*/  MUFU.EX2 R25, R86 ;  /* 0x0000005600197308 */ /* 0x0004620000000800 */
[----:B0-----:R-:W-:-:S07]  /*6550*/  FMUL R31, R65, 1.4426950216293334961 ;  /* 0x3fb8aa3b411f7820 */ /* 0x001fce0000400000 */
[----:B------:R0:W1:Y:S01]  /*6560*/  MUFU.EX2 R91, R87 ;  /* 0x00000057005b7308 */ /* 0x0000620000000800 */
[----:B--2---:R-:W-:-:S04]  /*6570*/  FADD R86, R26, -R0 ;  /* 0x800000001a567221 */ /* 0x004fc80000000000 */
[----:B------:R-:W-:-:S03]  /*6580*/  FMUL R86, R86, 1.4426950216293334961 ;  /* 0x3fb8aa3b56567820 */ /* 0x000fc60000400000 */
[----:B------:R2:W1:Y:S01]  /*6590*/  MUFU.EX2 R26, R84 ;  /* 0x00000054001a7308 */ /* 0x0004620000000800 */
[----:B0-----:R-:W-:Y:S02]  /*65a0*/  FMUL R87, R2, 1.4426950216293334961 ;  /* 0x3fb8aa3b02577820 */ /* 0x001fe40000400000 */
[----:B------:R-:W0:Y:S05]  /*65b0*/  LDC R2, c[0x0][0x3d8] ;  /* 0x0000f600ff027b82 */ /* 0x000e2a0000000800 */
[----:B------:R1:W0:Y:S01]  /*65c0*/  MUFU.EX2 R90, R86 ;  /* 0x00000056005a7308 */ /* 0x0002220000000800 */
[----:B--2---:R-:W-:-:S04]  /*65d0*/  FADD R84, R27, -R0 ;  /* 0x800000001b547221 */ /* 0x004fc80000000000 */
[----:B------:R-:W-:-:S03]  /*65e0*/  FMUL R84, R84, 1.4426950216293334961 ;  /* 0x3fb8aa3b54547820 */ /* 0x000fc60000400000 */
[----:B------:R2:W0:Y:S01]  /*65f0*/  MUFU.EX2 R27, R83 ;  /* 0x00000053001b7308 */ /* 0x0004220000000800 */
[----:B-1----:R-:W-:-:S07]  /*6600*/  FADD R86, R32, -R0 ;  /* 0x8000000020567221 */ /* 0x002fce0000000000 */
[----:B------:R-:W-:Y:S01]  /*6610*/  MUFU.EX2 R32, R60 ;  /* 0x0000003c00207308 */ /* 0x000fe20000000800 */
[----:B--2---:R-:W-:-:S04]  /*6620*/  FADD R83, R59, -R0 ;  /* 0x800000003b537221 */ /* 0x004fc80000000000 */
[----:B------:R-:W-:-:S03]  /*6630*/  FMUL R83, R83, 1.4426950216293334961 ;  /* 0x3fb8aa3b53537820 */ /* 0x000fc60000400000 */
[----:B------:R1:W2:Y:S08]  /*6640*/  MUFU.EX2 R59, R84 ;  /* 0x00000054003b7308 */ /* 0x0002b00000000800 */
[----:B------:R-:W-:Y:S01]  /*6650*/  MUFU.EX2 R88, R88 ;  /* 0x0000005800587308 */ /* 0x000fe20000000800 */
[--C-:B-1----:R-:W-:Y:S01]  /*6660*/  FADD R84, R28, -R0.reuse ;  /* 0x800000001c547221 */ /* 0x102fe20000000000 */
[----:B------:R-:W-:-:S03]  /*6670*/  FADD R60, R55, -R0 ;  /* 0x80000000373c7221 */ /* 0x000fc60000000000 */
[----:B------:R-:W-:-:S03]  /*6680*/  FMUL R84, R84, 1.4426950216293334961 ;  /* 0x3fb8aa3b54547820 */ /* 0x000fc60000400000 */
[----:B------:R1:W0:Y:S01]  /*6690*/  MUFU.EX2 R28, R83 ;  /* 0x00000053001c7308 */ /* 0x0002220000000800 */
[----:B------:R-:W-:-:S07]  /*66a0*/  FMUL R60, R60, 1.4426950216293334961 ;  /* 0x3fb8aa3b3c3c7820 */ /* 0x000fce0000400000 */
[----:B------:R-:W0:Y:S01]  /*66b0*/  MUFU.EX2 R89, R84 ;  /* 0x0000005400597308 */ /* 0x000e220000000800 */
[----:B-1----:R-:W-:-:S05]  /*66c0*/  LOP3.LUT R83, R184, 0x7f, RZ, 0xc0, !PT ;  /* 0x0000007fb8537812 */ /* 0x002fca00078ec0ff */
[----:B------:R-:W-:Y:S02]  /*66d0*/  IMAD R65, R83, UR9, RZ ;  /* 0x0000000953417c24 */ /* 0x000fe4000f8e02ff */
[--C-:B------:R-:W-:Y:S01]  /*66e0*/  FADD R83, R3, -R0.reuse ;  /* 0x8000000003537221 */ /* 0x100fe20000000000 */
[----:B------:R-:W-:Y:S01]  /*66f0*/  FADD R70, R70, -R0 ;  /* 0x8000000046467221 */ /* 0x000fe20000000000 */
[----:B------:R1:W0:Y:S08]  /*6700*/  MUFU.EX2 R3, R31 ;  /* 0x0000001f00037308 */ /* 0x0002300000000800 */
[----:B------:R-:W-:Y:S01]  /*6710*/  MUFU.EX2 R87, R87 ;  /* 0x0000005700577308 */ /* 0x000fe20000000800 */
[----:B-1----:R-:W-:Y:S01]  /*6720*/  FMUL R31, R83, 1.4426950216293334961 ;  /* 0x3fb8aa3b531f7820 */ /* 0x002fe20000400000 */
[----:B------:R-:W-:-:S02]  /*6730*/  IMAD.SHL.U32 R83, R65, 0x2, RZ ;  /* 0x0000000241537824 */ /* 0x000fc400078e00ff */
[----:B------:R-:W-:-:S03]  /*6740*/  IMAD.HI R65, R65, 0x2, RZ ;  /* 0x0000000241417827 */ /* 0x000fc600078e02ff */
[----:B------:R-:W-:Y:S01]  /*6750*/  IADD3 R138, P2, P3, R83, UR6, R138 ;  /* 0x00000006538a7c10 */ /* 0x000fe2000fb5e08a */
[----:B------:R-:W-:Y:S01]  /*6760*/  FADD R83, R33, -R0 ;  /* 0x8000000021537221 */ /* 0x000fe20000000000 */
[C---:B0-----:R-:W-:Y:S01]  /*6770*/  IMAD R84, R2.reuse, 0x50, RZ ;  /* 0x0000005002547824 */ /* 0x041fe200078e02ff */
[----:B------:R0:W-:Y:S01]  /*6780*/  MUFU.EX2 R33, R60 ;  /* 0x0000003c00217308 */ /* 0x0001e20000000800 */
[----:B------:R-:W-:Y:S02]  /*6790*/  IADD3.X R139, PT, PT, R65, UR5, R139, P2, P3 ;  /* 0x00000005418b7c10 */ /* 0x000fe400097e648b */
[C---:B---3--:R-:W-:Y:S01]  /*67a0*/  LEA R132, P3, R2.reuse, R138, 0x6 ;  /* 0x0000008a02847211 */ /* 0x048fe200078630ff */
[C---:B------:R-:W-:Y:S02]  /*67b0*/  IMAD.SHL.U32 R111, R2.reuse, 0x8, RZ ;  /* 0x00000008026f7824 */ /* 0x040fe400078e00ff */
[C---:B------:R-:W-:Y:S02]  /*67c0*/  IMAD R171, R2.reuse, 0x30, RZ ;  /* 0x0000003002ab7824 */ /* 0x040fe400078e02ff */
[----:B------:R-:W-:-:S02]  /*67d0*/  IMAD R145, R2, 0x18, RZ ;  /* 0x0000001802917824 */ /* 0x000fc400078e02ff */
[----:B0-----:R-:W-:Y:S01]  /*67e0*/  FMUL R60, R83, 1.4426950216293334961 ;  /* 0x3fb8aa3b533c7820 */ /* 0x001fe20000400000 */
[----:B------:R-:W-:Y:S01]  /*67f0*/  IMAD.SHL.U32 R83, R2, 0x20, RZ ;  /* 0x0000002002537824 */ /* 0x000fe200078e00ff */
[-C--:B------:R-:W-:Y:S01]  /*6800*/  IADD3 R130, P2, PT, R84, R138.reuse, RZ ;  /* 0x0000008a54827210 */ /* 0x080fe20007f5e0ff */
[C---:B------:R-:W-:Y:S01]  /*6810*/  IMAD.SHL.U32 R128, R2.reuse, 0x10, RZ ;  /* 0x0000001002807824 */ /* 0x040fe200078e00ff */
[-C--:B------:R-:W-:Y:S01]  /*6820*/  LEA R150, P5, R2, R138.reuse, 0x4 ;  /* 0x0000008a02967211 */ /* 0x080fe200078a20ff */
[----:B------:R-:W0:Y:S01]  /*6830*/  MUFU.EX2 R31, R31 ;  /* 0x0000001f001f7308 */ /* 0x000e220000000800 */
[-C--:B------:R-:W-:Y:S01]  /*6840*/  LEA.HI.X.SX32 R133, R83, R139.reuse, 0x1, P3 ;  /* 0x0000008b53857211 */ /* 0x080fe200018f0eff */
[----:B------:R-:W-:Y:S01]  /*6850*/  FADD R83, R82, -R0 ;  /* 0x8000000052537221 */ /* 0x000fe20000000000 */
[----:B------:R-:W-:Y:S01]  /*6860*/  FADD R82, R112, R4 ;  /* 0x0000000470527221 */ /* 0x000fe20000000000 */
[----:B------:R-:W-:Y:S01]  /*6870*/  FADD R84, R35, -R0 ;  /* 0x8000000023547221 */ /* 0x000fe20000000000 */
[-C--:B------:R-:W-:Y:S01]  /*6880*/  LEA.HI.X.SX32 R151, R111, R139.reuse, 0x1, P5 ;  /* 0x0000008b6f977211 */ /* 0x080fe200028f0eff */
[----:B------:R-:W3:Y:S01]  /*6890*/  @P0 LDG.E.U16 R105, desc[UR28][R132.64] ;  /* 0x0000001c84690981 */ /* 0x000ee2000c1e1500 */
[----:B------:R-:W-:Y:S01]  /*68a0*/  FADD R82, R104, R82 ;  /* 0x0000005268527221 */ /* 0x000fe20000000000 */
[----:B------:R-:W-:Y:S01]  /*68b0*/  FMUL R83, R83, 1.4426950216293334961 ;  /* 0x3fb8aa3b53537820 */ /* 0x000fe20000400000 */
[-C--:B------:R-:W-:Y:S01]  /*68c0*/  IADD3 R142, P5, PT, R171, R138.reuse, RZ ;  /* 0x0000008aab8e7210 */ /* 0x080fe20007fbe0ff */
[----:B------:R-:W4:Y:S01]  /*68d0*/  @P0 LDG.E.U16 R107, desc[UR28][R150.64] ;  /* 0x0000001c966b0981 */ /* 0x000f22000c1e1500 */
[----:B------:R-:W-:Y:S01]  /*68e0*/  FADD R82, R5, R82 ;  /* 0x0000005205527221 */ /* 0x000fe20000000000 */
[----:B------:R1:W-:Y:S01]  /*68f0*/  MUFU.EX2 R35, R83 ;  /* 0x0000005300237308 */ /* 0x0003e20000000800 */
[----:B------:R-:W-:Y:S01]  /*6900*/  LEA R146, P4, R2, R138, 0x5 ;  /* 0x0000008a02927211 */ /* 0x000fe200078828ff */
[----:B------:R-:W-:Y:S01]  /*6910*/  FMUL R86, R86, 1.4426950216293334961 ;  /* 0x3fb8aa3b56567820 */ /* 0x000fe20000400000 */
[----:B------:R-:W-:Y:S01]  /*6920*/  FADD R82, R64, R82 ;  /* 0x0000005240527221 */ /* 0x000fe20000000000 */
[----:B------:R-:W-:Y:S01]  /*6930*/  PRMT R55, RZ, 0x7610, R55 ;  /* 0x00007610ff377816 */ /* 0x000fe20000000037 */
[--C-:B------:R-:W-:Y:S01]  /*6940*/  FADD R69, R69, -R0.reuse ;  /* 0x8000000045457221 */ /* 0x100fe20000000000 */
[----:B------:R-:W-:Y:S01]  /*6950*/  PRMT R65, RZ, 0x7610, R65 ;  /* 0x00007610ff417816 */ /* 0x000fe20000000041 */
[--C-:B------:R-:W-:Y:S01]  /*6960*/  FADD R34, R34, -R0.reuse ;  /* 0x8000000022227221 */ /* 0x100fe20000000000 */
[----:B------:R-:W-:Y:S01]  /*6970*/  FADD R85, R85, -R0 ;  /* 0x8000000055557221 */ /* 0x000fe20000000000 */
[----:B-1----:R-:W-:Y:S01]  /*6980*/  FADD R83, R6, R82 ;  /* 0x0000005206537221 */ /* 0x002fe20000000000 */
[----:B------:R-:W-:Y:S01]  /*6990*/  FMUL R82, R81, 1.4426950216293334961 ;  /* 0x3fb8aa3b51527820 */ /* 0x000fe20000400000 */
[--C-:B------:R-:W-:Y:S01]  /*69a0*/  FADD R68, R68, -R0.reuse ;  /* 0x8000000044447221 */ /* 0x100fe20000000000 */
[----:B------:R-:W3:Y:S01]  /*69b0*/  @P0 LDG.E.U16 R108, desc[UR28][R138.64] ;  /* 0x0000001c8a6c0981 */ /* 0x000ee2000c1e1500 */
[----:B------:R-:W-:Y:S01]  /*69c0*/  FADD R81, R7, R83 ;  /* 0x0000005307517221 */ /* 0x000fe20000000000 */
[-C--:B------:R-:W-:Y:S01]  /*69d0*/  LEA.HI.X.SX32 R143, R145, R139.reuse, 0x1, P5 ;  /* 0x0000008b918f7211 */ /* 0x080fe200028f0eff */
[----:B------:R-:W1:Y:S01]  /*69e0*/  MUFU.EX2 R86, R86 ;  /* 0x0000005600567308 */ /* 0x000e620000000800 */
[-C--:B------:R-:W-:Y:S01]  /*69f0*/  LEA.HI.X.SX32 R147, R128, R139.reuse, 0x1, P4 ;  /* 0x0000008b80937211 */ /* 0x080fe200020f0eff */
[----:B------:R-:W-:Y:S01]  /*6a00*/  FADD R81, R103, R81 ;  /* 0x0000005167517221 */ /* 0x000fe20000000000 */
[--C-:B------:R-:W-:Y:S01]  /*6a10*/  FADD R83, R36, -R0.reuse ;  /* 0x8000000024537221 */ /* 0x100fe20000000000 */
[----:B------:R-:W3:Y:S01]  /*6a20*/  @P0 LDG.E.U16 R55, desc[UR28][R142.64] ;  /* 0x0000001c8e370981 */ /* 0x000ee2000c1e1500 */
[----:B------:R-:W-:Y:S01]  /*6a30*/  FMUL R34, R34, 1.4426950216293334961 ;  /* 0x3fb8aa3b22227820 */ /* 0x000fe20000400000 */
[----:B------:R-:W-:Y:S01]  /*6a40*/  FADD R81, R8, R81 ;  /* 0x0000005108517221 */ /* 0x000fe20000000000 */
[----:B------:R-:W-:Y:S01]  /*6a50*/  FMUL R85, R85, 1.4426950216293334961 ;  /* 0x3fb8aa3b55557820 */ /* 0x000fe20000400000 */
[----:B------:R0:W-:Y:S01]  /*6a60*/  MUFU.EX2 R36, R82 ;  /* 0x0000005200247308 */ /* 0x0001e20000000800 */
[----:B------:R-:W3:Y:S01]  /*6a70*/  @P0 LDG.E.U16 R65, desc[UR28][R146.64] ;  /* 0x0000001c92410981 */ /* 0x000ee2000c1e1500 */
[----:B------:R-:W-:Y:S01]  /*6a80*/  FMUL R84, R84, 1.4426950216293334961 ;  /* 0x3fb8aa3b54547820 */ /* 0x000fe20000400000 */
[--C-:B------:R-:W-:Y:S01]  /*6a90*/  FADD R67, R67, -R0.reuse ;  /* 0x8000000043437221 */ /* 0x100fe20000000000 */
[--C-:B------:R-:W-:Y:S01]  /*6aa0*/  FADD R66, R66, -R0.reuse ;  /* 0x8000000042427221 */ /* 0x100fe20000000000 */
[----:B------:R-:W-:Y:S01]  /*6ab0*/  FADD R54, R54, -R0 ;  /* 0x8000000036367221 */ /* 0x000fe20000000000 */
[----:B------:R-:W-:Y:S01]  /*6ac0*/  IMAD R149, R2, 0x28, RZ ;  /* 0x0000002802957824 */ /* 0x000fe200078e02ff */
[----:B------:R-:W-:Y:S01]  /*6ad0*/  PRMT R106, RZ, 0x7610, R106 ;  /* 0x00007610ff6a7816 */ /* 0x000fe2000000006a */
[----:B------:R-:W1:Y:S01]  /*6ae0*/  MUFU.EX2 R60, R60 ;  /* 0x0000003c003c7308 */ /* 0x000e620000000800 */
[----:B0-----:R-:W-:Y:S01]  /*6af0*/  FADD R82, R102, R81 ;  /* 0x0000005166527221 */ /* 0x001fe20000000000 */
[----:B------:R-:W-:Y:S01]  /*6b00*/  FMUL R81, R80, 1.4426950216293334961 ;  /* 0x3fb8aa3b50517820 */ /* 0x000fe20000400000 */
[----:B------:R-:W-:Y:S01]  /*6b10*/  FMUL R83, R83, 1.4426950216293334961 ;  /* 0x3fb8aa3b53537820 */ /* 0x000fe20000400000 */
[----:B------:R-:W-:Y:S01]  /*6b20*/  LEA.HI.X.SX32 R131, R149, R139, 0x1, P2 ;  /* 0x0000008b95837211 */ /* 0x000fe200010f0eff */
[----:B------:R-:W-:Y:S01]  /*6b30*/  FADD R80, R9, R82 ;  /* 0x0000005209507221 */ /* 0x000fe20000000000 */
[--C-:B------:R-:W-:Y:S01]  /*6b40*/  FADD R53, R53, -R0.reuse ;  /* 0x8000000035357221 */ /* 0x100fe20000000000 */
[----:B------:R-:W-:Y:S01]  /*6b50*/  FADD R116, R116, -R0 ;  /* 0x8000000074747221 */ /* 0x000fe20000000000 */
[----:B------:R-:W0:Y:S01]  /*6b60*/  MUFU.EX2 R34, R34 ;  /* 0x0000002200227308 */ /* 0x000e220000000800 */
[----:B------:R-:W-:Y:S01]  /*6b70*/  FADD R80, R56, R80 ;  /* 0x0000005038507221 */ /* 0x000fe20000000000 */
[----:B------:R-:W-:Y:S01]  /*6b80*/  FADD R82, R37, -R0 ;  /* 0x8000000025527221 */ /* 0x000fe20000000000 */
[----:B------:R0:W3:Y:S02]  /*6b90*/  @P0 LDG.E.U16 R106, desc[UR28][R130.64] ;  /* 0x0000001c826a0981 */ /* 0x0000e4000c1e1500 */
[----:B------:R-:W-:Y:S01]  /*6ba0*/  FADD R80, R10, R80 ;  /* 0x000000500a507221 */ /* 0x000fe20000000000 */
[--C-:B------:R-:W-:Y:S01]  /*6bb0*/  FADD R118, R118, -R0.reuse ;  /* 0x8000000076767221 */ /* 0x100fe20000000000 */
[--C-:B------:R-:W-:Y:S01]  /*6bc0*/  FADD R119, R119, -R0.reuse ;  /* 0x8000000077777221 */ /* 0x100fe20000000000 */
[----:B------:R0:W-:Y:S01]  /*6bd0*/  MUFU.EX2 R37, R81 ;  /* 0x0000005100257308 */ /* 0x0001e20000000800 */
[--C-:B------:R-:W-:Y:S01]  /*6be0*/  FADD R120, R120, -R0.reuse ;  /* 0x8000000078787221 */ /* 0x100fe20000000000 */
[--C-:B------:R-:W-:Y:S01]  /*6bf0*/  FADD R121, R121, -R0.reuse ;  /* 0x8000000079797221 */ /* 0x100fe20000000000 */
[--C-:B------:R-:W-:Y:S01]  /*6c00*/  FADD R122, R122, -R0.reuse ;  /* 0x800000007a7a7221 */ /* 0x100fe20000000000 */
[--C-:B------:R-:W-:Y:S01]  /*6c10*/  FADD R123, R123, -R0.reuse ;  /* 0x800000007b7b7221 */ /* 0x100fe20000000000 */
[--C-:B------:R-:W-:Y:S01]  /*6c20*/  FADD R124, R124, -R0.reuse ;  /* 0x800000007c7c7221 */ /* 0x100fe20000000000 */
[--C-:B------:R-:W-:Y:S01]  /*6c30*/  FADD R125, R125, -R0.reuse ;  /* 0x800000007d7d7221 */ /* 0x100fe20000000000 */
[----:B------:R-:W-:Y:S01]  /*6c40*/  FADD R117, R117, -R0 ;  /* 0x8000000075757221 */ /* 0x000fe20000000000 */
[----:B------:R-:W1:Y:S01]  /*6c50*/  MUFU.EX2 R85, R85 ;  /* 0x0000005500557308 */ /* 0x000e620000000800 */
[----:B0-----:R-:W-:Y:S01]  /*6c60*/  FADD R81, R101, R80 ;  /* 0x0000005065517221 */ /* 0x001fe20000000000 */
[----:B------:R-:W-:Y:S01]  /*6c70*/  FMUL R80, R79, 1.4426950216293334961 ;  /* 0x3fb8aa3b4f507820 */ /* 0x000fe20000400000 */
[--C-:B------:R-:W-:Y:S01]  /*6c80*/  FADD R126, R126, -R0.reuse ;  /* 0x800000007e7e7221 */ /* 0x100fe20000000000 */
[--C-:B------:R-:W-:Y:S01]  /*6c90*/  FADD R127, R127, -R0.reuse ;  /* 0x800000007f7f7221 */ /* 0x100fe20000000000 */
[----:B------:R-:W-:Y:S01]  /*6ca0*/  FADD R79, R11, R81 ;  /* 0x000000510b4f7221 */ /* 0x000fe20000000000 */
[--C-:B------:R-:W-:Y:S01]  /*6cb0*/  FADD R134, R134, -R0.reuse ;  /* 0x8000000086867221 */ /* 0x100fe20000000000 */
[----:B------:R-:W-:Y:S02]  /*6cc0*/  STL.64 [R1+0x438], R150 ;  /* 0x0004389601007387 */ /* 0x000fe40000100a00 */
[----:B------:R-:W-:Y:S01]  /*6cd0*/  FADD R79, R100, R79 ;  /* 0x0000004f644f7221 */ /* 0x000fe20000000000 */
[----:B------:R-:W-:Y:S01]  /*6ce0*/  FADD R81, R38, -R0 ;  /* 0x8000000026517221 */ /* 0x000fe20000000000 */
[----:B------:R-:W0:Y:S01]  /*6cf0*/  MUFU.EX2 R84, R84 ;  /* 0x0000005400547308 */ /* 0x000e220000000800 */
[----:B------:R-:W-:Y:S01]  /*6d00*/  FMUL R82, R82, 1.4426950216293334961 ;  /* 0x3fb8aa3b52527820 */ /* 0x000fe20000400000 */
[----:B------:R-:W-:-:S06]  /*6d10*/  FADD R79, R12, R79 ;  /* 0x0000004f0c4f7221 */ /* 0x000fcc0000000000 */
[----:B------:R-:W0:Y:S01]  /*6d20*/  MUFU.EX2 R83, R83 ;  /* 0x0000005300537308 */ /* 0x000e220000000800 */
[----:B------:R-:W-:Y:S01]  /*6d30*/  FMUL R53, R53, 1.4426950216293334961 ;  /* 0x3fb8aa3b35357820 */ /* 0x000fe20000400000 */
[----:B------:R-:W-:Y:S01]  /*6d40*/  F2FP.BF16.F32.PACK_AB R6, R6, R64 ;  /* 0x000000400606723e */ /* 0x000fe200000010ff */
[----:B------:R-:W-:Y:S01]  /*6d50*/  FMUL R116, R116, 1.4426950216293334961 ;  /* 0x3fb8aa3b74747820 */ /* 0x000fe20000400000 */
[----:B------:R-:W-:Y:S01]  /*6d60*/  F2FP.BF16.F32.PACK_AB R9, R56, R9 ;  /* 0x000000093809723e */ /* 0x000fe200000010ff */
[----:B------:R-:W-:Y:S01]  /*6d70*/  FMUL R118, R118, 1.4426950216293334961 ;  /* 0x3fb8aa3b76767820 */ /* 0x000fe20000400000 */
[----:B------:R-:W-:Y:S01]  /*6d80*/  FMUL R119, R119, 1.4426950216293334961 ;  /* 0x3fb8aa3b77777820 */ /* 0x000fe20000400000 */
[----:B------:R-:W-:Y:S01]  /*6d90*/  FMUL R120, R120, 1.4426950216293334961 ;  /* 0x3fb8aa3b78787820 */ /* 0x000fe20000400000 */
[----:B------:R0:W-:Y:S01]  /*6da0*/  MUFU.EX2 R38, R80 ;  /* 0x0000005000267308 */ /* 0x0001e20000000800 */
[----:B------:R-:W-:Y:S01]  /*6db0*/  FMUL R121, R121, 1.4426950216293334961 ;  /* 0x3fb8aa3b79797820 */ /* 0x000fe20000400000 */
[----:B------:R-:W-:Y:S01]  /*6dc0*/  FMUL R122, R122, 1.4426950216293334961 ;  /* 0x3fb8aa3b7a7a7820 */ /* 0x000fe20000400000 */
[----:B------:R-:W-:Y:S01]  /*6dd0*/  FMUL R123, R123, 1.4426950216293334961 ;  /* 0x3fb8aa3b7b7b7820 */ /* 0x000fe20000400000 */
[----:B------:R-:W-:Y:S01]  /*6de0*/  FMUL R124, R124, 1.4426950216293334961 ;  /* 0x3fb8aa3b7c7c7820 */ /* 0x000fe20000400000 */
[----:B------:R-:W-:Y:S01]  /*6df0*/  FMUL R125, R125, 1.4426950216293334961 ;  /* 0x3fb8aa3b7d7d7820 */ /* 0x000fe20000400000 */
[----:B------:R-:W-:Y:S01]  /*6e00*/  FMUL R117, R117, 1.4426950216293334961 ;  /* 0x3fb8aa3b75757820 */ /* 0x000fe20000400000 */
[----:B------:R-:W-:Y:S01]  /*6e10*/  FMUL R126, R126, 1.4426950216293334961 ;  /* 0x3fb8aa3b7e7e7820 */ /* 0x000fe20000400000 */
[----:B------:R-:W-:Y:S01]  /*6e20*/  FMUL R127, R127, 1.4426950216293334961 ;  /* 0x3fb8aa3b7f7f7820 */ /* 0x000fe20000400000 */
[----:B0-----:R-:W-:Y:S01]  /*6e30*/  FADD R80, R63, R79 ;  /* 0x0000004f3f507221 */ /* 0x001fe20000000000 */
[----:B------:R-:W-:Y:S01]  /*6e40*/  FMUL R79, R78, 1.4426950216293334961 ;  /* 0x3fb8aa3b4e4f7820 */ /* 0x000fe20000400000 */
[----:B------:R-:W-:Y:S01]  /*6e50*/  F2FP.BF16.F32.PACK_AB R4, R4, R112 ;  /* 0x000000700404723e */ /* 0x000fe200000010ff */
[----:B------:R-:W-:Y:S01]  /*6e60*/  STL.64 [R1+0x430], R146 ;  /* 0x0004309201007387 */ /* 0x000fe20000100a00 */
[----:B------:R-:W-:Y:S01]  /*6e70*/  FADD R78, R13, R80 ;  /* 0x000000500d4e7221 */ /* 0x000fe20000000000 */
[----:B------:R-:W0:Y:S01]  /*6e80*/  MUFU.EX2 R82, R82 ;  /* 0x0000005200527308 */ /* 0x000e220000000800 */
[----:B------:R-:W-:Y:S01]  /*6e90*/  FMUL R81, R81, 1.4426950216293334961 ;  /* 0x3fb8aa3b51517820 */ /* 0x000fe20000400000 */
[----:B------:R-:W-:Y:S01]  /*6ea0*/  F2FP.BF16.F32.PACK_AB R12, R63, R12 ;  /* 0x0000000c3f0c723e */ /* 0x000fe200000010ff */
[----:B------:R-:W-:Y:S01]  /*6eb0*/  FADD R78, R99, R78 ;  /* 0x0000004e634e7221 */ /* 0x000fe20000000000 */
[----:B------:R-:W-:Y:S01]  /*6ec0*/  FADD R80, R39, -R0 ;  /* 0x8000000027507221 */ /* 0x000fe20000000000 */
[----:B------:R-:W-:Y:S01]  /*6ed0*/  F2FP.BF16.F32.PACK_AB R5, R5, R104 ;  /* 0x000000680505723e */ /* 0x000fe200000010ff */
[----:B------:R-:W-:Y:S01]  /*6ee0*/  STL.64 [R1+0x140], R132 ;  /* 0x0001408401007387 */ /* 0x000fe20000100a00 */
[----:B------:R-:W-:Y:S01]  /*6ef0*/  FADD R78, R14, R78 ;  /* 0x0000004e0e4e7221 */ /* 0x000fe20000000000 */
[----:B------:R0:W-:Y:S01]  /*6f00*/  MUFU.EX2 R39, R79 ;  /* 0x0000004f00277308 */ /* 0x0001e20000000800 */
[----:B------:R-:W-:Y:S01]  /*6f10*/  FMUL R80, R80, 1.4426950216293334961 ;  /* 0x3fb8aa3b50507820 */ /* 0x000fe20000400000 */
[----:B------:R-:W-:Y:S01]  /*6f20*/  F2FP.BF16.F32.PACK_AB R7, R103, R7 ;  /* 0x000000076707723e */ /* 0x000fe200000010ff */
[----:B------:R-:W-:Y:S01]  /*6f30*/  FMUL R134, R134, 1.4426950216293334961 ;  /* 0x3fb8aa3b86867820 */ /* 0x000fe20000400000 */
[----:B------:R-:W-:Y:S01]  /*6f40*/  F2FP.BF16.F32.PACK_AB R8, R102, R8 ;  /* 0x000000086608723e */ /* 0x000fe200000010ff */
[----:B------:R-:W-:Y:S01]  /*6f50*/  STL.64 [R1+0x180], R142 ;  /* 0x0001808e01007387 */ /* 0x000fe20000100a00 */
[----:B0-----:R-:W-:Y:S01]  /*6f60*/  FADD R79, R98, R78 ;  /* 0x0000004e624f7221 */ /* 0x001fe20000000000 */
[----:B------:R-:W-:Y:S01]  /*6f70*/  FMUL R78, R77, 1.4426950216293334961 ;  /* 0x3fb8aa3b4d4e7820 */ /* 0x000fe20000400000 */
[----:B------:R-:W0:Y:S01]  /*6f80*/  MUFU.EX2 R81, R81 ;  /* 0x0000005100517308 */ /* 0x000e220000000800 */
[----:B------:R-:W-:Y:S01]  /*6f90*/  F2FP.BF16.F32.PACK_AB R10, R101, R10 ;  /* 0x0000000a650a723e */ /* 0x000fe200000010ff */
[----:B------:R-:W-:Y:S01]  /*6fa0*/  FADD R77, R15, R79 ;  /* 0x0000004f0f4d7221 */ /* 0x000fe20000000000 */
[----:B------:R-:W-:Y:S01]  /*6fb0*/  F2FP.BF16.F32.PACK_AB R11, R100, R11 ;  /* 0x0000000b640b723e */ /* 0x000fe200000010ff */
[----:B------:R-:W-:Y:S02]  /*6fc0*/  STL.64 [R1+0x100], R130 ;  /* 0x0001008201007387 */ /* 0x000fe40000100a00 */
[----:B------:R-:W-:Y:S01]  /*6fd0*/  FADD R77, R57, R77 ;  /* 0x0000004d394d7221 */ /* 0x000fe20000000000 */
[----:B------:R-:W-:-:S03]  /*6fe0*/  FADD R79, R40, -R0 ;  /* 0x80000000284f7221 */ /* 0x000fc60000000000 */
[----:B------:R-:W-:Y:S01]  /*6ff0*/  FADD R77, R16, R77 ;  /* 0x0000004d104d7221 */ /* 0x000fe20000000000 */
[----:B------:R0:W-:Y:S03]  /*7000*/  MUFU.EX2 R40, R78 ;  /* 0x0000004e00287308 */ /* 0x0001e60000000800 */
[----:B0-----:R-:W-:Y:S01]  /*7010*/  FADD R78, R97, R77 ;  /* 0x0000004d614e7221 */ /* 0x001fe20000000000 */
[----:B------:R-:W-:-:S03]  /*7020*/  FMUL R77, R76, 1.4426950216293334961 ;  /* 0x3fb8aa3b4c4d7820 */ /* 0x000fc60000400000 */
[----:B------:R-:W-:-:S04]  /*7030*/  FADD R76, R17, R78 ;  /* 0x0000004e114c7221 */ /* 0x000fc80000000000 */
        /* <DEDUP_REMOVED lines=35> */
[----:B--2---:R-:W-:Y:S01]  /*7270*/  FADD R71, R59, R71 ;  /* 0x000000473b477221 */ /* 0x004fe20000000000 */
        /* <DEDUP_REMOVED lines=17> */
[----:B-1----:R-:W-:Y:S01]  /*7390*/  FADD R70, R86, R69 ;  /* 0x0000004556467221 */ /* 0x002fe20000000000 */
        /* <DEDUP_REMOVED lines=15> */
[----:B------:R-:W-:Y:S01]  /*7490*/  FADD R66, R37, R68 ;  /* 0x0000004425427221 */ /* 0x000fe20000000000 */
[----:B------:R-:W0:Y:S01]  /*74a0*/  MUFU.EX2 R80, R80 ;  /* 0x0000005000507308 */ /* 0x000e220000000800 */
[----:B------:R-:W-:Y:S02]  /*74b0*/  FMUL R79, R79, 1.4426950216293334961 ;  /* 0x3fb8aa3b4f4f7820 */ /* 0x000fe40000400000 */
[----:B------:R-:W-:Y:S01]  /*74c0*/  FADD R66, R82, R66 ;  /* 0x0000004252427221 */ /* 0x000fe20000000000 */
[----:B------:R-:W-:-:S03]  /*74d0*/  FADD R68, R51, -R0 ;  /* 0x8000000033447221 */ /* 0x000fc60000000000 */
[----:B------:R-:W-:Y:S01]  /*74e0*/  FADD R66, R38, R66 ;  /* 0x0000004226427221 */ /* 0x000fe20000000000 */
[----:B------:R-:W1:Y:S01]  /*74f0*/  MUFU.EX2 R79, R79 ;  /* 0x0000004f004f7308 */ /* 0x000e620000000800 */
[----:B------:R-:W-:-:S07]  /*7500*/  FMUL R78, R78, 1.4426950216293334961 ;  /* 0x3fb8aa3b4e4e7820 */ /* 0x000fce0000400000 */
[----:B------:R2:W-:Y:S02]  /*7510*/  MUFU.EX2 R51, R67 ;  /* 0x0000004300337308 */ /* 0x0005e40000000800 */
[----:B--2---:R-:W-:Y:S01]  /*7520*/  FADD R67, R81, R66 ;  /* 0x0000004251437221 */ /* 0x004fe20000000000 */
[----:B------:R-:W-:-:S03]  /*7530*/  FMUL R66, R54, 1.4426950216293334961 ;  /* 0x3fb8aa3b36427820 */ /* 0x000fc60000400000 */
[----:B------:R-:W-:Y:S02]  /*7540*/  FADD R54, R39, R67 ;  /* 0x0000004327367221 */ /* 0x000fe40000000000 */
[----:B------:R-:W2:Y:S01]  /*7550*/  MUFU.EX2 R78, R78 ;  /* 0x0000004e004e7308 */ /* 0x000ea20000000800 */
[----:B------:R-:W-:Y:S01]  /*7560*/  FMUL R77, R77, 1.4426950216293334961 ;  /* 0x3fb8aa3b4d4d7820 */ /* 0x000fe20000400000 */
[----:B0-----:R-:W-:-:S04]  /*7570*/  FADD R54, R80, R54 ;  /* 0x0000003650367221 */ /* 0x001fc80000000000 */
[----:B------:R-:W-:Y:S02]  /*7580*/  FADD R54, R40, R54 ;  /* 0x0000003628367221 */ /* 0x000fe40000000000 */
[----:B------:R-:W0:Y:S01]  /*7590*/  MUFU.EX2 R77, R77 ;  /* 0x0000004d004d7308 */ /* 0x000e220000000800 */
[----:B------:R-:W-:Y:S01]  /*75a0*/  FMUL R76, R76, 1.4426950216293334961 ;  /* 0x3fb8aa3b4c4c7820 */ /* 0x000fe20000400000 */
[----:B-1----:R-:W-:-:S04]  /*75b0*/  FADD R54, R79, R54 ;  /* 0x000000364f367221 */ /* 0x002fc80000000000 */
[----:B------:R-:W-:Y:S02]  /*75c0*/  FADD R54, R41, R54 ;  /* 0x0000003629367221 */ /* 0x000fe40000000000 */
[----:B------:R-:W1:Y:S01]  /*75d0*/  MUFU.EX2 R76, R76 ;  /* 0x0000004c004c7308 */ /* 0x000e620000000800 */
[----:B------:R-:W-:Y:S01]  /*75e0*/  FMUL R75, R75, 1.4426950216293334961 ;  /* 0x3fb8aa3b4b4b7820 */ /* 0x000fe20000400000 */
[----:B--2---:R-:W-:Y:S01]  /*75f0*/  FADD R54, R78, R54 ;  /* 0x000000364e367221 */ /* 0x004fe20000000000 */
[----:B------:R-:W-:-:S03]  /*7600*/  FADD R67, R52, -R0 ;  /* 0x8000000034437221 */ /* 0x000fc60000000000 */
[----:B------:R-:W-:Y:S02]  /*7610*/  FADD R54, R42, R54 ;  /* 0x000000362a367221 */ /* 0x000fe40000000000 */
[----:B------:R2:W-:Y:S01]  /*7620*/  MUFU.EX2 R52, R66 ;  /* 0x0000004200347308 */ /* 0x0005e20000000800 */
[----:B------:R-:W-:Y:S01]  /*7630*/  FMUL R74, R74, 1.4426950216293334961 ;  /* 0x3fb8aa3b4a4a7820 */ /* 0x000fe20000400000 */
[----:B0-----:R-:W-:-:S06]  /*7640*/  FADD R54, R77, R54 ;  /* 0x000000364d367221 */ /* 0x001fcc0000000000 */
[----:B------:R-:W0:Y:S01]  /*7650*/  MUFU.EX2 R75, R75 ;  /* 0x0000004b004b7308 */ /* 0x000e220000000800 */
[--C-:B--2---:R-:W-:Y:S01]  /*7660*/  FADD R66, R109, -R0.reuse ;  /* 0x800000006d427221 */ /* 0x104fe20000000000 */
[----:B------:R-:W-:-:S04]  /*7670*/  FADD R109, R110, -R0 ;  /* 0x800000006e6d7221 */ /* 0x000fc80000000000 */
[----:B------:R-:W-:Y:S01]  /*7680*/  FMUL R111, R109, 1.4426950216293334961 ;  /* 0x3fb8aa3b6d6f7820 */ /* 0x000fe20000400000 */
[----:B------:R-:W-:Y:S01]  /*7690*/  FADD R109, R43, R54 ;  /* 0x000000362b6d7221 */ /* 0x000fe20000000000 */
[----:B------:R-:W2:Y:S01]  /*76a0*/  MUFU.EX2 R74, R74 ;  /* 0x0000004a004a7308 */ /* 0x000ea20000000800 */
[----:B------:R-:W-:Y:S02]  /*76b0*/  FMUL R73, R73, 1.4426950216293334961 ;  /* 0x3fb8aa3b49497820 */ /* 0x000fe40000400000 */
[----:B-1----:R-:W-:-:S04]  /*76c0*/  FADD R109, R76, R109 ;  /* 0x0000006d4c6d7221 */ /* 0x002fc80000000000 */
[----:B------:R-:W-:Y:S01]  /*76d0*/  FADD R109, R44, R109 ;  /* 0x0000006d2c6d7221 */ /* 0x000fe20000000000 */
[----:B------:R-:W1:Y:S01]  /*76e0*/  MUFU.EX2 R73, R73 ;  /* 0x0000004900497308 */ /* 0x000e620000000800 */
[----:B------:R-:W-:Y:S02]  /*76f0*/  FMUL R72, R72, 1.4426950216293334961 ;  /* 0x3fb8aa3b48487820 */ /* 0x000fe40000400000 */
[----:B0-----:R-:W-:-:S04]  /*7700*/  FADD R109, R75, R109 ;  /* 0x0000006d4b6d7221 */ /* 0x001fc80000000000 */
[----:B------:R-:W-:Y:S01]  /*7710*/  FADD R109, R45, R109 ;  /* 0x0000006d2d6d7221 */ /* 0x000fe20000000000 */
[----:B------:R-:W0:Y:S01]  /*7720*/  MUFU.EX2 R72, R72 ;  /* 0x0000004800487308 */ /* 0x000e220000000800 */
[----:B------:R-:W-:Y:S02]  /*7730*/  FMUL R71, R71, 1.4426950216293334961 ;  /* 0x3fb8aa3b47477820 */ /* 0x000fe40000400000 */
[----:B--2---:R-:W-:-:S04]  /*7740*/  FADD R109, R74, R109 ;  /* 0x0000006d4a6d7221 */ /* 0x004fc80000000000 */
        /* <DEDUP_REMOVED lines=19> */
[----:B0-----:R-:W-:Y:S01]  /*7880*/  FADD R109, R69, R109 ;  /* 0x0000006d456d7221 */ /* 0x001fe20000000000 */
[----:B------:R-:W-:-:S03]  /*7890*/  FADD R110, R113, -R0 ;  /* 0x80000000716e7221 */ /* 0x000fc60000000000 */
[----:B------:R-:W-:Y:S01]  /*78a0*/  FADD R109, R51, R109 ;  /* 0x0000006d336d7221 */ /* 0x000fe20000000000 */
[----:B------:R-:W0:Y:S01]  /*78b0*/  MUFU.EX2 R53, R53 ;  /* 0x0000003500357308 */ /* 0x000e220000000800 */
[----:B----4-:R4:W-:Y:S02]  /*78c0*/  STS.U16 [R136+UR15+0x4400], R107 ;  /* 0x0044006b88007988 */ /* 0x0109e4000800040f */
[----:B--2---:R-:W-:Y:S01]  /*78d0*/  FADD R109, R68, R109 ;  /* 0x0000006d446d7221 */ /* 0x004fe20000000000 */
[----:B------:R-:W-:-:S04]  /*78e0*/  FMUL R110, R110, 1.4426950216293334961 ;  /* 0x3fb8aa3b6e6e7820 */ /* 0x000fc80000400000 */
[----:B------:R-:W2:Y:S01]  /*78f0*/  MUFU.EX2 R66, R66 ;  /* 0x0000004200427308 */ /* 0x000ea20000000800 */
[----:B----4-:R-:W-:Y:S01]  /*7900*/  FADD R107, R114, -R0 ;  /* 0x80000000726b7221 */ /* 0x010fe20000000000 */
[----:B---3--:R3:W-:Y:S01]  /*7910*/  STS.U16 [R136+UR15+0x4c00], R55 ;  /* 0x004c003788007988 */ /* 0x0087e2000800040f */
[----:B------:R-:W-:-:S05]  /*7920*/  FADD R109, R52, R109 ;  /* 0x0000006d346d7221 */ /* 0x000fca0000000000 */
[----:B------:R-:W4:Y:S01]  /*7930*/  MUFU.EX2 R54, R111 ;  /* 0x0000006f00367308 */ /* 0x000f220000000800 */
[----:B------:R0:W-:Y:S01]  /*7940*/  STS.U16 [R136+UR15+0x4800], R65 ;  /* 0x0048004188007988 */ /* 0x0001e2000800040f */
[----:B-1----:R-:W-:-:S03]  /*7950*/  FADD R109, R67, R109 ;  /* 0x0000006d436d7221 */ /* 0x002fc60000000000 */
[----:B------:R1:W-:Y:S01]  /*7960*/  STS.U16 [R136+UR15+0x5000], R105 ;  /* 0x0050006988007988 */ /* 0x0003e2000800040f */
[----:B---3--:R-:W-:Y:S02]  /*7970*/  FMUL R55, R107, 1.4426950216293334961 ;  /* 0x3fb8aa3b6b377820 */ /* 0x008fe40000400000 */
[----:B0-----:R-:W0:Y:S01]  /*7980*/  MUFU.EX2 R65, R110 ;  /* 0x0000006e00417308 */ /* 0x001e220000000800 */
[----:B-1----:R-:W-:Y:S01]  /*7990*/  FADD R105, R115, -R0 ;  /* 0x8000000073697221 */ /* 0x002fe20000000000 */
[----:B------:R-:W-:-:S06]  /*79a0*/  FADD R109, R53, R109 ;  /* 0x0000006d356d7221 */ /* 0x000fcc0000000000 */
[----:B------:R-:W1:Y:S01]  /*79b0*/  MUFU.EX2 R55, R55 ;  /* 0x0000003700377308 */ /* 0x000e620000000800 */
[----:B------:R-:W-:Y:S01]  /*79c0*/  FMUL R105, R105, 1.4426950216293334961 ;  /* 0x3fb8aa3b69697820 */ /* 0x000fe20000400000 */
[----:B--2---:R-:W-:-:S06]  /*79d0*/  FADD R109, R66, R109 ;  /* 0x0000006d426d7221 */ /* 0x004fcc0000000000 */
[----:B------:R-:W2:Y:S01]  /*79e0*/  MUFU.EX2 R64, R105 ;  /* 0x0000006900407308 */ /* 0x000ea20000000800 */
[----:B----4-:R-:W-:-:S07]  /*79f0*/  FADD R109, R54, R109 ;  /* 0x0000006d366d7221 */ /* 0x010fce0000000000 */
[----:B------:R-:W3:Y:S01]  /*7a00*/  MUFU.EX2 R56, R116 ;  /* 0x0000007400387308 */ /* 0x000ee20000000800 */
[----:B0-----:R-:W-:Y:S01]  /*7a10*/  FADD R109, R65, R109 ;  /* 0x0000006d416d7221 */ /* 0x001fe20000000000 */
[----:B------:R-:W-:-:S06]  /*7a20*/  F2FP.BF16.F32.PACK_AB R15, R57, R15 ;  /* 0x0000000f390f723e */ /* 0x000fcc00000010ff */
[----:B------:R-:W0:Y:S01]  /*7a30*/  MUFU.EX2 R63, R118 ;  /* 0x00000076003f7308 */ /* 0x000e220000000800 */
[----:B-1----:R-:W-:Y:S01]  /*7a40*/  FADD R109, R55, R109 ;  /* 0x0000006d376d7221 */ /* 0x002fe20000000000 */
[----:B------:R-:W-:-:S06]  /*7a50*/  F2FP.BF16.F32.PACK_AB R18, R62, R18 ;  /* 0x000000123e12723e */ /* 0x000fcc00000010ff */
[----:B------:R-:W1:Y:S01]  /*7a60*/  MUFU.EX2 R57, R119 ;  /* 0x0000007700397308 */ /* 0x000e620000000800 */
[----:B--2---:R-:W-:Y:S01]  /*7a70*/  FADD R109, R64, R109 ;  /* 0x0000006d406d7221 */ /* 0x004fe20000000000 */
[----:B------:R-:W-:-:S06]  /*7a80*/  F2FP.BF16.F32.PACK_AB R21, R58, R21 ;  /* 0x000000153a15723e */ /* 0x000fcc00000010ff */
[----:B------:R-:W2:Y:S01]  /*7a90*/  MUFU.EX2 R62, R120 ;  /* 0x00000078003e7308 */ /* 0x000ea20000000800 */
[----:B---3--:R-:W-:Y:S01]  /*7aa0*/  FADD R109, R56, R109 ;  /* 0x0000006d386d7221 */ /* 0x008fe20000000000 */
[----:B------:R-:W-:-:S06]  /*7ab0*/  F2FP.BF16.F32.PACK_AB R24, R61, R24 ;  /* 0x000000183d18723e */ /* 0x000fcc00000010ff */
        /* <DEDUP_REMOVED lines=8> */
[----:B------:R-:W-:Y:S02]  /*7b40*/  F2FP.BF16.F32.PACK_AB R33, R60, R33 ;  /* 0x000000213c21723e */ /* 0x000fe400000010ff */
[----:B------:R-:W-:-:S04]  /*7b50*/  F2FP.BF16.F32.PACK_AB R41, R78, R41 ;  /* 0x000000294e29723e */ /* 0x000fc800000010ff */
        /* <DEDUP_REMOVED lines=8> */
[----:B------:R-:W-:Y:S02]  /*7be0*/  F2FP.BF16.F32.PACK_AB R42, R77, R42 ;  /* 0x0000002a4d2a723e */ /* 0x000fe400000010ff */
[----:B------:R-:W-:-:S04]  /*7bf0*/  F2FP.BF16.F32.PACK_AB R44, R75, R44 ;  /* 0x0000002c4b2c723e */ /* 0x000fc800000010ff */
[----:B------:R-:W1:Y:S01]  /*7c00*/  MUFU.EX2 R80, R126 ;  /* 0x0000007e00507308 */ /* 0x000e620000000800 */
[----:B--2---:R-:W-:Y:S01]  /*7c10*/  FADD R75, R3, R78 ;  /* 0x0000004e034b7221 */ /* 0x004fe20000000000 */
[----:B------:R-:W-:Y:S01]  /*7c20*/  F2FP.BF16.F32.PACK_AB R13, R99, R13 ;  /* 0x0000000d630d723e */ /* 0x000fe200000010ff */
[----:B------:R-:W-:Y:S01]  /*7c30*/  STL.64 [R1+0x478], R4 ;  /* 0x0004780401007387 */ /* 0x000fe20000100a00 */
[----:B------:R-:W-:-:S04]  /*7c40*/  F2FP.BF16.F32.PACK_AB R14, R98, R14 ;  /* 0x0000000e620e723e */ /* 0x000fc800000010ff */
[----:B------:R-:W2:Y:S01]  /*7c50*/  MUFU.EX2 R77, R127 ;  /* 0x0000007f004d7308 */ /* 0x000ea20000000800 */
[----:B------:R-:W-:Y:S01]  /*7c60*/  F2FP.BF16.F32.PACK_AB R45, R74, R45 ;  /* 0x0000002d4a2d723e */ /* 0x000fe200000010ff */
[----:B------:R-:W-:Y:S01]  /*7c70*/  STL.64 [R1+0x480], R6 ;  /* 0x0004800601007387 */ /* 0x000fe20000100a00 */
[----:B------:R-:W-:Y:S02]  /*7c80*/  F2FP.BF16.F32.PACK_AB R16, R97, R16 ;  /* 0x000000106110723e */ /* 0x000fe400000010ff */
[----:B------:R-:W-:Y:S01]  /*7c90*/  F2FP.BF16.F32.PACK_AB R17, R96, R17 ;  /* 0x000000116011723e */ /* 0x000fe200000010ff */
[----:B------:R-:W-:Y:S01]  /*7ca0*/  STL.64 [R1+0x488], R8 ;  /* 0x0004880801007387 */ /* 0x000fe20000100a00 */
[----:B------:R-:W-:Y:S01]  /*7cb0*/  F2FP.BF16.F32.PACK_AB R47, R72, R47 ;  /* 0x0000002f482f723e */ /* 0x000fe200000010ff */
[----:B------:R-:W4:Y:S01]  /*7cc0*/  MUFU.EX2 R74, R134 ;  /* 0x00000086004a7308 */ /* 0x000f220000000800 */
[----:B------:R-:W-:Y:S01]  /*7cd0*/  F2FP.BF16.F32.PACK_AB R19, R95, R19 ;  /* 0x000000135f13723e */ /* 0x000fe200000010ff */
[----:B---3--:R-:W-:Y:S01]  /*7ce0*/  FADD R72, R60, R75 ;  /* 0x0000004b3c487221 */ /* 0x008fe20000000000 */
[----:B------:R-:W-:Y:S01]  /*7cf0*/  STL.64 [R1+0x490], R10 ;  /* 0x0004900a01007387 */ /* 0x000fe20000100a00 */
[----:B------:R-:W-:Y:S01]  /*7d00*/  F2FP.BF16.F32.PACK_AB R20, R94, R20 ;  /* 0x000000145e14723e */ /* 0x000fe200000010ff */
[----:B------:R-:W-:Y:S01]  /*7d10*/  FADD R137, R137, -R0 ;  /* 0x8000000089897221 */ /* 0x000fe20000000000 */
[----:B------:R-:W-:Y:S01]  /*7d20*/  F2FP.BF16.F32.PACK_AB R22, R93, R22 ;  /* 0x000000165d16723e */ /* 0x000fe200000010ff */
[----:B------:R-:W-:Y:S01]  /*7d30*/  STL.64 [R1+0x498], R12 ;  /* 0x0004980c01007387 */ /* 0x000fe20000100a00 */
[----:B------:R-:W-:Y:S01]  /*7d40*/  F2FP.BF16.F32.PACK_AB R23, R92, R23 ;  /* 0x000000175c17723e */ /* 0x000fe200000010ff */
[----:B------:R-:W-:Y:S01]  /*7d50*/  IMAD.SHL.U32 R112, R2, 0x4, RZ ;  /* 0x0000000402707824 */ /* 0x000fe200078e00ff */
[----:B------:R-:W-:Y:S01]  /*7d60*/  F2FP.BF16.F32.PACK_AB R25, R91, R25 ;  /* 0x000000195b19723e */ /* 0x000fe200000010ff */
[----:B------:R-:W-:Y:S01]  /*7d70*/  STL.64 [R1+0x4a0], R14 ;  /* 0x0004a00e01007387 */ /* 0x000fe20000100a00 */
[----:B------:R-:W-:Y:S01]  /*7d80*/  F2FP.BF16.F32.PACK_AB R46, R73, R46 ;  /* 0x0000002e492e723e */ /* 0x000fe200000010ff */
[----:B0-----:R-:W-:Y:S01]  /*7d90*/  FADD R73, R83, R72 ;  /* 0x0000004853497221 */ /* 0x001fe20000000000 */
[----:B------:R-:W-:Y:S01]  /*7da0*/  F2FP.BF16.F32.PACK_AB R26, R90, R26 ;  /* 0x0000001a5a1a723e */ /* 0x000fe200000010ff */
[----:B------:R-:W-:Y:S01]  /*7db0*/  STL.64 [R1+0x4a8], R16 ;  /* 0x0004a81001007387 */ /* 0x000fe20000100a00 */
[----:B------:R-:W-:Y:S01]  /*7dc0*/  F2FP.BF16.F32.PACK_AB R53, R66, R53 ;  /* 0x000000354235723e */ /* 0x000fe200000010ff */
[----:B------:R-:W-:Y:S01]  /*7dd0*/  IMAD R66, R2, 0xe, RZ ;  /* 0x0000000e02427824 */ /* 0x000fe200078e02ff */
[----:B------:R-:W-:Y:S01]  /*7de0*/  F2FP.BF16.F32.PACK_AB R28, R89, R28 ;  /* 0x0000001c591c723e */ /* 0x000fe200000010ff */
[----:B------:R-:W-:Y:S01]  /*7df0*/  STL.64 [R1+0x4b0], R18 ;  /* 0x0004b01201007387 */ /* 0x000fe20000100a00 */
[----:B------:R-:W-:-:S02]  /*7e00*/  F2FP.BF16.F32.PACK_AB R29, R88, R29 ;  /* 0x0000001d581d723e */ /* 0x000fc400000010ff */
[----:B------:R-:W-:Y:S01]  /*7e10*/  LEA R130, P3, R2, R138, 0x3 ;  /* 0x0000008a02827211 */ /* 0x000fe200078618ff */
[----:B------:R0:W-:Y:S01]  /*7e20*/  STL.64 [R1+0x4b8], R20 ;  /* 0x0004b81401007387 */ /* 0x0001e20000100a00 */
[----:B------:R-:W-:Y:S01]  /*7e30*/  F2FP.BF16.F32.PACK_AB R31, R87, R31 ;  /* 0x0000001f571f723e */ /* 0x000fe200000010ff */
[----:B------:R-:W-:Y:S01]  /*7e40*/  FMUL R137, R137, 1.4426950216293334961 ;  /* 0x3fb8aa3b89897820 */ /* 0x000fe20000400000 */
[----:B------:R-:W-:Y:S01]  /*7e50*/  F2FP.BF16.F32.PACK_AB R32, R86, R32 ;  /* 0x000000205620723e */ /* 0x000fe200000010ff */
[----:B------:R-:W-:Y:S01]  /*7e60*/  STL.64 [R1+0x4c0], R22 ;  /* 0x0004c01601007387 */ /* 0x000fe20000100a00 */
[----:B------:R-:W-:Y:S01]  /*7e70*/  F2FP.BF16.F32.PACK_AB R51, R68, R51 ;  /* 0x000000334433723e */ /* 0x000fe200000010ff */
[----:B-1----:R-:W-:Y:S01]  /*7e80*/  FADD R68, R80, R73 ;  /* 0x0000004950447221 */ /* 0x002fe20000000000 */
[----:B------:R-:W-:Y:S01]  /*7e90*/  F2FP.BF16.F32.PACK_AB R59, R3, R59 ;  /* 0x0000003b033b723e */ /* 0x000fe200000010ff */
[----:B------:R-:W-:Y:S01]  /*7ea0*/  STL.64 [R1+0x4c8], R24 ;  /* 0x0004c81801007387 */ /* 0x000fe20000100a00 */
[C---:B------:R-:W-:Y:S01]  /*7eb0*/  IMAD.SHL.U32 R3, R2.reuse, 0x2, RZ ;  /* 0x0000000202037824 */ /* 0x040fe200078e00ff */
[----:B------:R-:W-:Y:S01]  /*7ec0*/  F2FP.BF16.F32.PACK_AB R50, R69, R50 ;  /* 0x000000324532723e */ /* 0x000fe200000010ff */
[----:B------:R-:W-:Y:S01]  /*7ed0*/  IMAD R117, R2, 0x7, RZ ;  /* 0x0000000702757824 */ /* 0x000fe200078e02ff */
[----:B------:R-:W-:Y:S01]  /*7ee0*/  STL.64 [R1+0x4d0], R26 ;  /* 0x0004d01a01007387 */ /* 0x000fe20000100a00 */
[----:B------:R-:W-:Y:S01]  /*7ef0*/  LEA.HI.X.SX32 R131, R112, R139, 0x1, P3 ;  /* 0x0000008b70837211 */ /* 0x000fe200018f0eff */
[----:B------:R-:W-:Y:S01]  /*7f00*/  IMAD R69, R2, 0x16, RZ ;  /* 0x0000001602457824 */ /* 0x000fe200078e02ff */
[----:B------:R-:W-:Y:S01]  /*7f10*/  F2FP.BF16.F32.PACK_AB R48, R71, R48 ;  /* 0x000000304730723e */ /* 0x000fe200000010ff */
[----:B------:R-:W-:Y:S01]  /*7f20*/  STL.64 [R1+0x4d8], R28 ;  /* 0x0004d81c01007387 */ /* 0x000fe20000100a00 */
[----:B------:R-:W-:Y:S01]  /*7f30*/  IADD3 R216, P3, PT, R66, R138, RZ ;  /* 0x0000008a42d87210 */ /* 0x000fe20007f7e0ff */
[----:B------:R1:W3:Y:S01]  /*7f40*/  MUFU.EX2 R71, R137 ;  /* 0x0000008900477308 */ /* 0x0002e20000000800 */
[----:B------:R-:W-:Y:S01]  /*7f50*/  F2FP.BF16.F32.PACK_AB R54, R65, R54 ;  /* 0x000000364136723e */ /* 0x000fe200000010ff */
[----:B------:R-:W-:Y:S01]  /*7f60*/  STL.64 [R1+0x4e0], R30 ;  /* 0x0004e01e01007387 */ /* 0x000fe20000100a00 */
[----:B--2---:R-:W-:Y:S01]  /*7f70*/  FADD R65, R77, R68 ;  /* 0x000000444d417221 */ /* 0x004fe20000000000 */
[----:B------:R-:W-:-:S02]  /*7f80*/  F2FP.BF16.F32.PACK_AB R55, R64, R55 ;  /* 0x000000374037723e */ /* 0x000fc400000010ff */
[----:B------:R2:W-:Y:S01]  /*7f90*/  STL.64 [R1+0x4e8], R32 ;  /* 0x0004e82001007387 */ /* 0x0005e20000100a00 */
[----:B------:R-:W-:Y:S01]  /*7fa0*/  F2FP.BF16.F32.PACK_AB R56, R63, R56 ;  /* 0x000000383f38723e */ /* 0x000fe200000010ff */
[C---:B------:R-:W-:Y:S01]  /*7fb0*/  IMAD R63, R2.reuse, 0x6, RZ ;  /* 0x00000006023f7824 */ /* 0x040fe200078e02ff */
[CC--:B0-----:R-:W-:Y:S01]  /*7fc0*/  LEA R20, P5, R2.reuse, R138.reuse, 0x2 ;  /* 0x0000008a02147211 */ /* 0x0c1fe200078a10ff */
[C---:B------:R-:W-:Y:S01]  /*7fd0*/  IMAD R64, R2.reuse, 0xa, RZ ;  /* 0x0000000a02407824 */ /* 0x040fe200078e02ff */
[----:B------:R-:W-:Y:S01]  /*7fe0*/  LEA.HI.X.SX32 R217, R117, R139, 0x1, P3 ;  /* 0x0000008b75d97211 */ /* 0x000fe200018f0eff */
[C---:B------:R-:W-:Y:S01]  /*7ff0*/  IMAD R124, R2.reuse, 0xb, RZ ;  /* 0x0000000b027c7824 */ /* 0x040fe200078e02ff */
[-C--:B------:R-:W-:Y:S01]  /*8000*/  IADD3 R8, P3, PT, R69, R138.reuse, RZ ;  /* 0x0000008a45087210 */ /* 0x080fe20007f7e0ff */
[----:B------:R-:W-:Y:S02]  /*8010*/  IMAD R75, R2, 0x1c, RZ ;  /* 0x0000001c024b7824 */ /* 0x000fe400078e02ff */
[----:B----4-:R-:W-:Y:S01]  /*8020*/  FADD R128, R74, R65 ;  /* 0x000000414a807221 */ /* 0x010fe20000000000 */
[----:B--2---:R-:W-:Y:S01]  /*8030*/  IADD3 R32, P4, PT, R3, R138, RZ ;  /* 0x0000008a03207210 */ /* 0x004fe20007f9e0ff */
[----:B------:R-:W-:Y:S01]  /*8040*/  IMAD R65, R2, 0xc, RZ ;  /* 0x0000000c02417824 */ /* 0x000fe200078e02ff */
[----:B------:R-:W-:Y:S01]  /*8050*/  F2FP.BF16.F32.PACK_AB R43, R76, R43 ;  /* 0x0000002b4c2b723e */ /* 0x000fe200000010ff */
[C---:B------:R-:W-:Y:S01]  /*8060*/  IMAD R111, R2.reuse, 0x3, RZ ;  /* 0x00000003026f7824 */ /* 0x040fe200078e02ff */
[CC--:B------:R-:W-:Y:S01]  /*8070*/  LEA.HI.X.SX32 R33, R2.reuse, R139.reuse, 0x1, P4 ;  /* 0x0000008b02217211 */ /* 0x0c0fe200020f0eff */
[C---:B------:R-:W-:Y:S01]  /*8080*/  IMAD R116, R2.reuse, 0x5, RZ ;  /* 0x0000000502747824 */ /* 0x040fe200078e02ff */
[----:B------:R-:W-:Y:S01]  /*8090*/  F2FP.BF16.F32.PACK_AB R52, R67, R52 ;  /* 0x000000344334723e */ /* 0x000fe200000010ff */
[C---:B------:R-:W-:Y:S01]  /*80a0*/  IMAD R76, R2.reuse, 0x1e, RZ ;  /* 0x0000001e024c7824 */ /* 0x040fe200078e02ff */
[----:B------:R-:W-:Y:S01]  /*80b0*/  IADD3 R180, P4, PT, R145, R138, RZ ;  /* 0x0000008a91b47210 */ /* 0x000fe20007f9e0ff */
[----:B------:R-:W-:Y:S01]  /*80c0*/  IMAD R67, R2, 0x12, RZ ;  /* 0x0000001202437824 */ /* 0x000fe200078e02ff */
[----:B------:R-:W-:-:S02]  /*80d0*/  LEA.HI.X.SX32 R21, R3, R139, 0x1, P5 ;  /* 0x0000008b03157211 */ /* 0x000fc400028f0eff */
[----:B------:R-:W-:Y:S01]  /*80e0*/  F2FP.BF16.F32.PACK_AB R60, R83, R60 ;  /* 0x0000003c533c723e */ /* 0x000fe200000010ff */
[----:B------:R-:W-:Y:S01]  /*80f0*/  IMAD R83, R2, 0x24, RZ ;  /* 0x0000002402537824 */ /* 0x000fe200078e02ff */
[-C--:B------:R-:W-:Y:S02]  /*8100*/  IADD3 R10, P2, PT, R63, R138.reuse, RZ ;  /* 0x0000008a3f0a7210 */ /* 0x080fe40007f5e0ff */
[-C--:B------:R-:W-:Y:S02]  /*8110*/  IADD3 R248, P5, PT, R64, R138.reuse, RZ ;  /* 0x0000008a40f87210 */ /* 0x080fe40007fbe0ff */
[----:B------:R-:W-:Y:S02]  /*8120*/  LEA.HI.X.SX32 R9, R124, R139, 0x1, P3 ;  /* 0x0000008b7c097211 */ /* 0x000fe400018f0eff */
[----:B------:R-:W-:Y:S01]  /*8130*/  IADD3 R230, P3, PT, R75, R138, RZ ;  /* 0x0000008a4be67210 */ /* 0x000fe20007f7e0ff */
[----:B------:R-:W-:Y:S01]  /*8140*/  IMAD R126, R2, 0xf, RZ ;  /* 0x0000000f027e7824 */ /* 0x000fe200078e02ff */
[----:B------:R-:W-:Y:S01]  /*8150*/  F2FP.BF16.F32.PACK_AB R35, R84, R35 ;  /* 0x000000235423723e */ /* 0x000fe200000010ff */
[C---:B------:R-:W-:Y:S01]  /*8160*/  IMAD R118, R2.reuse, 0x9, RZ ;  /* 0x0000000902767824 */ /* 0x040fe200078e02ff */
[-C--:B------:R-:W-:Y:S01]  /*8170*/  LEA.HI.X.SX32 R181, R65, R139.reuse, 0x1, P4 ;  /* 0x0000008b41b57211 */ /* 0x080fe200020f0eff */
[C---:B------:R-:W-:Y:S01]  /*8180*/  IMAD R84, R2.reuse, 0x26, RZ ;  /* 0x0000002602547824 */ /* 0x040fe200078e02ff */
[-C--:B------:R-:W-:Y:S01]  /*8190*/  LEA.HI.X.SX32 R11, R111, R139.reuse, 0x1, P2 ;  /* 0x0000008b6f0b7211 */ /* 0x080fe200010f0eff */
[----:B------:R-:W-:Y:S01]  /*81a0*/  IMAD R68, R2, 0x14, RZ ;  /* 0x0000001402447824 */ /* 0x000fe200078e02ff */
[----:B------:R-:W-:-:S02]  /*81b0*/  LEA.HI.X.SX32 R249, R116, R139, 0x1, P5 ;  /* 0x0000008b74f97211 */ /* 0x000fc400028f0eff */
[-C--:B------:R-:W-:Y:S01]  /*81c0*/  IADD3 R214, P4, PT, R76, R138.reuse, RZ ;  /* 0x0000008a4cd67210 */ /* 0x080fe20007f9e0ff */
[----:B------:R-:W-:Y:S01]  /*81d0*/  IMAD R89, R2, 0x2a, RZ ;  /* 0x0000002a02597824 */ /* 0x000fe200078e02ff */
[-C--:B------:R-:W-:Y:S02]  /*81e0*/  IADD3 R232, P2, PT, R65, R138.reuse, RZ ;  /* 0x0000008a41e87210 */ /* 0x080fe40007f5e0ff */
[-C--:B------:R-:W-:Y:S02]  /*81f0*/  IADD3 R30, P5, PT, R67, R138.reuse, RZ ;  /* 0x0000008a431e7210 */ /* 0x080fe40007fbe0ff */
[----:B------:R-:W-:Y:S02]  /*8200*/  LEA.HI.X.SX32 R231, R66, R139, 0x1, P3 ;  /* 0x0000008b42e77211 */ /* 0x000fe400018f0eff */
[----:B------:R-:W-:Y:S01]  /*8210*/  IADD3 R16, P3, PT, R83, R138, RZ ;  /* 0x0000008a53107210 */ /* 0x000fe20007f7e0ff */
[----:B-1----:R-:W-:Y:S01]  /*8220*/  IMAD R137, R2, 0x13, RZ ;  /* 0x0000001302897824 */ /* 0x002fe200078e02ff */
[----:B------:R-:W-:Y:S01]  /*8230*/  F2FP.BF16.F32.PACK_AB R57, R62, R57 ;  /* 0x000000393e39723e */ /* 0x000fe200000010ff */
[----:B------:R-:W-:Y:S01]  /*8240*/  IMAD R90, R2, 0x2c, RZ ;  /* 0x0000002c025a7824 */ /* 0x000fe200078e02ff */
[-C--:B------:R-:W-:Y:S01]  /*8250*/  LEA.HI.X.SX32 R215, R126, R139.reuse, 0x1, P4 ;  /* 0x0000008b7ed77211 */ /* 0x080fe200020f0eff */
[C---:B------:R-:W-:Y:S01]  /*8260*/  IMAD R141, R2.reuse, 0x15, RZ ;  /* 0x00000015028d7824 */ /* 0x040fe200078e02ff */
[----:B---3--:R-:W-:Y:S01]  /*8270*/  F2FP.BF16.F32.PACK_AB R62, R71, R74 ;  /* 0x0000004a473e723e */ /* 0x008fe200000010ff */
        /* <DEDUP_REMOVED lines=8> */
[-C--:B------:R-:W-:Y:S02]  /*8300*/  LEA.HI.X.SX32 R17, R67, R139.reuse, 0x1, P3 ;  /* 0x0000008b43117211 */ /* 0x080fe400018f0eff */
[-C--:B------:R-:W-:Y:S01]  /*8310*/  IADD3 R244, P3, PT, R89, R138.reuse, RZ ;  /* 0x0000008a59f47210 */ /* 0x080fe20007f7e0ff */
[C---:B------:R-:W-:Y:S01]  /*8320*/  IMAD R125, R2.reuse, 0xd, RZ ;  /* 0x0000000d027d7824 */ /* 0x040fe200078e02ff */
[----:B------:R-:W-:Y:S01]  /*8330*/  LEA.HI.X.SX32 R7, R137, R139, 0x1, P4 ;  /* 0x0000008b89077211 */ /* 0x000fe200020f0eff */
[----:B------:R-:W-:Y:S01]  /*8340*/  IMAD R142, R2, 0x17, RZ ;  /* 0x00000017028e7824 */ /* 0x000fe200078e02ff */
[----:B------:R-:W-:Y:S01]  /*8350*/  F2FP.BF16.F32.PACK_AB R37, R82, R37 ;  /* 0x000000255225723e */ /* 0x000fe200000010ff */
[----:B------:R-:W-:Y:S01]  /*8360*/  IMAD R97, R2, 0x34, RZ ;  /* 0x0000003402617824 */ /* 0x000fe200078e02ff */
[-C--:B------:R-:W-:Y:S01]  /*8370*/  LEA.HI.X.SX32 R19, R64, R139.reuse, 0x1, P2 ;  /* 0x0000008b40137211 */ /* 0x080fe200010f0eff */
[----:B------:R-:W-:Y:S01]  /*8380*/  IMAD R82, R2, 0x22, RZ ;  /* 0x0000002202527824 */ /* 0x000fe200078e02ff */
[-C--:B------:R-:W-:Y:S01]  /*8390*/  IADD3 R228, P4, PT, R90, R138.reuse, RZ ;  /* 0x0000008a5ae47210 */ /* 0x080fe20007f9e0ff */
[----:B------:R-:W-:Y:S01]  /*83a0*/  IMAD R143, R2, 0x19, RZ ;  /* 0x00000019028f7824 */ /* 0x000fe200078e02ff */
[-C--:B------:R-:W-:Y:S01]  /*83b0*/  LEA.HI.X.SX32 R133, R68, R139.reuse, 0x1, P5 ;  /* 0x0000008b44857211 */ /* 0x080fe200028f0eff */
[----:B------:R-:W-:Y:S01]  /*83c0*/  IMAD R98, R2, 0x36, RZ ;  /* 0x0000003602627824 */ /* 0x000fe200078e02ff */
[----:B------:R0:W-:Y:S01]  /*83d0*/  STL.64 [R1+0x228], R32 ;  /* 0x0002282001007387 */ /* 0x0001e20000100a00 */
[-C--:B------:R-:W-:Y:S01]  /*83e0*/  IADD3 R246, P2, PT, R74, R138.reuse, RZ ;  /* 0x0000008a4af67210 */ /* 0x080fe20007f5e0ff */
[----:B------:R-:W-:Y:S01]  /*83f0*/  IMAD R103, R2, 0x38, RZ ;  /* 0x0000003802677824 */ /* 0x000fe200078e02ff */
[----:B------:R-:W-:Y:S01]  /*8400*/  IADD3 R212, P5, PT, R91, R138, RZ ;  /* 0x0000008a5bd47210 */ /* 0x000fe20007fbe0ff */
[----:B------:R-:W-:Y:S01]  /*8410*/  STL.64 [R1+0x220], R20 ;  /* 0x0002201401007387 */ /* 0x000fe20000100a00 */
[----:B------:R-:W-:-:S02]  /*8420*/  LEA.HI.X.SX32 R245, R141, R139, 0x1, P3 ;  /* 0x0000008b8df57211 */ /* 0x000fc400018f0eff */
[-C--:B------:R-:W-:Y:S01]  /*8430*/  IADD3 R26, P3, PT, R96, R138.reuse, RZ ;  /* 0x0000008a601a7210 */ /* 0x080fe20007f7e0ff */
[----:B------:R-:W-:Y:S01]  /*8440*/  STL.64 [R1+0x218], R10 ;  /* 0x0002180a01007387 */ /* 0x000fe20000100a00 */
[-C--:B------:R-:W-:Y:S01]  /*8450*/  LEA.HI.X.SX32 R229, R69, R139.reuse, 0x1, P4 ;  /* 0x0000008b45e57211 */ /* 0x080fe200020f0eff */
[C---:B------:R-:W-:Y:S01]  /*8460*/  IMAD R134, R2.reuse, 0x11, RZ ;  /* 0x0000001102867824 */ /* 0x040fe200078e02ff */
[-C--:B------:R-:W-:Y:S01]  /*8470*/  LEA.HI.X.SX32 R247, R125, R139.reuse, 0x1, P2 ;  /* 0x0000008b7df77211 */ /* 0x080fe200010f0eff */
[----:B------:R-:W-:Y:S01]  /*8480*/  STL.64 [R1+0x210], R130 ;  /* 0x0002108201007387 */ /* 0x000fe20000100a00 */
[C---:B------:R-:W-:Y:S01]  /*8490*/  IMAD R144, R2.reuse, 0x1b, RZ ;  /* 0x0000001b02907824 */ /* 0x040fe200078e02ff */
[-C--:B------:R-:W-:Y:S01]  /*84a0*/  IADD3 R14, P4, PT, R97, R138.reuse, RZ ;  /* 0x0000008a610e7210 */ /* 0x080fe20007f9e0ff */
[----:B------:R-:W-:Y:S01]  /*84b0*/  IMAD R104, R2, 0x3a, RZ ;  /* 0x0000003a02687824 */ /* 0x000fe200078e02ff */
[----:B------:R-:W-:Y:S01]  /*84c0*/  STL.64 [R1+0x208], R248 ;  /* 0x000208f801007387 */ /* 0x000fe20000100a00 */
[-C--:B------:R-:W-:Y:S01]  /*84d0*/  LEA.HI.X.SX32 R213, R142, R139.reuse, 0x1, P5 ;  /* 0x0000008b8ed57211 */ /* 0x080fe200028f0eff */
[----:B------:R-:W-:Y:S01]  /*84e0*/  IMAD R110, R2, 0x3c, RZ ;  /* 0x0000003c026e7824 */ /* 0x000fe200078e02ff */
[-C--:B------:R-:W-:Y:S01]  /*84f0*/  IADD3 R28, P2, PT, R82, R138.reuse, RZ ;  /* 0x0000008a521c7210 */ /* 0x080fe20007f5e0ff */
[----:B------:R-:W-:Y:S01]  /*8500*/  STL.64 [R1+0x200], R232 ;  /* 0x000200e801007387 */ /* 0x000fe20000100a00 */
[-C--:B------:R-:W-:Y:S01]  /*8510*/  IADD3 R4, P5, PT, R98, R138.reuse, RZ ;  /* 0x0000008a62047210 */ /* 0x080fe20007fbe0ff */
[C---:B------:R-:W-:Y:S01]  /*8520*/  IMAD R105, R2.reuse, 0x3e, RZ ;  /* 0x0000003e02697824 */ /* 0x040fe200078e02ff */
[-C--:B------:R-:W-:Y:S01]  /*8530*/  LEA.HI.X.SX32 R27, R143, R139.reuse, 0x1, P3 ;  /* 0x0000008b8f1b7211 */ /* 0x080fe200018f0eff */
[----:B------:R-:W-:Y:S01]  /*8540*/  STL.64 [R1+0x1f8], R216 ;  /* 0x0001f8d801007387 */ /* 0x000fe20000100a00 */
[-C--:B------:R-:W-:Y:S01]  /*8550*/  IADD3 R66, P3, PT, R103, R138.reuse, RZ ;  /* 0x0000008a67427210 */ /* 0x080fe20007f7e0ff */
[----:B------:R-:W-:Y:S01]  /*8560*/  IMAD R127, R2, 0x42, RZ ;  /* 0x00000042027f7824 */ /* 0x000fe200078e02ff */
[-C--:B------:R-:W-:Y:S01]  /*8570*/  LEA.HI.X.SX32 R15, R74, R139.reuse, 0x1, P4 ;  /* 0x0000008b4a0f7211 */ /* 0x080fe200020f0eff */
[----:B------:R-:W-:Y:S01]  /*8580*/  STL.64 [R1+0x1f0], R30 ;  /* 0x0001f01e01007387 */ /* 0x000fe20000100a00 */
[----:B------:R-:W-:Y:S01]  /*8590*/  IMAD R147, R2, 0x1d, RZ ;  /* 0x0000001d02937824 */ /* 0x000fe200078e02ff */
[-C--:B------:R-:W-:Y:S01]  /*85a0*/  LEA.HI.X.SX32 R29, R134, R139.reuse, 0x1, P2 ;  /* 0x0000008b861d7211 */ /* 0x080fe200010f0eff */
[----:B------:R-:W-:Y:S01]  /*85b0*/  IMAD R146, R2, 0x44, RZ ;  /* 0x0000004402927824 */ /* 0x000fe200078e02ff */
[----:B------:R-:W-:Y:S01]  /*85c0*/  STL.64 [R1+0x1e8], R18 ;  /* 0x0001e81201007387 */ /* 0x000fe20000100a00 */
[-C--:B------:R-:W-:Y:S01]  /*85d0*/  IADD3 R242, P4, PT, R104, R138.reuse, RZ ;  /* 0x0000008a68f27210 */ /* 0x080fe20007f9e0ff */
[----:B------:R-:W-:Y:S01]  /*85e0*/  IMAD R151, R2, 0x1f, RZ ;  /* 0x0000001f02977824 */ /* 0x000fe200078e02ff */
[-C--:B------:R-:W-:Y:S01]  /*85f0*/  LEA.HI.X.SX32 R5, R144, R139.reuse, 0x1, P5 ;  /* 0x0000008b90057211 */ /* 0x080fe200028f0eff */
[----:B------:R-:W-:Y:S01]  /*8600*/  STL.64 [R1+0x1e0], R8 ;  /* 0x0001e00801007387 */ /* 0x000fe20000100a00 */
[----:B------:R-:W-:Y:S01]  /*8610*/  IMAD R148, R2, 0x46, RZ ;  /* 0x0000004602947824 */ /* 0x000fe200078e02ff */
[-C--:B------:R-:W-:Y:S01]  /*8620*/  IADD3 R226, P5, PT, R110, R138.reuse, RZ ;  /* 0x0000008a6ee27210 */ /* 0x080fe20007fbe0ff */
[C---:B------:R-:W-:Y:S01]  /*8630*/  IMAD R153, R2.reuse, 0x21, RZ ;  /* 0x0000002102997824 */ /* 0x040fe200078e02ff */
[----:B------:R-:W-:Y:S01]  /*8640*/  STL.64 [R1+0x1d8], R180 ;  /* 0x0001d8b401007387 */ /* 0x000fe20000100a00 */
[----:B------:R-:W-:Y:S01]  /*8650*/  LEA.HI.X.SX32 R67, R75, R139, 0x1, P3 ;  /* 0x0000008b4b437211 */ /* 0x000fe200018f0eff */
[C---:B------:R-:W-:Y:S01]  /*8660*/  IMAD R150, R2.reuse, 0x48, RZ ;  /* 0x0000004802967824 */ /* 0x040fe200078e02ff */
[-C--:B------:R-:W-:Y:S01]  /*8670*/  IADD3 R210, P3, PT, R105, R138.reuse, RZ ;  /* 0x0000008a69d27210 */ /* 0x080fe20007f7e0ff */
[----:B------:R-:W-:Y:S01]  /*8680*/  STL.64 [R1+0x1d0], R246 ;  /* 0x0001d0f601007387 */ /* 0x000fe20000100a00 */
[----:B------:R-:W-:Y:S01]  /*8690*/  IMAD R152, R2, 0x4a, RZ ;  /* 0x0000004a02987824 */ /* 0x000fe200078e02ff */
[----:B------:R-:W-:-:S02]  /*86a0*/  IADD3 R24, P2, PT, R127, R138, RZ ;  /* 0x0000008a7f187210 */ /* 0x000fc40007f5e0ff */
[----:B------:R-:W-:Y:S01]  /*86b0*/  STL.64 [R1+0x1c8], R230 ;  /* 0x0001c8e601007387 */ /* 0x000fe20000100a00 */
[-C--:B------:R-:W-:Y:S01]  /*86c0*/  LEA.HI.X.SX32 R243, R147, R139.reuse, 0x1, P4 ;  /* 0x0000008b93f37211 */ /* 0x080fe200020f0eff */
[----:B------:R-:W-:Y:S01]  /*86d0*/  IMAD R156, R2, 0x23, RZ ;  /* 0x00000023029c7824 */ /* 0x000fe200078e02ff */
[-C--:B------:R-:W-:Y:S01]  /*86e0*/  IADD3 R12, P4, PT, R146, R138.reuse, RZ ;  /* 0x0000008a920c7210 */ /* 0x080fe20007f9e0ff */
[----:B------:R-:W-:Y:S01]  /*86f0*/  STL.64 [R1+0x1c0], R214 ;  /* 0x0001c0d601007387 */ /* 0x000fe20000100a00 */
[----:B------:R-:W-:Y:S01]  /*8700*/  IMAD R154, R2, 0x4c, RZ ;  /* 0x0000004c029a7824 */ /* 0x000fe200078e02ff */
[-C--:B------:R-:W-:Y:S01]  /*8710*/  LEA.HI.X.SX32 R227, R76, R139.reuse, 0x1, P5 ;  /* 0x0000008b4ce37211 */ /* 0x080fe200028f0eff */
[----:B------:R-:W-:Y:S01]  /*8720*/  IMAD R155, R2, 0x4e, RZ ;  /* 0x0000004e029b7824 */ /* 0x000fe200078e02ff */
[----:B------:R-:W-:Y:S01]  /*8730*/  STL.64 [R1+0x1b8], R28 ;  /* 0x0001b81c01007387 */ /* 0x000fe20000100a00 */
[-C--:B------:R-:W-:Y:S01]  /*8740*/  IADD3 R148, P5, PT, R148, R138.reuse, RZ ;  /* 0x0000008a94947210 */ /* 0x080fe20007fbe0ff */
[C---:B------:R-:W-:Y:S01]  /*8750*/  IMAD R159, R2.reuse, 0x25, RZ ;  /* 0x00000025029f7824 */ /* 0x040fe200078e02ff */
[-C--:B------:R-:W-:Y:S01]  /*8760*/  LEA.HI.X.SX32 R211, R151, R139.reuse, 0x1, P3 ;  /* 0x0000008b97d37211 */ /* 0x080fe200018f0eff */
[----:B------:R-:W-:Y:S01]  /*8770*/  STL.64 [R1+0x1b0], R16 ;  /* 0x0001b01001007387 */ /* 0x000fe20000100a00 */
[----:B------:R-:W-:Y:S01]  /*8780*/  IMAD R157, R2, 0x52, RZ ;  /* 0x00000052029d7824 */ /* 0x000fe200078e02ff */
[----:B------:R-:W-:Y:S01]  /*8790*/  IADD3 R126, P3, PT, R150, R138, RZ ;  /* 0x0000008a967e7210 */ /* 0x000fe20007f7e0ff */
[----:B------:R-:W-:Y:S01]  /*87a0*/  IMAD R158, R2, 0x54, RZ ;  /* 0x00000054029e7824 */ /* 0x000fe200078e02ff */
[----:B------:R-:W-:Y:S01]  /*87b0*/  STL.64 [R1+0x1a8], R6 ;  /* 0x0001a80601007387 */ /* 0x000fe20000100a00 */
[----:B------:R-:W-:-:S02]  /*87c0*/  LEA.HI.X.SX32 R25, R153, R139, 0x1, P2 ;  /* 0x0000008b99197211 */ /* 0x000fc400010f0eff */
[-C--:B------:R-:W-:Y:S01]  /*87d0*/  IADD3 R240, P2, PT, R152, R138.reuse, RZ ;  /* 0x0000008a98f07210 */ /* 0x080fe20007f5e0ff */
[----:B------:R-:W-:Y:S01]  /*87e0*/  STL.64 [R1+0x1a0], R132 ;  /* 0x0001a08401007387 */ /* 0x000fe20000100a00 */
[-C--:B------:R-:W-:Y:S01]  /*87f0*/  LEA.HI.X.SX32 R13, R82, R139.reuse, 0x1, P4 ;  /* 0x0000008b520d7211 */ /* 0x080fe200020f0eff */
[----:B------:R-:W-:Y:S01]  /*8800*/  IMAD R162, R2, 0x27, RZ ;  /* 0x0000002702a27824 */ /* 0x000fe200078e02ff */
[-C--:B------:R-:W-:Y:S01]  /*8810*/  IADD3 R224, P4, PT, R154, R138.reuse, RZ ;  /* 0x0000008a9ae07210 */ /* 0x080fe20007f9e0ff */
[----:B------:R-:W-:Y:S01]  /*8820*/  STL.64 [R1+0x198], R244 ;  /* 0x000198f401007387 */ /* 0x000fe20000100a00 */
[----:B------:R-:W-:Y:S01]  /*8830*/  IMAD R160, R2, 0x56, RZ ;  /* 0x0000005602a07824 */ /* 0x000fe200078e02ff */
[-C--:B------:R-:W-:Y:S01]  /*8840*/  LEA.HI.X.SX32 R149, R156, R139.reuse, 0x1, P5 ;  /* 0x0000008b9c957211 */ /* 0x080fe200028f0eff */
[C---:B------:R-:W-:Y:S01]  /*8850*/  IMAD R164, R2.reuse, 0x29, RZ ;  /* 0x0000002902a47824 */ /* 0x040fe200078e02ff */
[----:B------:R-:W-:Y:S01]  /*8860*/  STL.64 [R1+0x190], R228 ;  /* 0x000190e401007387 */ /* 0x000fe20000100a00 */
[C---:B------:R-:W-:Y:S01]  /*8870*/  IMAD R161, R2.reuse, 0x58, RZ ;  /* 0x0000005802a17824 */ /* 0x040fe200078e02ff */
[-C--:B------:R-:W-:Y:S01]  /*8880*/  IADD3 R208, P5, PT, R155, R138.reuse, RZ ;  /* 0x0000008a9bd07210 */ /* 0x080fe20007fbe0ff */
[C---:B------:R-:W-:Y:S01]  /*8890*/  IMAD R163, R2.reuse, 0x5a, RZ ;  /* 0x0000005a02a37824 */ /* 0x040fe200078e02ff */
[----:B------:R-:W-:Y:S01]  /*88a0*/  STL.64 [R1+0x188], R212 ;  /* 0x000188d401007387 */ /* 0x000fe20000100a00 */
[-C--:B------:R-:W-:Y:S01]  /*88b0*/  LEA.HI.X.SX32 R127, R83, R139.reuse, 0x1, P3 ;  /* 0x0000008b537f7211 */ /* 0x080fe200018f0eff */
[C---:B------:R-:W-:Y:S01]  /*88c0*/  IMAD R165, R2.reuse, 0x5c, RZ ;  /* 0x0000005c02a57824 */ /* 0x040fe200078e02ff */
[-C--:B------:R-:W-:Y:S01]  /*88d0*/  IADD3 R22, P3, PT, R157, R138.reuse, RZ ;  /* 0x0000008a9d167210 */ /* 0x080fe20007f7e0ff */
[----:B------:R-:W-:Y:S01]  /*88e0*/  STL.64 [R1+0x178], R26 ;  /* 0x0001781a01007387 */ /* 0x000fe20000100a00 */
[-C--:B------:R-:W-:Y:S01]  /*88f0*/  LEA.HI.X.SX32 R241, R159, R139.reuse, 0x1, P2 ;  /* 0x0000008b9ff17211 */ /* 0x080fe200010f0eff */
[----:B------:R-:W-:Y:S01]  /*8900*/  IMAD R167, R2, 0x2b, RZ ;  /* 0x0000002b02a77824 */ /* 0x000fe200078e02ff */
[-C--:B------:R-:W-:Y:S01]  /*8910*/  IADD3 R154, P2, PT, R158, R138.reuse, RZ ;  /* 0x0000008a9e9a7210 */ /* 0x080fe20007f5e0ff */
[----:B------:R-:W-:Y:S01]  /*8920*/  STL.64 [R1+0x170], R14 ;  /* 0x0001700e01007387 */ /* 0x000fe20000100a00 */
[-C--:B------:R-:W-:Y:S01]  /*8930*/  LEA.HI.X.SX32 R225, R84, R139.reuse, 0x1, P4 ;  /* 0x0000008b54e17211 */ /* 0x080fe200020f0eff */
[----:B------:R-:W-:Y:S01]  /*8940*/  IMAD R166, R2, 0x5e, RZ ;  /* 0x0000005e02a67824 */ /* 0x000fe200078e02ff */
[-C--:B------:R-:W-:Y:S01]  /*8950*/  IADD3 R146, P4, PT, R160, R138.reuse, RZ ;  /* 0x0000008aa0927210 */ /* 0x080fe20007f9e0ff */
[----:B------:R-:W-:Y:S01]  /*8960*/  STL.64 [R1+0x168], R4 ;  /* 0x0001680401007387 */ /* 0x000fe20000100a00 */
[-C--:B------:R-:W-:Y:S01]  /*8970*/  LEA.HI.X.SX32 R209, R162, R139.reuse, 0x1, P5 ;  /* 0x0000008ba2d17211 */ /* 0x080fe200028f0eff */
[C---:B------:R-:W-:Y:S01]  /*8980*/  IMAD R170, R2.reuse, 0x2d, RZ ;  /* 0x0000002d02aa7824 */ /* 0x040fe200078e02ff */
[-C--:B------:R-:W-:Y:S01]  /*8990*/  IADD3 R124, P5, PT, R161, R138.reuse, RZ ;  /* 0x0000008aa17c7210 */ /* 0x080fe20007fbe0ff */
[----:B------:R-:W-:Y:S01]  /*89a0*/  STL.64 [R1+0x160], R66 ;  /* 0x0001604201007387 */ /* 0x000fe20000100a00 */
[----:B------:R-:W-:Y:S01]  /*89b0*/  IMAD R168, R2, 0x60, RZ ;  /* 0x0000006002a87824 */ /* 0x000fe200078e02ff */
[-C--:B------:R-:W-:Y:S01]  /*89c0*/  LEA.HI.X.SX32 R23, R164, R139.reuse, 0x1, P3 ;  /* 0x0000008ba4177211 */ /* 0x080fe200018f0eff */
[C---:B------:R-:W-:Y:S01]  /*89d0*/  IMAD R169, R2.reuse, 0x62, RZ ;  /* 0x0000006202a97824 */ /* 0x040fe200078e02ff */
[----:B------:R-:W-:Y:S01]  /*89e0*/  STL.64 [R1+0x158], R242 ;  /* 0x000158f201007387 */ /* 0x000fe20000100a00 */
[-C--:B------:R-:W-:Y:S01]  /*89f0*/  IADD3 R238, P3, PT, R163, R138.reuse, RZ ;  /* 0x0000008aa3ee7210 */ /* 0x080fe20007f7e0ff */
[C---:B------:R-:W-:Y:S01]  /*8a00*/  IMAD R172, R2.reuse, 0x64, RZ ;  /* 0x0000006402ac7824 */ /* 0x040fe200078e02ff */
[-C--:B------:R-:W-:Y:S01]  /*8a10*/  LEA.HI.X.SX32 R155, R89, R139.reuse, 0x1, P2 ;  /* 0x0000008b599b7211 */ /* 0x080fe200010f0eff */
[----:B------:R-:W-:Y:S01]  /*8a20*/  STL.64 [R1+0x150], R226 ;  /* 0x000150e201007387 */ /* 0x000fe20000100a00 */
[-C--:B------:R-:W-:Y:S01]  /*8a30*/  IADD3 R222, P2, PT, R165, R138.reuse, RZ ;  /* 0x0000008aa5de7210 */ /* 0x080fe20007f5e0ff */
[C---:B------:R-:W-:Y:S01]  /*8a40*/  IMAD R174, R2.reuse, 0x2f, RZ ;  /* 0x0000002f02ae7824 */ /* 0x040fe200078e02ff */
[----:B------:R-:W-:Y:S01]  /*8a50*/  LEA.HI.X.SX32 R147, R167, R139, 0x1, P4 ;  /* 0x0000008ba7937211 */ /* 0x000fe200020f0eff */
        /* <DEDUP_REMOVED lines=12> */
[-C--:B------:R-:W-:Y:S01]  /*8b20*/  IADD3 R158, P3, PT, R169, R138.reuse, RZ ;  /* 0x0000008aa99e7210 */ /* 0x080fe20007f7e0ff */
[----:B------:R-:W-:Y:S01]  /*8b30*/  IMAD R184, R2, 0x6c, RZ ;  /* 0x0000006c02b87824 */ /* 0x000fe200078e02ff */
[-C--:B------:R-:W-:Y:S01]  /*8b40*/  LEA.HI.X.SX32 R223, R91, R139.reuse, 0x1, P2 ;  /* 0x0000008b5bdf7211 */ /* 0x080fe200010f0eff */
[----:B------:R-:W-:Y:S01]  /*8b50*/  STL.64 [R1+0x120], R126 ;  /* 0x0001207e01007387 */ /* 0x000fe20000100a00 */
[-C--:B------:R-:W-:Y:S01]  /*8b60*/  IADD3 R152, P2, PT, R172, R138.reuse, RZ ;  /* 0x0000008aac987210 */ /* 0x080fe20007f5e0ff */
[----:B------:R-:W-:Y:S01]  /*8b70*/  IMAD R186, R2, 0x33, RZ ;  /* 0x0000003302ba7824 */ /* 0x000fe200078e02ff */
[----:B------:R-:W-:Y:S01]  /*8b80*/  LEA.HI.X.SX32 R207, R174, R139, 0x1, P4 ;  /* 0x0000008baecf7211 */ /* 0x000fe200020f0eff */
[----:B------:R-:W-:Y:S01]  /*8b90*/  STL.64 [R1+0x118], R240 ;  /* 0x000118f001007387 */ /* 0x000fe20000100a00 */
[----:B------:R-:W-:Y:S01]  /*8ba0*/  IMAD R185, R2, 0x6e, RZ ;  /* 0x0000006e02b97824 */ /* 0x000fe200078e02ff */
[----:B------:R-:W-:-:S02]  /*8bb0*/  IADD3 R144, P4, PT, R173, R138, RZ ;  /* 0x0000008aad907210 */ /* 0x000fc40007f9e0ff */
[----:B------:R-:W-:Y:S01]  /*8bc0*/  STL.64 [R1+0x110], R224 ;  /* 0x000110e001007387 */ /* 0x000fe20000100a00 */
[-C--:B------:R-:W-:Y:S01]  /*8bd0*/  LEA.HI.X.SX32 R163, R171, R139.reuse, 0x1, P5 ;  /* 0x0000008baba37211 */ /* 0x080fe200028f0eff */
[C---:B------:R-:W-:Y:S01]  /*8be0*/  IMAD R189, R2.reuse, 0x35, RZ ;  /* 0x0000003502bd7824 */ /* 0x040fe200078e02ff */
[-C--:B------:R-:W-:Y:S01]  /*8bf0*/  IADD3 R64, P5, PT, R177, R138.reuse, RZ ;  /* 0x0000008ab1407210 */ /* 0x080fe20007fbe0ff */
        /* <DEDUP_REMOVED lines=20> */
[C---:B------:R-:W-:Y:S01]  /*8d40*/  IMAD R193, R2.reuse, 0x78, RZ ;  /* 0x0000007802c17824 */ /* 0x040fe200078e02ff */
        /* <DEDUP_REMOVED lines=18> */
[-C--:B------:R-:W-:Y:S02]  /*8e70*/  LEA.HI.X.SX32 R157, R195, R139.reuse, 0x1, P3 ;  /* 0x0000008bc39d7211 */ /* 0x080fe400018f0eff */
[-C--:B------:R-:W-:Y:S01]  /*8e80*/  IADD3 R234, P3, PT, R194, R138.reuse, RZ ;  /* 0x0000008ac2ea7210 */ /* 0x080fe20007f7e0ff */
[----:B------:R-:W-:Y:S01]  /*8e90*/  STL.64 [R1+0xa8], R144 ;  /* 0x0000a89001007387 */ /* 0x000fe20000100a00 */
[-C--:B------:R-:W-:Y:S01]  /*8ea0*/  LEA.HI.X.SX32 R151, R104, R139.reuse, 0x1, P2 ;  /* 0x0000008b68977211 */ /* 0x080fe200010f0eff */
[----:B------:R-:W-:Y:S01]  /*8eb0*/  IMAD R199, R2, 0x3f, RZ ;  /* 0x0000003f02c77824 */ /* 0x000fe200078e02ff */
[----:B------:R-:W-:Y:S01]  /*8ec0*/  IADD3 R218, P2, PT, R196, R138, RZ ;  /* 0x0000008ac4da7210 */ /* 0x000fe20007f5e0ff */
[----:B------:R-:W-:Y:S01]  /*8ed0*/  STL.64 [R1+0xa0], R64 ;  /* 0x0000a04001007387 */ /* 0x000fe20000100a00 */
[----:B------:R-:W-:-:S03]  /*8ee0*/  LEA.HI.X.SX32 R143, R198, R139, 0x1, P4 ;  /* 0x0000008bc68f7211 */ /* 0x000fc600020f0eff */
[----:B------:R-:W-:Y:S01]  /*8ef0*/  STL.64 [R1+0x98], R236 ;  /* 0x000098ec01007387 */ /* 0x000fe20000100a00 */
[----:B------:R-:W-:Y:S02]  /*8f00*/  IADD3 R202, P4, PT, R197, R138, RZ ;  /* 0x0000008ac5ca7210 */ /* 0x000fe40007f9e0ff */
[-C--:B------:R-:W-:Y:S01]  /*8f10*/  LEA.HI.X.SX32 R251, R110, R139.reuse, 0x1, P5 ;  /* 0x0000008b6efb7211 */ /* 0x080fe200028f0eff */
[----:B------:R-:W-:Y:S01]  /*8f20*/  STL.64 [R1+0x90], R220 ;  /* 0x000090dc01007387 */ /* 0x000fe20000100a00 */
[----:B------:R-:W-:Y:S02]  /*8f30*/  PRMT R123, RZ, 0x7610, R123 ;  /* 0x00007610ff7b7816 */ /* 0x000fe4000000007b */
[-C--:B------:R-:W-:Y:S01]  /*8f40*/  LEA.HI.X.SX32 R235, R200, R139.reuse, 0x1, P3 ;  /* 0x0000008bc8eb7211 */ /* 0x080fe200018f0eff */
[----:B------:R-:W-:Y:S01]  /*8f50*/  STL.64 [R1+0x88], R204 ;  /* 0x000088cc01007387 */ /* 0x000fe20000100a00 */
[----:B------:R-:W-:-:S03]  /*8f60*/  LEA.HI.X.SX32 R219, R105, R139, 0x1, P2 ;  /* 0x0000008b69db7211 */ /* 0x000fc600010f0eff */
[----:B------:R-:W-:Y:S01]  /*8f70*/  STL.64 [R1+0x80], R160 ;  /* 0x000080a001007387 */ /* 0x000fe20000100a00 */
[----:B------:R-:W-:-:S03]  /*8f80*/  PRMT R119, RZ, 0x7610, R119 ;  /* 0x00007610ff777816 */ /* 0x000fc60000000077 */
[----:B------:R-:W-:Y:S01]  /*8f90*/  STL.64 [R1+0x78], R156 ;  /* 0x0000789c01007387 */ /* 0x000fe20000100a00 */
[----:B------:R-:W-:Y:S02]  /*8fa0*/  PRMT R109, RZ, 0x7610, R109 ;  /* 0x00007610ff6d7816 */ /* 0x000fe4000000006d */
[----:B------:R-:W-:Y:S01]  /*8fb0*/  LEA.HI.X.SX32 R203, R199, R139, 0x1, P4 ;  /* 0x0000008bc7cb7211 */ /* 0x000fe200020f0eff */
[----:B------:R-:W-:Y:S01]  /*8fc0*/  STL.64 [R1+0x70], R150 ;  /* 0x0000709601007387 */ /* 0x000fe20000100a00 */
[----:B------:R-:W-:-:S03]  /*8fd0*/  PRMT R102, RZ, 0x7610, R102 ;  /* 0x00007610ff667816 */ /* 0x000fc60000000066 */
        /* <DEDUP_REMOVED lines=8> */
[----:B------:R-:W5:Y:S01]  /*9060*/  @P0 LDG.E.U16 R123, desc[UR28][R32.64] ;  /* 0x0000001c207b0981 */ /* 0x000f62000c1e1500 */
[----:B------:R-:W-:-:S03]  /*9070*/  PRMT R101, RZ, 0x7610, R101 ;  /* 0x00007610ff657816 */ /* 0x000fc60000000065 */
[----:B------:R1:W-:Y:S01]  /*9080*/  STS.U16 [R136+UR15+0x4000], R108 ;  /* 0x0040006c88007988 */ /* 0x0003e2000800040f */
[----:B------:R-:W-:-:S03]  /*9090*/  PRMT R94, RZ, 0x7610, R94 ;  /* 0x00007610ff5e7816 */ /* 0x000fc6000000005e */
[----:B------:R-:W5:Y:S04]  /*90a0*/  @P0 LDG.E.U16 R119, desc[UR28][R30.64] ;  /* 0x0000001c1e770981 */ /* 0x000f68000c1e1500 */
[----:B0-----:R-:W5:Y:S01]  /*90b0*/  LDL.LU.64 R32, [R1+0x4e8] ;  /* 0x0004e80001207983 */ /* 0x001f620000300a00 */
[----:B-1----:R-:W-:-:S03]  /*90c0*/  PRMT R108, RZ, 0x7610, R108 ;  /* 0x00007610ff6c7816 */ /* 0x002fc6000000006c */
[----:B------:R-:W-:Y:S01]  /*90d0*/  STL.64 [R1+0x48], R202 ;  /* 0x000048ca01007387 */ /* 0x000fe20000100a00 */
[----:B------:R-:W-:-:S03]  /*90e0*/  PRMT R121, RZ, 0x7610, R121 ;  /* 0x00007610ff797816 */ /* 0x000fc60000000079 */
[----:B------:R-:W5:Y:S04]  /*90f0*/  LDL.LU.64 R30, [R1+0x4e0] ;  /* 0x0004e000011e7983 */ /* 0x000f680000300a00 */
[----:B------:R-:W5:Y:S01]  /*9100*/  @P0 LDG.E.U16 R109, desc[UR28][R28.64] ;  /* 0x0000001c1c6d0981 */ /* 0x000f62000c1e1500 */
[----:B------:R-:W-:-:S03]  /*9110*/  PRMT R114, RZ, 0x7610, R114 ;  /* 0x00007610ff727816 */ /* 0x000fc60000000072 */
[----:B------:R-:W5:Y:S01]  /*9120*/  @P0 LDG.E.U16 R102, desc[UR28][R26.64] ;  /* 0x0000001c1a660981 */ /* 0x000f62000c1e1500 */
[----:B------:R-:W-:-:S03]  /*9130*/  PRMT R107, RZ, 0x7610, R107 ;  /* 0x00007610ff6b7816 */ /* 0x000fc6000000006b */
[----:B------:R-:W5:Y:S04]  /*9140*/  @P0 LDG.E.U16 R95, desc[UR28][R24.64] ;  /* 0x0000001c185f0981 */ /* 0x000f68000c1e1500 */
[----:B------:R-:W5:Y:S04]  /*9150*/  LDL.LU.64 R28, [R1+0x4d8] ;  /* 0x0004d800011c7983 */ /* 0x000f680000300a00 */
[----:B------:R-:W5:Y:S01]  /*9160*/  LDL.LU.64 R26, [R1+0x4d0] ;  /* 0x0004d000011a7983 */ /* 0x000f620000300a00 */
        /* <DEDUP_REMOVED lines=8> */
[----:B------:R-:W5:Y:S04]  /*91f0*/  LDL.LU.64 R20, [R1+0x4b8] ;  /* 0x0004b80001147983 */ /* 0x000f680000300a00 */
[----:B------:R-:W5:Y:S04]  /*9200*/  LDL.LU.64 R18, [R1+0x4b0] ;  /* 0x0004b00001127983 */ /* 0x000f680000300a00 */
[----:B------:R-:W5:Y:S04]  /*9210*/  @P0 LDG.E.U16 R108, desc[UR28][R16.64] ;  /* 0x0000001c106c0981 */ /* 0x000f68000c1e1500 */
[----:B------:R-:W5:Y:S04]  /*9220*/  @P0 LDG.E.U16 R101, desc[UR28][R14.64] ;  /* 0x0000001c0e650981 */ /* 0x000f68000c1e1500 */
        /* <DEDUP_REMOVED lines=14> */
[----:B------:R-:W2:Y:S04]  /*9310*/  LDL.LU.64 R130, [R1+0x470] ;  /* 0x0004700001827983 */ /* 0x000ea80000300a00 */
[----:B------:R-:W3:Y:S04]  /*9320*/  LDL.LU.64 R180, [R1+0x468] ;  /* 0x0004680001b47983 */ /* 0x000ee80000300a00 */
[----:B------:R0:W-:Y:S02]  /*9330*/  STS.U16 [R136+UR15+0x5400], R106 ;  /* 0x0054006a88007988 */ /* 0x0001e4000800040f */
[----:B0-----:R-:W-:-:S06]  /*9340*/  PRMT R106, RZ, 0x7610, R106 ;  /* 0x00007610ff6a7816 */ /* 0x001fcc000000006a */
[----:B------:R-:W5:Y:S04]  /*9350*/  @P0 LDG.E.U16 R106, desc[UR28][R132.64] ;  /* 0x0000001c846a0981 */ /* 0x000f68000c1e1500 */
[----:B------:R-:W5:Y:S01]  /*9360*/  LDL.LU.64 R132, [R1+0x460] ;  /* 0x0004600001847983 */ /* 0x000f620000300a00 */
[----:B------:R-:W-:Y:S02]  /*9370*/  F2FP.BF16.F32.PACK_AB R58, R61, R58 ;  /* 0x0000003a3d3a723e */ /* 0x000fe400000010ff */
[----:B------:R-:W-:Y:S02]  /*9380*/  F2FP.BF16.F32.PACK_AB R61, R77, R80 ;  /* 0x000000504d3d723e */ /* 0x000fe400000010ff */
[----:B------:R-:W-:Y:S01]  /*9390*/  PRMT R77, RZ, 0x7610, R77 ;  /* 0x00007610ff4d7816 */ /* 0x000fe2000000004d */
[----:B------:R-:W-:Y:S01]  /*93a0*/  FADD R63, R183, -R0 ;  /* 0x80000000b73f7221 */ /* 0x000fe20000000000 */
[----:B------:R-:W-:-:S04]  /*93b0*/  PRMT R99, RZ, 0x7610, R99 ;  /* 0x00007610ff637816 */ /* 0x000fc80000000063 */
[----:B------:R0:W5:Y:S01]  /*93c0*/  @P0 LDG.E.U16 R77, desc[UR28][R64.64] ;  /* 0x0000001c404d0981 */ /* 0x000162000c1e1500 */
[----:B------:R-:W-:-:S03]  /*93d0*/  F2FP.BF16.F32.PACK_AB R34, R85, R34 ;  /* 0x000000225522723e */ /* 0x000fc600000010ff */
[----:B------:R1:W5:Y:S01]  /*93e0*/  @P0 LDG.E.U16 R99, desc[UR28][R66.64] ;  /* 0x0000001c42630981 */ /* 0x000362000c1e1500 */
[----:B0-----:R-:W-:Y:S01]  /*93f0*/  FMUL R64, R63, 1.4426950216293334961 ;  /* 0x3fb8aa3b3f407820 */ /* 0x001fe20000400000 */
[----:B------:R-:W-:-:S05]  /*9400*/  PRMT R85, RZ, 0x7610, R85 ;  /* 0x00007610ff557816 */ /* 0x000fca0000000055 */
[----:B------:R-:W0:Y:S01]  /*9410*/  MUFU.EX2 R64, R64 ;  /* 0x0000004000407308 */ /* 0x000e220000000800 */
[----:B------:R-:W-:Y:S01]  /*9420*/  PRMT R92, RZ, 0x7610, R92 ;  /* 0x00007610ff5c7816 */ /* 0x000fe2000000005c */
[----:B-1----:R-:W-:Y:S01]  /*9430*/  FADD R67, R176, -R0 ;  /* 0x80000000b0437221 */ /* 0x002fe20000000000 */
[----:B------:R1:W5:Y:S01]  /*9440*/  @P0 LDG.E.U16 R85, desc[UR28][R124.64] ;  /* 0x0000001c7c550981 */ /* 0x000362000c1e1500 */
[----:B------:R-:W-:-:S03]  /*9450*/  FADD R128, R71, R128 ;  /* 0x0000008047807221 */ /* 0x000fc60000000000 */
[----:B------:R4:W5:Y:S01]  /*9460*/  @P0 LDG.E.U16 R92, desc[UR28][R126.64] ;  /* 0x0000001c7e5c0981 */ /* 0x000962000c1e1500 */
[----:B-1----:R-:W-:Y:S01]  /*9470*/  FMUL R124, R67, 1.4426950216293334961 ;  /* 0x3fb8aa3b437c7820 */ /* 0x002fe20000400000 */
[--C-:B------:R-:W-:Y:S01]  /*9480*/  FADD R67, R175, -R0.reuse ;  /* 0x80000000af437221 */ /* 0x100fe20000000000 */
[--C-:B------:R-:W-:Y:S01]  /*9490*/  FADD R125, R140, -R0.reuse ;  /* 0x800000008c7d7221 */ /* 0x100fe20000000000 */
[----:B----4-:R-:W-:Y:S02]  /*94a0*/  FADD R126, R129, -R0 ;  /* 0x80000000817e7221 */ /* 0x010fe40000000000 */
[----:B------:R-:W-:Y:S01]  /*94b0*/  FMUL R67, R67, 1.4426950216293334961 ;  /* 0x3fb8aa3b43437820 */ /* 0x000fe20000400000 */
[----:B------:R-:W-:Y:S01]  /*94c0*/  FMUL R125, R125, 1.4426950216293334961 ;  /* 0x3fb8aa3b7d7d7820 */ /* 0x000fe20000400000 */
[----:B0-----:R-:W-:Y:S01]  /*94d0*/  FADD R128, R64, R128 ;  /* 0x0000008040807221 */ /* 0x001fe20000000000 */
[----:B------:R-:W-:Y:S01]  /*94e0*/  FMUL R126, R126, 1.4426950216293334961 ;  /* 0x3fb8aa3b7e7e7820 */ /* 0x000fe20000400000 */
[----:B------:R-:W-:Y:S08]  /*94f0*/  MUFU.EX2 R124, R124 ;  /* 0x0000007c007c7308 */ /* 0x000ff00000000800 */
[----:B------:R-:W-:Y:S01]  /*9500*/  MUFU.EX2 R67, R67 ;  /* 0x0000004300437308 */ /* 0x000fe20000000800 */
[----:B------:R-:W-:-:S07]  /*9510*/  F2FP.BF16.F32.PACK_AB R38, R81, R38 ;  /* 0x000000265126723e */ /* 0x000fce00000010ff */
[----:B------:R-:W-:Y:S01]  /*9520*/  MUFU.EX2 R125, R125 ;  /* 0x0000007d007d7308 */ /* 0x000fe20000000800 */
[----:B------:R-:W-:-:S07]  /*9530*/  F2FP.BF16.F32.PACK_AB R40, R79, R40 ;  /* 0x000000284f28723e */ /* 0x000fce00000010ff */
[----:B------:R-:W-:Y:S01]  /*9540*/  MUFU.EX2 R126, R126 ;  /* 0x0000007e007e7308 */ /* 0x000fe20000000800 */
[----:B------:R-:W-:Y:S02]  /*9550*/  F2FP.BF16.F32.PACK_AB R49, R70, R49 ;  /* 0x000000314631723e */ /* 0x000fe400000010ff */
[----:B------:R-:W-:Y:S02]  /*9560*/  PRMT R81, RZ, 0x7610, R81 ;  /* 0x00007610ff517816 */ /* 0x000fe40000000051 */
[----:B------:R-:W-:Y:S02]  /*9570*/  PRMT R73, RZ, 0x7610, R73 ;  /* 0x00007610ff497816 */ /* 0x000fe40000000049 */
[----:B------:R-:W-:Y:S02]  /*9580*/  PRMT R80, RZ, 0x7610, R80 ;  /* 0x00007610ff507816 */ /* 0x000fe40000000050 */
[----:B------:R-:W-:Y:S01]  /*9590*/  PRMT R72, RZ, 0x7610, R72 ;  /* 0x00007610ff487816 */ /* 0x000fe20000000048 */
[----:B------:R0:W5:Y:S01]  /*95a0*/  @P0 LDG.E.U16 R81, desc[UR28][R162.64] ;  /* 0x0000001ca2510981 */ /* 0x000162000c1e1500 */
[----:B------:R-:W-:-:S02]  /*95b0*/  PRMT R87, RZ, 0x7610, R87 ;  /* 0x00007610ff577816 */ /* 0x000fc40000000057 */
[----:B------:R-:W-:Y:S01]  /*95c0*/  PRMT R79, RZ, 0x7610, R79 ;  /* 0x00007610ff4f7816 */ /* 0x000fe2000000004f */
[----:B------:R0:W5:Y:S01]  /*95d0*/  @P0 LDG.E.U16 R73, desc[UR28][R160.64] ;  /* 0x0000001ca0490981 */ /* 0x000162000c1e1500 */
[----:B------:R-:W-:Y:S02]  /*95e0*/  PRMT R71, RZ, 0x7610, R71 ;  /* 0x00007610ff477816 */ /* 0x000fe40000000047 */
[----:B------:R-:W-:Y:S01]  /*95f0*/  PRMT R93, RZ, 0x7610, R93 ;  /* 0x00007610ff5d7816 */ /* 0x000fe2000000005d */
[----:B------:R0:W5:Y:S01]  /*9600*/  @P0 LDG.E.U16 R80, desc[UR28][R158.64] ;  /* 0x0000001c9e500981 */ /* 0x000162000c1e1500 */
        /* <DEDUP_REMOVED lines=41> */
[----:B------:R0:W5:Y:S04]  /*98a0*/  @P0 LDG.E.U16 R91, desc[UR28][R240.64] ;  /* 0x0000001cf05b0981 */ /* 0x000168000c1e1500 */
        /* <DEDUP_REMOVED lines=18> */
[----:B------:R0:W5:Y:S01]  /*99d0*/  @P0 LDG.E.U16 R2, desc[UR28][R202.64] ;  /* 0x0000001cca020981 */ /* 0x000162000c1e1500 */
[--C-:B---3--:R-:W-:Y:S01]  /*99e0*/  FADD R63, R181, -R0.reuse ;  /* 0x80000000b53f7221 */ /* 0x108fe20000000000 */
[----:B------:R-:W-:-:S03]  /*99f0*/  FADD R65, R180, -R0 ;  /* 0x80000000b4417221 */ /* 0x000fc60000000000 */
[----:B------:R-:W-:Y:S01]  /*9a00*/  FMUL R63, R63, 1.4426950216293334961 ;  /* 0x3fb8aa3b3f3f7820 */ /* 0x000fe20000400000 */
[----:B------:R-:W-:Y:S01]  /*9a10*/  FMUL R66, R65, 1.4426950216293334961 ;  /* 0x3fb8aa3b41427820 */ /* 0x000fe20000400000 */
[----:B------:R-:W-:-:S04]  /*9a20*/  FADD R65, R179, -R0 ;  /* 0x80000000b3417221 */ /* 0x000fc80000000000 */
[----:B------:R-:W1:Y:S01]  /*9a30*/  MUFU.EX2 R63, R63 ;  /* 0x0000003f003f7308 */ /* 0x000e620000000800 */
[----:B------:R-:W-:Y:S01]  /*9a40*/  FMUL R65, R65, 1.4426950216293334961 ;  /* 0x3fb8aa3b41417820 */ /* 0x000fe20000400000 */
[--C-:B--2---:R-:W-:Y:S01]  /*9a50*/  FADD R127, R130, -R0.reuse ;  /* 0x80000000827f7221 */ /* 0x104fe20000000000 */
[----:B------:R-:W-:-:S05]  /*9a60*/  FADD R129, R131, -R0 ;  /* 0x8000000083817221 */ /* 0x000fca0000000000 */
[----:B------:R-:W2:Y:S01]  /*9a70*/  MUFU.EX2 R66, R66 ;  /* 0x0000004200427308 */ /* 0x000ea20000000800 */
[----:B------:R-:W-:Y:S01]  /*9a80*/  FMUL R127, R127, 1.4426950216293334961 ;  /* 0x3fb8aa3b7f7f7820 */ /* 0x000fe20000400000 */
[----:B------:R-:W-:-:S06]  /*9a90*/  FMUL R130, R129, 1.4426950216293334961 ;  /* 0x3fb8aa3b81827820 */ /* 0x000fcc0000400000 */
[----:B------:R-:W3:Y:S01]  /*9aa0*/  MUFU.EX2 R65, R65 ;  /* 0x0000004100417308 */ /* 0x000ee20000000800 */
[----:B-1----:R-:W-:-:S07]  /*9ab0*/  FADD R129, R63, R128 ;  /* 0x000000803f817221 */ /* 0x002fce0000000000 */
[----:B------:R-:W-:Y:S01]  /*9ac0*/  MUFU.EX2 R127, R127 ;  /* 0x0000007f007f7308 */ /* 0x000fe20000000800 */
[----:B--2---:R-:W-:-:S07]  /*9ad0*/  FADD R129, R66, R129 ;  /* 0x0000008142817221 */ /* 0x004fce0000000000 */
[----:B------:R-:W1:Y:S01]  /*9ae0*/  MUFU.EX2 R128, R130 ;  /* 0x0000008200807308 */ /* 0x000e620000000800 */
[----:B---3--:R-:W-:Y:S01]  /*9af0*/  FADD R129, R65, R129 ;  /* 0x0000008141817221 */ /* 0x008fe20000000000 */
[----:B------:R-:W-:-:S03]  /*9b00*/  F2FP.BF16.F32.PACK_AB R63, R63, R64 ;  /* 0x000000403f3f723e */ /* 0x000fc600000010ff */
[----:B------:R-:W-:Y:S01]  /*9b10*/  FADD R129, R124, R129 ;  /* 0x000000817c817221 */ /* 0x000fe20000000000 */
[----:B------:R-:W-:Y:S02]  /*9b20*/  F2FP.BF16.F32.PACK_AB R64, R65, R66 ;  /* 0x000000424140723e */ /* 0x000fe400000010ff */
[C---:B------:R-:W-:Y:S01]  /*9b30*/  F2FP.BF16.F32.PACK_AB R65, R67.reuse, R124 ;  /* 0x0000007c4341723e */ /* 0x040fe200000010ff */
[----:B------:R-:W-:Y:S01]  /*9b40*/  FADD R129, R67, R129 ;  /* 0x0000008143817221 */ /* 0x000fe20000000000 */
[----:B------:R-:W-:Y:S02]  /*9b50*/  F2FP.BF16.F32.PACK_AB R66, R126, R125 ;  /* 0x0000007d7e42723e */ /* 0x000fe400000010ff */
[----:B-1----:R-:W-:Y:S01]  /*9b60*/  F2FP.BF16.F32.PACK_AB R67, R128, R127 ;  /* 0x0000007f8043723e */ /* 0x002fe200000010ff */
[----:B0-----:R-:W-:Y:S06]  /*9b70*/  @!P0 BRA `(.L_x_9) ;  /* 0x0000000000048947 */ /* 0x001fec0003800000 */
[----:B-----5:R0:W-:Y:S02]  /*9b80*/  STTM.x64 tmem[UR17+0xc0], R4 ;  /* 0x0000c004000079ed */ /* 0x0201e40008340011 */
.L_x_9:
[C---:B0----5:R-:W-:Y:S01]  /*9b90*/  LOP3.LUT R4, R136.reuse, 0x10, RZ, 0x3c, !PT ;  /* 0x0000001088047812 */ /* 0x061fe200078e3cff */
[----:B------:R-:W-:Y:S01]  /*9ba0*/  STS.U16 [R136+UR15+0x5800], R81 ;  /* 0x0058005188007988 */ /* 0x000fe2000800040f */
        /* <DEDUP_REMOVED lines=12> */
[----:B0-----:R-:W-:-:S03]  /*9c70*/  LOP3.LUT R4, R136, 0x30, RZ, 0x3c, !PT ;  /* 0x0000003088047812 */ /* 0x001fc600078e3cff */
        /* <DEDUP_REMOVED lines=44> */
[----:B0-----:R-:W-:-:S03]  /*9f40*/  FADD R3, -R0, -INF ;  /* 0xff80000000037421 */ /* 0x001fc60000000100 */
[----:B------:R-:W-:Y:S01]  /*9f50*/  STS.U16 [R4+UR15+0x4b80], R103 ;  /* 0x004b806704007988 */ /* 0x000fe2000800040f */
[----:B------:R-:W-:-:S03]  /*9f60*/  FMUL R3, R3, 1.4426950216293334961 ;  /* 0x3fb8aa3b03037820 */ /* 0x000fc60000400000 */
[----:B------:R-:W-:Y:S04]  /*9f70*/  STS.U16 [R4+UR15+0x4f80], R96 ;  /* 0x004f806004007988 */ /* 0x000fe8000800040f */
[----:B------:R-:W-:Y:S04]  /*9f80*/  STS.U16 [R4+UR15+0x5380], R89 ;  /* 0x0053805904007988 */ /* 0x000fe8000800040f */
[----:B------:R-:W-:Y:S04]  /*9f90*/  STS.U16 [R4+UR15+0x5780], R82 ;  /* 0x0057805204007988 */ /* 0x000fe8000800040f */
[----:B------:R-:W-:Y:S04]  /*9fa0*/  STS.U16 [R4+UR15+0x5b80], R74 ;  /* 0x005b804a04007988 */ /* 0x000fe8000800040f */
[----:B------:R0:W-:Y:S01]  /*9fb0*/  STS.U16 [R4+UR15+0x5f80], R2 ;  /* 0x005f800204007988 */ /* 0x0001e2000800040f */
[----:B------:R-:W1:Y:S02]  /*9fc0*/  FENCE.VIEW.ASYNC.T ;  /* 0x00000000000073c6 */ /* 0x000e640000000200 */
[----:B-1----:R-:W-:Y:S06]  /*9fd0*/  BAR.SYNC.DEFER_BLOCKING 0x0 ;  /* 0x0000000000007b1d */ /* 0x002fec0000010000 */
[----:B0-----:R0:W1:Y:S01]  /*9fe0*/  MUFU.EX2 R2, R3 ;  /* 0x0000000300027308 */ /* 0x0010620000000800 */
[----:B------:R-:W2:Y:S01]  /*9ff0*/  LDTM.x64 R4, tmem[UR17] ;  /* 0x00000011000479ee */ /* 0x000ea20008340000 */
[----:B0-----:R-:W-:Y:S01]  /*a000*/  FADD R3, R125, R129 ;  /* 0x000000817d037221 */ /* 0x001fe20000000000 */
[----:B------:R-:W-:Y:S01]  /*a010*/  NOP ;  /* 0x0000000000007918 */ /* 0x000fe20000000000 */
[----:B------:R-:W-:Y:S05]  /*a020*/  @!P0 BRA `(.L_x_10) ;  /* 0x0000000400048947 */ /* 0x000fea0003800000 */
[C---:B-12---:R-:W-:Y:S01]  /*a030*/  FMUL R4, R2.reuse, R4 ;  /* 0x0000000402047220 */ /* 0x046fe20000400000 */
[C---:B------:R-:W-:Y:S01]  /*a040*/  FMUL R5, R2.reuse, R5 ;  /* 0x0000000502057220 */ /* 0x040fe20000400000 */
        /* <DEDUP_REMOVED lines=61> */
[----:B------:R-:W-:-:S04]  /*a420*/  FMUL R67, R2, R67 ;  /* 0x0000004302437220 */ /* 0x000fc80000400000 */
[----:B------:R0:W-:Y:S03]  /*a430*/  STTM.x64 tmem[UR17], R4 ;  /* 0x00000004000079ed */ /* 0x0001e60008340011 */
.L_x_10:
[----:B--2---:R-:W2:Y:S02]  /*a440*/  FENCE.VIEW.ASYNC.T ;  /* 0x00000000000073c6 */ /* 0x004ea40000000200 */
[----:B--2---:R-:W-:Y:S01]  /*a450*/  BAR.SYNC.DEFER_BLOCKING 0x0 ;  /* 0x0000000000007b1d */ /* 0x004fe20000010000 */
[----:B------:R-:W-:Y:S01]  /*a460*/  FADD R3, R126, R3 ;  /* 0x000000037e037221 */ /* 0x000fe20000000000 */
[----:B------:R-:W-:Y:S02]  /*a470*/  UISETP.GE.AND UP2, UPT, UR14, 0x1, UPT ;  /* 0x000000010e00788c */ /* 0x000fe4000bf46270 */
[----:B------:R-:W-:Y:S01]  /*a480*/  UIADD3 UR22, UPT, UPT, UR16, 0xc0, URZ ;  /* 0x000000c010167890 */ /* 0x000fe2000fffe0ff */
[----:B------:R-:W-:-:S04]  /*a490*/  FADD R3, R127, R3 ;  /* 0x000000037f037221 */ /* 0x000fc80000000000 */
[----:B------:R-:W-:-:S04]  /*a4a0*/  FADD R3, R128, R3 ;  /* 0x0000000380037221 */ /* 0x000fc80000000000 */
[----:B-1----:R-:W-:Y:S01]  /*a4b0*/  FADD R2, R2, R3 ;  /* 0x0000000302027221 */ /* 0x002fe20000000000 */
[----:B------:R1:W-:Y:S06]  /*a4c0*/  MEMBAR.ALL.CTA ;  /* 0x0000000000007992 */ /* 0x0003ec0000008000 */
[----:B-1----:R-:W1:Y:S02]  /*a4d0*/  FENCE.VIEW.ASYNC.S ;  /* 0x00000000000073c6 */ /* 0x002e640000000000 */
[----:B-1----:R-:W-:Y:S06]  /*a4e0*/  BAR.SYNC.DEFER_BLOCKING 0x0 ;  /* 0x0000000000007b1d */ /* 0x002fec0000010000 */
[----:B------:R-:W-:Y:S05]  /*a4f0*/  @!P1 BRA `(.L_x_11) ;  /* 0x0000000000cc9947 */ /* 0x000fea0003800000 */
[----:B------:R-:W-:Y:S01]  /*a500*/  UIADD3 UR5, UPT, UPT, UR15, 0x4000, URZ ;  /* 0x000040000f057890 */ /* 0x000fe2000fffe0ff */
[----:B------:R-:W-:Y:S01]  /*a510*/  UMOV UR4, URZ ;  /* 0x000000ff00047c82 */ /* 0x000fe20008000000 */
[----:B------:R-:W-:Y:S02]  /*a520*/  UIADD3 UR6, UPT, UPT, UR16, 0xc8, URZ ;  /* 0x000000c810067890 */ /* 0x000fe4000fffe0ff */
[----:B------:R-:W-:Y:S02]  /*a530*/  USHF.R.U32.HI UR5, URZ, 0x4, UR5 ;  /* 0x00000004ff057899 */ /* 0x000fe40008011605 */
[----:B------:R-:W-:Y:S02]  /*a540*/  UIADD3 UR8, UPT, UPT, UR16, 0xd0, URZ ;  /* 0x000000d010087890 */ /* 0x000fe4000fffe0ff */
[----:B------:R-:W-:Y:S02]  /*a550*/  USGXT.U32 UR20, UR5, 0xe ;  /* 0x0000000e0514789a */ /* 0x000fe40008000000 */
[----:B------:R-:W-:-:S02]  /*a560*/  UIADD3 UR11, UPT, UPT, UR16, 0xd8, URZ ;  /* 0x000000d8100b7890 */ /* 0x000fc4000fffe0ff */
[----:B------:R-:W-:Y:S02]  /*a570*/  UIADD3 UR40, UP3, UPT, UR20, 0x2, URZ ;  /* 0x0000000214287890 */ /* 0x000fe4000ff7e0ff */
[----:B------:R-:W-:Y:S02]  /*a580*/  UIADD3 UR24, UPT, UPT, UR16, 0xe0, URZ ;  /* 0x000000e010187890 */ /* 0x000fe4000fffe0ff */
[----:B------:R-:W-:Y:S02]  /*a590*/  UIADD3.X UR41, UPT, UPT, UR4, 0x40004040, URZ, UP3, !UPT ;  /* 0x4000404004297890 */ /* 0x000fe40009ffe4ff */
[----:B------:R-:W-:Y:S02]  /*a5a0*/  UIADD3 UR44, UP3, UPT, UR40, 0x2, URZ ;  /* 0x00000002282c7890 */ /* 0x000fe4000ff7e0ff */
[----:B------:R-:W-:Y:S02]  /*a5b0*/  UIADD3 UR46, UP4, UPT, UR40, 0x4, URZ ;  /* 0x00000004282e7890 */ /* 0x000fe4000ff9e0ff */
[----:B------:R-:W-:-:S02]  /*a5c0*/  UIADD3.X UR45, UPT, UPT, UR41, URZ, URZ, UP3, !UPT ;  /* 0x000000ff292d7290 */ /* 0x000fc40009ffe4ff */
[----:B------:R-:W-:Y:S01]  /*a5d0*/  UIADD3.X UR47, UPT, UPT, UR41, URZ, URZ, UP4, !UPT ;  /* 0x000000ff292f7290 */ /* 0x000fe2000a7fe4ff */
[----:B------:R-:W-:Y:S01]  /*a5e0*/  UMOV UR4, UR18 ;  /* 0x0000001200047c82 */ /* 0x000fe20008000000 */
[----:B------:R-:W-:Y:S01]  /*a5f0*/  UMOV UR5, URZ ;  /* 0x000000ff00057c82 */ /* 0x000fe20008000000 */
[----:B------:R-:W-:Y:S02]  /*a600*/  UIADD3.64 UR48, UPT, UPT, UR40, 0x1fe, URZ ;  /* 0x000001fe28307897 */ /* 0x000fe4000fffe0ff */
[----:B------:R-:W-:Y:S02]  /*a610*/  UIADD3 UR54, UPT, UPT, UR16, 0xe8, URZ ;  /* 0x000000e810367890 */ /* 0x000fe4000fffe0ff */
[----:B------:R-:W-:Y:S02]  /*a620*/  UIADD3.64 UR50, UPT, UPT, UR40, 0x200, URZ ;  /* 0x0000020028327897 */ /* 0x000fe4000fffe0ff */
[----:B------:R-:W-:Y:S01]  /*a630*/  UIADD3 UR55, UPT, UPT, UR16, 0xf0, URZ ;  /* 0x000000f010377890 */ /* 0x000fe2000fffe0ff */
[----:B------:R-:W-:Y:S01]  /*a640*/  UMOV UR57, UR4 ;  /* 0x0000000400397c82 */ /* 0x000fe20008000000 */
[----:B------:R-:W-:Y:S01]  /*a650*/  UIADD3.64 UR52, UPT, UPT, UR40, 0x202, URZ ;  /* 0x0000020228347897 */ /* 0x000fe2000fffe0ff */
[----:B------:R-:W-:Y:S01]  /*a660*/  UMOV UR12, 0x0 ;  /* 0x00000000000c7882 */ /* 0x000fe20000000000 */
[----:B------:R-:W-:Y:S01]  /*a670*/  UMOV UR13, 0x8100490 ;  /* 0x08100490000d7882 */ /* 0x000fe20000000000 */
[----:B------:R-:W-:Y:S01]  /*a680*/  UIADD3 UR56, UPT, UPT, UR16, 0xf8, URZ ;  /* 0x000000f810387890 */ /* 0x000fe2000fffe0ff */
[----:B------:R-:W-:Y:S01]  /*a690*/  UMOV UR21, 0x40004040 ;  /* 0x4000404000157882 */ /* 0x000fe20000000000 */
[----:B------:R-:W-:Y:S01]  /*a6a0*/  UIADD3.64 UR4, UPT, UPT, UR40, 0x204, URZ ;  /* 0x0000020428047897 */ /* 0x000fe2000fffe0ff */
[----:B------:R1:W-:Y:S01]  /*a6b0*/  UTCHMMA tmem[UR22], gdesc[UR20], tmem[UR16], tmem[UR12], idesc[UR13], UPT ;  /* 0x00ff0c14160079ea */ /* 0x0003e2000b800010 */
[----:B------:R-:W-:Y:S01]  /*a6c0*/  UMOV UR26, 0x0 ;  /* 0x00000000001a7882 */ /* 0x000fe20000000000 */
[----:B------:R-:W-:Y:S01]  /*a6d0*/  UMOV UR27, 0x8100490 ;  /* 0x08100490001b7882 */ /* 0x000fe20000000000 */
[----:B------:R-:W-:Y:S01]  /*a6e0*/  UMOV UR30, 0x0 ;  /* 0x00000000001e7882 */ /* 0x000fe20000000000 */
[----:B------:R-:W-:Y:S01]  /*a6f0*/  UMOV UR31, 0x8100490 ;  /* 0x08100490001f7882 */ /* 0x000fe20000000000 */
[----:B------:R-:W-:Y:S01]  /*a700*/  UMOV UR32, 0x0 ;  /* 0x0000000000207882 */ /* 0x000fe20000000000 */
[----:B------:R-:W-:Y:S01]  /*a710*/  UMOV UR33, 0x8100490 ;  /* 0x0810049000217882 */ /* 0x000fe20000000000 */
[----:B------:R1:W-:Y:S01]  /*a720*/  UTCHMMA tmem[UR6], gdesc[UR40], tmem[UR16], tmem[UR26], idesc[UR27], UPT ;  /* 0x00ff1a28060079ea */ /* 0x0003e2000b800010 */
        /* <DEDUP_REMOVED lines=12> */
[----:B------:R1:W-:Y:S01]  /*a7f0*/  UTCHMMA tmem[UR55], gdesc[UR52], tmem[UR16], tmem[UR38], idesc[UR39], UPT ;  /* 0x00ff2634370079ea */ /* 0x0003e2000b800010 */
[----:B------:R1:W-:Y:S01]  /*a800*/  UTCHMMA tmem[UR56], gdesc[UR4], tmem[UR16], tmem[UR42], idesc[UR43], UPT ;  /* 0x00ff2a04380079ea */ /* 0x0003e2000b800010 */
[----:B------:R1:W-:Y:S01]  /*a810*/  UTCBAR [UR57], URZ ;  /* 0x000000ff390073e9 */ /* 0x0003e200080000ff */
[----:B------:R-:W-:Y:S01]  /*a820*/  NOP ;  /* 0x0000000000007918 */ /* 0x000fe20000000000 */
.L_x_11:
[----:B------:R-:W-:Y:S01]  /*a830*/  FSEL R2, R2, 1, P0 ;  /* 0x3f80000002027808 */ /* 0x000fe20000000000 */
[----:B-1----:R-:W-:Y:S01]  /*a840*/  UMOV UR6, URZ ;  /* 0x000000ff00067c82 */ /* 0x002fe20008000000 */
[----:B------:R-:W-:-:S03]  /*a850*/  FSEL R0, R0, -INF , P0 ;  /* 0xff80000000007808 */ /* 0x000fc60000000000 */
[----:B------:R1:W-:Y:S01]  /*a860*/  STL [R1+0x44], R2 ;  /* 0x0000440201007387 */ /* 0x0003e20000100800 */
[----:B------:R-:W-:Y:S05]  /*a870*/  BRA.U !UP2, `(.L_x_12) ;  /* 0x000000990a547547 */ /* 0x000fea000b800000 */
[----:B------:R2:W-:Y:S01]  /*a880*/  STL [R1+0x40], R0 ;  /* 0x0000400001007387 */ /* 0x0005e20000100800 */
[----:B------:R-:W-:Y:S01]  /*a890*/  USHF.R.U32.HI UR24, URZ, 0x4, UR10 ;  /* 0x00000004ff187899 */ /* 0x000fe2000801160a */
[----:B------:R-:W-:Y:S01]  /*a8a0*/  IMAD.SHL.U32 R133, R133, 0x80, RZ ;  /* 0x0000008085857824 */ /* 0x000fe200078e00ff */
[----:B------:R-:W-:Y:S01]  /*a8b0*/  UIADD3 UR8, UPT, UPT, UR15, 0xc000, URZ ;  /* 0x0000c0000f087890 */ /* 0x000fe2000fffe0ff */
[----:B-1----:R-:W-:Y:S01]  /*a8c0*/  CS2R R2, SRZ ;  /* 0x0000000000027805 */ /* 0x002fe2000001ff00 */
[----:B------:R-:W-:Y:S02]  /*a8d0*/  USHF.R.U32.HI UR11, URZ, 0x4, UR15 ;  /* 0x00000004ff0b7899 */ /* 0x000fe4000801160f */
[----:B------:R-:W-:Y:S02]  /*a8e0*/  USGXT.U32 UR24, UR24, 0xe ;  /* 0x0000000e1818789a */ /* 0x000fe40008000000 */
[----:B------:R-:W-:Y:S02]  /*a8f0*/  USHF.R.U32.HI UR8, URZ, 0x4, UR8 ;  /* 0x00000004ff087899 */ /* 0x000fe40008011608 */
[----:B------:R-:W-:-:S02]  /*a900*/  USGXT.U32 UR10, UR11, 0xe ;  /* 0x0000000e0b0a789a */ /* 0x000fc40008000000 */
[----:B------:R-:W-:Y:S02]  /*a910*/  UIADD3 UR12, UP3, UPT, UR24, 0x2, URZ ;  /* 0x00000002180c7890 */ /* 0x000fe4000ff7e0ff */
[----:B------:R-:W-:Y:S01]  /*a920*/  USGXT.U32 UR20, UR8, 0xe ;  /* 0x0000000e0814789a */ /* 0x000fe20008000000 */
[----:B------:R-:W-:Y:S01]  /*a930*/  UMOV UR4, URZ ;  /* 0x000000ff00047c82 */ /* 0x000fe20008000000 */
[----:B------:R-:W-:Y:S02]  /*a940*/  ULOP3.LUT UR26, UR10, 0x2000000, URZ, 0xfc, !UPT ;  /* 0x020000000a1a7892 */ /* 0x000fe4000f8efcff */
[----:B------:R-:W-:Y:S02]  /*a950*/  USHF.L.U32 UR9, UR9, 0x7, URZ ;  /* 0x0000000709097899 */ /* 0x000fe400080006ff */
[----:B------:R-:W-:Y:S02]  /*a960*/  UIADD3 UR10, UP4, UPT, UR10, 0x2000080, URZ ;  /* 0x020000800a0a7890 */ /* 0x000fe4000ff9e0ff */
[----:B------:R-:W-:-:S02]  /*a970*/  UIADD3.X UR13, UPT, UPT, UR4, 0x40004040, URZ, UP3, !UPT ;  /* 0x40004040040d7890 */ /* 0x000fc40009ffe4ff */
[----:B------:R-:W-:Y:S01]  /*a980*/  UIADD3 UR32, UP3, UPT, UR20, 0x2, URZ ;  /* 0x0000000214207890 */ /* 0x000fe2000ff7e0ff */
[----:B------:R-:W-:Y:S01]  /*a990*/  IMAD.U32 R134, RZ, RZ, UR9 ;  /* 0x00000009ff867e24 */ /* 0x000fe2000f8e00ff */
[----:B------:R-:W-:Y:S01]  /*a9a0*/  UMOV UR6, URZ ;  /* 0x000000ff00067c82 */ /* 0x000fe20008000000 */
[----:B------:R-:W-:Y:S01]  /*a9b0*/  UMOV UR5, URZ ;  /* 0x000000ff00057c82 */ /* 0x000fe20008000000 */
[----:B------:R-:W-:Y:S02]  /*a9c0*/  UIADD3.X UR11, UPT, UPT, UR6, 0x40004040, URZ, UP4, !UPT ;  /* 0x40004040060b7890 */ /* 0x000fe4000a7fe4ff */
[----:B------:R-:W-:Y:S02]  /*a9d0*/  UIADD3 UR30, UP4, UPT, UR10, 0x80, URZ ;  /* 0x000000800a1e7890 */ /* 0x000fe4000ff9e0ff */
[----:B------:R-:W-:Y:S02]  /*a9e0*/  UIADD3 UR34, UP5, UPT, UR10, 0x100, URZ ;  /* 0x000001000a227890 */ /* 0x000fe4000ffbe0ff */
[----:B------:R-:W-:-:S02]  /*a9f0*/  UIADD3.X UR33, UPT, UPT, UR5, 0x40004040, URZ, UP3, !UPT ;  /* 0x4000404005217890 */ /* 0x000fc40009ffe4ff */
[----:B------:R-:W-:Y:S01]  /*aa00*/  UISETP.NE.U32.AND UP2, UPT, UR23, URZ, UPT ;  /* 0x000000ff1700728c */ /* 0x000fe2000bf45070 */
[----:B------:R-:W1:Y:S02]  /*aa10*/  LDCU UR27, c[0x0][0x3a8] ;  /* 0x00007500ff1b77ac */ /* 0x000e640008000800 */
[----:B------:R-:W-:Y:S01]  /*aa20*/  UMOV UR23, 0x1 ;  /* 0x0000000100177882 */ /* 0x000fe20000000000 */
[----:B------:R-:W-:Y:S02]  /*aa30*/  UIADD3.X UR31, UPT, UPT, UR11, URZ, URZ, UP4, !UPT ;  /* 0x000000ff0b1f7290 */ /* 0x000fe4000a7fe4ff */
[----:B------:R-:W-:Y:S02]  /*aa40*/  UIADD3.X UR35, UPT, UPT, UR11, URZ, URZ, UP5, !UPT ;  /* 0x000000ff0b237290 */ /* 0x000fe4000affe4ff */
[----:B------:R-:W-:Y:S02]  /*aa50*/  UIADD3.64 UR36, UPT, UPT, UR12, 0x2, URZ ;  /* 0x000000020c247897 */ /* 0x000fe4000fffe0ff */
[----:B------:R-:W-:-:S02]  /*aa60*/  UIADD3.64 UR38, UPT, UPT, UR12, 0x4, URZ ;  /* 0x000000040c267897 */ /* 0x000fc4000fffe0ff */
[----:B------:R-:W-:Y:S02]  /*aa70*/  UIADD3.64 UR40, UPT, UPT, UR32, 0x2, URZ ;  /* 0x0000000220287897 */ /* 0x000fe4000fffe0ff */
[----:B------:R-:W-:Y:S02]  /*aa80*/  UIADD3.64 UR42, UPT, UPT, UR32, 0x4, URZ ;  /* 0x00000004202a7897 */ /* 0x000fe4000fffe0ff */
[----:B------:R-:W-:Y:S02]  /*aa90*/  UIADD3.64 UR44, UPT, UPT, UR32, 0x1fe, URZ ;  /* 0x000001fe202c7897 */ /* 0x000fe4000fffe0ff */
[----:B------:R-:W-:Y:S02]  /*aaa0*/  UIADD3.64 UR46, UPT, UPT, UR32, 0x200, URZ ;  /* 0x00000200202e7897 */ /* 0x000fe4000fffe0ff */
[----:B------:R-:W-:Y:S02]  /*aab0*/  UIADD3.64 UR48, UPT, UPT, UR32, 0x202, URZ ;  /* 0x0000020220307897 */ /* 0x000fe4000fffe0ff */
[----:B-12---:R-:W-:-:S12]  /*aac0*/  UIADD3.64 UR50, UPT, UPT, UR32, 0x204, URZ ;  /* 0x0000020420327897 */ /* 0x006fd8000fffe0ff */
.L_x_17:
[----:B0-----:R-:W2:Y:S04]  /*aad0*/  LDL.64 R14, [R1+0x3a8] ;  /* 0x0003a800010e7983 */ /* 0x001ea80000100a00 */
[----:B------:R-:W3:Y:S04]  /*aae0*/  LDL.64 R20, [R1+0x428] ;  /* 0x0004280001147983 */ /* 0x000ee80000100a00 */
[----:B------:R-:W4:Y:S04]  /*aaf0*/  LDL.64 R16, [R1+0x368] ;  /* 0x0003680001107983 */ /* 0x000f280000100a00 */
[----:B------:R-:W5:Y:S04]  /*ab00*/  LDL.64 R4, [R1+0x408] ;  /* 0x0004080001047983 */ /* 0x000f680000100a00 */
        /* <DEDUP_REMOVED lines=15> */
[----:B------:R-:W5:Y:S01]  /*ac00*/  LDL.64 R42, [R1+0x3f0] ;  /* 0x0003f000012a7983 */ /* 0x000f620000100a00 */
[----:B--2---:R-:W-:-:S03]  /*ac10*/  IMAD.WIDE R150, R133, 0x2, R14 ;  /* 0x0000000285967825 */ /* 0x004fc600078e020e */
[----:B------:R-:W2:Y:S01]  /*ac20*/  LDL.64 R14, [R1+0x420] ;  /* 0x00042000010e7983 */ /* 0x000ea20000100a00 */
[----:B---3--:R-:W-:-:S03]  /*ac30*/  IMAD.WIDE R70, R133, 0x2, R20 ;  /* 0x0000000285467825 */ /* 0x008fc600078e0214 */
[----:B------:R-:W3:Y:S01]  /*ac40*/  LDL.64 R20, [R1+0x3e0] ;  /* 0x0003e00001147983 */ /* 0x000ee20000100a00 */
[----:B----4-:R-:W-:-:S03]  /*ac50*/  IMAD.WIDE R152, R133, 0x2, R16 ;  /* 0x0000000285987825 */ /* 0x010fc600078e0210 */
[----:B------:R-:W4:Y:S01]  /*ac60*/  LDL.64 R16, [R1+0x3a0] ;  /* 0x0003a00001107983 */ /* 0x000f220000100a00 */
[----:B-----5:R-:W-:-:S03]  /*ac70*/  IMAD.WIDE R4, R133, 0x2, R4 ;  /* 0x0000000285047825 */ /* 0x020fc600078e0204 */
[----:B------:R-:W5:Y:S04]  /*ac80*/  LDG.E.U16 R152, desc[UR28][R152.64] ;  /* 0x0000001c98987981 */ /* 0x000f68000c1e1500 */
[----:B------:R0:W5:Y:S04]  /*ac90*/  LDG.E.U16 R147, desc[UR28][R4.64] ;  /* 0x0000001c04937981 */ /* 0x000168000c1e1500 */
[----:B------:R-:W5:Y:S01]  /*aca0*/  LDG.E.U16 R150, desc[UR28][R150.64] ;  /* 0x0000001c96967981 */ /* 0x000f62000c1e1500 */
[----:B------:R-:W-:-:S03]  /*acb0*/  IMAD.WIDE R148, R133, 0x2, R18 ;  /* 0x0000000285947825 */ /* 0x000fc600078e0212 */
[----:B------:R-:W5:Y:S01]  /*acc0*/  LDL.64 R18, [R1+0x3c0] ;  /* 0x0003c00001127983 */ /* 0x000f620000100a00 */
[----:B0-----:R-:W-:-:S03]  /*acd0*/  IMAD.WIDE R4, R133, 0x2, R12 ;  /* 0x0000000285047825 */ /* 0x001fc600078e020c */
[----:B------:R-:W5:Y:S04]  /*ace0*/  LDL.64 R12, [R1+0x380] ;  /* 0x00038000010c7983 */ /* 0x000f680000100a00 */
[----:B------:R0:W5:Y:S01]  /*acf0*/  LDG.E.U16 R153, desc[UR28][R4.64] ;  /* 0x0000001c04997981 */ /* 0x000162000c1e1500 */
[----:B------:R-:W-:-:S03]  /*ad00*/  IMAD.WIDE R6, R133, 0x2, R6 ;  /* 0x0000000285067825 */ /* 0x000fc600078e0206 */
[----:B------:R-:W5:Y:S01]  /*ad10*/  LDG.E.U16 R148, desc[UR28][R148.64] ;  /* 0x0000001c94947981 */ /* 0x000f62000c1e1500 */
[----:B------:R-:W-:-:S03]  /*ad20*/  IMAD.WIDE R154, R133, 0x2, R36 ;  /* 0x00000002859a7825 */ /* 0x000fc600078e0224 */
[----:B------:R1:W5:Y:S01]  /*ad30*/  LDG.E.U16 R151, desc[UR28][R6.64] ;  /* 0x0000001c06977981 */ /* 0x000362000c1e1500 */
[----:B0-----:R-:W-:-:S03]  /*ad40*/  IMAD.WIDE R4, R133, 0x2, R10 ;  /* 0x0000000285047825 */ /* 0x001fc600078e020a */
[----:B------:R-:W5:Y:S01]  /*ad50*/  LDL.64 R10, [R1+0x360] ;  /* 0x00036000010a7983 */ /* 0x000f620000100a00 */
[----:B------:R-:W-:-:S03]  /*ad60*/  IMAD.WIDE R160, R133, 0x2, R24 ;  /* 0x0000000285a07825 */ /* 0x000fc600078e0218 */
[----:B------:R-:W5:Y:S01]  /*ad70*/  LDG.E.U16 R154, desc[UR28][R154.64] ;  /* 0x0000001c9a9a7981 */ /* 0x000f62000c1e1500 */
[----:B-1----:R-:W-:-:S03]  /*ad80*/  IMAD.WIDE R6, R133, 0x2, R34 ;  /* 0x0000000285067825 */ /* 0x002fc600078e0222 */
[----:B------:R-:W5:Y:S01]  /*ad90*/  LDL.64 R24, [R1+0x300] ;  /* 0x0003000001187983 */ /* 0x000f620000100a00 */
[----:B------:R-:W-:-:S03]  /*ada0*/  IMAD.WIDE R158, R133, 0x2, R28 ;  /* 0x00000002859e7825 */ /* 0x000fc600078e021c */
[----:B------:R-:W5:Y:S04]  /*adb0*/  LDL.64 R28, [R1+0x340] ;  /* 0x00034000011c7983 */ /* 0x000f680000100a00 */
[----:B------:R0:W5:Y:S01]  /*adc0*/  LDG.E.U16 R155, desc[UR28][R6.64] ;  /* 0x0000001c069b7981 */ /* 0x000162000c1e1500 */
[----:B------:R-:W-:-:S03]  /*add0*/  IMAD.WIDE R8, R133, 0x2, R8 ;  /* 0x0000000285087825 */ /* 0x000fc600078e0208 */
[----:B------:R-:W5:Y:S01]  /*ade0*/  LDL.64 R34, [R1+0x260] ;  /* 0x0002600001227983 */ /* 0x000f620000100a00 */
[----:B------:R-:W-:-:S03]  /*adf0*/  IMAD.WIDE R156, R133, 0x2, R32 ;  /* 0x00000002859c7825 */ /* 0x000fc600078e0220 */
[----:B------:R1:W5:Y:S01]  /*ae00*/  LDG.E.U16 R149, desc[UR28][R8.64] ;  /* 0x0000001c08957981 */ /* 0x000362000c1e1500 */
[----:B0-----:R-:W-:-:S03]  /*ae10*/  IMAD.WIDE R6, R133, 0x2, R22 ;  /* 0x0000000285067825 */ /* 0x001fc600078e0216 */
[----:B------:R-:W5:Y:S04]  /*ae20*/  LDL.64 R22, [R1+0x2e0] ;  /* 0x0002e00001167983 */ /* 0x000f680000100a00 */
[----:B------:R-:W5:Y:S01]  /*ae30*/  LDG.E.U16 R156, desc[UR28][R156.64] ;  /* 0x0000001c9c9c7981 */ /* 0x000f62000c1e1500 */
[----:B--2---:R-:W-:-:S03]  /*ae40*/  IMAD.WIDE R162, R133, 0x2, R14 ;  /* 0x0000000285a27825 */ /* 0x004fc600078e020e */
[----:B------:R0:W2:Y:S04]  /*ae50*/  LDG.E.U16 R157, desc[UR28][R4.64] ;  /* 0x0000001c049d7981 */ /* 0x0000a8000c1e1500 */
[----:B------:R-:W2:Y:S01]  /*ae60*/  LDL.64 R14, [R1+0x2c0] ;  /* 0x0002c000010e7983 */ /* 0x000ea20000100a00 */
[----:B---3--:R-:W-:-:S03]  /*ae70*/  IMAD.WIDE R164, R133, 0x2, R20 ;  /* 0x0000000285a47825 */ /* 0x008fc600078e0214 */
[----:B------:R-:W3:Y:S01]  /*ae80*/  LDL.64 R20, [R1+0x418] ;  /* 0x0004180001147983 */ /* 0x000ee20000100a00 */
[----:B----4-:R-:W-:-:S03]  /*ae90*/  IMAD.WIDE R166, R133, 0x2, R16 ;  /* 0x0000000285a67825 */ /* 0x010fc600078e0210 */
[----:B------:R-:W4:Y:S01]  /*aea0*/  LDL.64 R16, [R1+0x3d8] ;  /* 0x0003d80001107983 */ /* 0x000f220000100a00 */
[----:B-1----:R-:W-:-:S03]  /*aeb0*/  IMAD.WIDE R8, R133, 0x2, R26 ;  /* 0x0000000285087825 */ /* 0x002fc600078e021a */
[----:B------:R-:W3:Y:S01]  /*aec0*/  LDL.64 R26, [R1+0x320] ;  /* 0x00032000011a7983 */ /* 0x000ee20000100a00 */
[----:B0-----:R-:W-:-:S03]  /*aed0*/  IMAD.WIDE R4, R133, 0x2, R30 ;  /* 0x0000000285047825 */ /* 0x001fc600078e021e */
[----:B------:R-:W4:Y:S04]  /*aee0*/  LDL.64 R36, [R1+0x280] ;  /* 0x0002800001247983 */ /* 0x000f280000100a00 */
[----:B------:R-:W4:Y:S04]  /*aef0*/  LDL.64 R32, [R1+0x240] ;  /* 0x0002400001207983 */ /* 0x000f280000100a00 */
[----:B------:R-:W4:Y:S04]  /*af00*/  LDG.E.U16 R160, desc[UR28][R160.64] ;  /* 0x0000001ca0a07981 */ /* 0x000f28000c1e1500 */
[----:B------:R-:W4:Y:S04]  /*af10*/  LDG.E.U16 R162, desc[UR28][R162.64] ;  /* 0x0000001ca2a27981 */ /* 0x000f28000c1e1500 */
[----:B------:R-:W4:Y:S04]  /*af20*/  LDL.64 R30, [R1+0x378] ;  /* 0x00037800011e7983 */ /* 0x000f280000100a00 */
[----:B------:R0:W4:Y:S01]  /*af30*/  LDG.E.U16 R161, desc[UR28][R6.64] ;  /* 0x0000001c06a17981 */ /* 0x000122000c1e1500 */
[----:B-----5:R-:W-:-:S03]  /*af40*/  IMAD.WIDE R168, R133, 0x2, R10 ;  /* 0x0000000285a87825 */ /* 0x020fc600078e020a */
[----:B------:R1:W5:Y:S04]  /*af50*/  LDG.E.U16 R163, desc[UR28][R4.64] ;  /* 0x0000001c04a37981 */ /* 0x000368000c1e1500 */
[----:B------:R-:W5:Y:S01]  /*af60*/  LDL.64 R10, [R1+0x398] ;  /* 0x00039800010a7983 */ /* 0x000f620000100a00 */
[----:B0-----:R-:W-:-:S03]  /*af70*/  IMAD.WIDE R6, R133, 0x2, R18 ;  /* 0x0000000285067825 */ /* 0x001fc600078e0212 */
[----:B------:R-:W5:Y:S01]  /*af80*/  LDL.64 R18, [R1+0x3f8] ;  /* 0x0003f80001127983 */ /* 0x000f620000100a00 */
[----:B-1----:R-:W-:-:S03]  /*af90*/  IMAD.WIDE R4, R133, 0x2, R12 ;  /* 0x0000000285047825 */ /* 0x002fc600078e020c */
[----:B------:R-:W5:Y:S04]  /*afa0*/  LDL.64 R12, [R1+0x3b8] ;  /* 0x0003b800010c7983 */ /* 0x000f680000100a00 */
[----:B------:R-:W5:Y:S04]  /*afb0*/  LDG.E.U16 R166, desc[UR28][R166.64] ;  /* 0x0000001ca6a67981 */ /* 0x000f68000c1e1500 */
[----:B------:R-:W5:Y:S04]  /*afc0*/  LDG.E.U16 R164, desc[UR28][R164.64] ;  /* 0x0000001ca4a47981 */ /* 0x000f68000c1e1500 */
[----:B------:R-:W5:Y:S04]  /*afd0*/  LDG.E.U16 R158, desc[UR28][R158.64] ;  /* 0x0000001c9e9e7981 */ /* 0x000f68000c1e1500 */
[----:B------:R-:W5:Y:S04]  /*afe0*/  LDG.E.U16 R167, desc[UR28][R4.64] ;  /* 0x0000001c04a77981 */ /* 0x000f68000c1e1500 */
[----:B------:R0:W5:Y:S01]  /*aff0*/  LDG.E.U16 R165, desc[UR28][R6.64] ;  /* 0x0000001c06a57981 */ /* 0x000162000c1e1500 */
[----:B------:R-:W-:-:S03]  /*b000*/  IMAD.WIDE R172, R133, 0x2, R22 ;  /* 0x0000000285ac7825 */ /* 0x000fc600078e0216 */
[----:B------:R1:W5:Y:S04]  /*b010*/  LDG.E.U16 R159, desc[UR28][R8.64] ;  /* 0x0000001c089f7981 */ /* 0x000368000c1e1500 */
[----:B------:R-:W5:Y:S01]  /*b020*/  LDL.64 R22, [R1+0x2d8] ;  /* 0x0002d80001167983 */ /* 0x000f620000100a00 */
[----:B0-----:R-:W-:-:S03]  /*b030*/  IMAD.WIDE R6, R133, 0x2, R24 ;  /* 0x0000000285067825 */ /* 0x001fc600078e0218 */
[----:B------:R-:W5:Y:S01]  /*b040*/  LDL.64 R24, [R1+0x318] ;  /* 0x0003180001187983 */ /* 0x000f620000100a00 */
[----:B------:R-:W-:-:S03]  /*b050*/  IMAD.WIDE R174, R133, 0x2, R38 ;  /* 0x0000000285ae7825 */ /* 0x000fc600078e0226 */
[----:B------:R-:W5:Y:S01]  /*b060*/  LDG.E.U16 R172, desc[UR28][R172.64] ;  /* 0x0000001cacac7981 */ /* 0x000f62000c1e1500 */
[----:B------:R-:W-:-:S03]  /*b070*/  IMAD.WIDE R176, R133, 0x2, R34 ;  /* 0x0000000285b07825 */ /* 0x000fc600078e0222 */
[----:B------:R-:W5:Y:S04]  /*b080*/  LDG.E.U16 R168, desc[UR28][R168.64] ;  /* 0x0000001ca8a87981 */ /* 0x000f68000c1e1500 */
[----:B------:R-:W5:Y:S01]  /*b090*/  LDG.E.U16 R70, desc[UR28][R70.64] ;  /* 0x0000001c46467981 */ /* 0x000f62000c1e1500 */
[----:B--2---:R-:W-:-:S03]  /*b0a0*/  IMAD.WIDE R4, R133, 0x2, R14 ;  /* 0x0000000285047825 */ /* 0x004fc600078e020e */
[----:B------:R-:W2:Y:S04]  /*b0b0*/  LDG.E.U16 R174, desc[UR28][R174.64] ;  /* 0x0000001caeae7981 */ /* 0x000ea8000c1e1500 */
[----:B------:R-:W2:Y:S01]  /*b0c0*/  LDL.64 R14, [R1+0x2f8] ;  /* 0x0002f800010e7983 */ /* 0x000ea20000100a00 */
[----:B-1----:R-:W-:-:S03]  /*b0d0*/  IMAD.WIDE R8, R133, 0x2, R28 ;  /* 0x0000000285087825 */ /* 0x002fc600078e021c */
[----:B------:R-:W2:Y:S01]  /*b0e0*/  LDL.64 R28, [R1+0x358] ;  /* 0x00035800011c7983 */ /* 0x000ea20000100a00 */
[----:B---3--:R-:W-:-:S03]  /*b0f0*/  IMAD.WIDE R178, R133, 0x2, R20 ;  /* 0x0000000285b27825 */ /* 0x008fc600078e0214 */
[----:B------:R-:W3:Y:S01]  /*b100*/  LDL.64 R20, [R1+0x278] ;  /* 0x0002780001147983 */ /* 0x000ee20000100a00 */
[----:B----4-:R-:W-:-:S03]  /*b110*/  IMAD.WIDE R180, R133, 0x2, R16 ;  /* 0x0000000285b47825 */ /* 0x010fc600078e0210 */
[----:B------:R-:W4:Y:S01]  /*b120*/  LDL.64 R16, [R1+0x238] ;  /* 0x0002380001107983 */ /* 0x000f220000100a00 */
[----:B------:R-:W-:-:S03]  /*b130*/  IMAD.WIDE R170, R133, 0x2, R26 ;  /* 0x0000000285aa7825 */ /* 0x000fc600078e021a */
[----:B------:R0:W4:Y:S04]  /*b140*/  LDG.E.U16 R173, desc[UR28][R4.64] ;  /* 0x0000001c04ad7981 */ /* 0x000128000c1e1500 */
[----:B------:R-:W4:Y:S04]  /*b150*/  LDG.E.U16 R170, desc[UR28][R170.64] ;  /* 0x0000001caaaa7981 */ /* 0x000f28000c1e1500 */
[----:B------:R-:W4:Y:S01]  /*b160*/  LDL.64 R26, [R1+0x338] ;  /* 0x00033800011a7983 */ /* 0x000f220000100a00 */
[----:B0-----:R-:W-:-:S03]  /*b170*/  IMAD.WIDE R4, R133, 0x2, R32 ;  /* 0x0000000285047825 */ /* 0x001fc600078e0220 */
[----:B------:R-:W4:Y:S04]  /*b180*/  LDG.E.U16 R176, desc[UR28][R176.64] ;  /* 0x0000001cb0b07981 */ /* 0x000f28000c1e1500 */
[----:B------:R0:W4:Y:S04]  /*b190*/  LDG.E.U16 R171, desc[UR28][R6.64] ;  /* 0x0000001c06ab7981 */ /* 0x000128000c1e1500 */
[----:B------:R1:W4:Y:S01]  /*b1a0*/  LDG.E.U16 R169, desc[UR28][R8.64] ;  /* 0x0000001c08a97981 */ /* 0x000322000c1e1500 */
[----:B-----5:R-:W-:-:S03]  /*b1b0*/  IMAD.WIDE R182, R133, 0x2, R10 ;  /* 0x0000000285b67825 */ /* 0x020fc600078e020a */
[----:B------:R5:W4:Y:S01]  /*b1c0*/  LDG.E.U16 R177, desc[UR28][R4.64] ;  /* 0x0000001c04b17981 */ /* 0x000b22000c1e1500 */
[----:B0-----:R-:W-:-:S03]  /*b1d0*/  IMAD.WIDE R6, R133, 0x2, R36 ;  /* 0x0000000285067825 */ /* 0x001fc600078e0224 */
[----:B------:R-:W4:Y:S01]  /*b1e0*/  LDL.64 R38, [R1+0x3b0] ;  /* 0x0003b00001267983 */ /* 0x000f220000100a00 */
[----:B-1----:R-:W-:-:S03]  /*b1f0*/  IMAD.WIDE R8, R133, 0x2, R18 ;  /* 0x0000000285087825 */ /* 0x002fc600078e0212 */
[----:B------:R0:W4:Y:S01]  /*b200*/  LDG.E.U16 R175, desc[UR28][R6.64] ;  /* 0x0000001c06af7981 */ /* 0x000122000c1e1500 */
[----:B-----5:R-:W-:-:S03]  /*b210*/  IMAD.WIDE R4, R133, 0x2, R30 ;  /* 0x0000000285047825 */ /* 0x020fc600078e021e */
[----:B------:R-:W5:Y:S04]  /*b220*/  LDL.64 R18, [R1+0x258] ;  /* 0x0002580001127983 */ /* 0x000f680000100a00 */
[----:B------:R-:W5:Y:S01]  /*b230*/  LDG.E.U16 R182, desc[UR28][R182.64] ;  /* 0x0000001cb6b67981 */ /* 0x000f62000c1e1500 */
[----:B0-----:R-:W-:-:S03]  /*b240*/  IMAD.WIDE R6, R133, 0x2, R12 ;  /* 0x0000000285067825 */ /* 0x001fc600078e020c */
[----:B------:R-:W5:Y:S04]  /*b250*/  LDL.64 R12, [R1+0x2b8] ;  /* 0x0002b800010c7983 */ /* 0x000f680000100a00 */
[----:B------:R-:W5:Y:S04]  /*b260*/  LDL.64 R30, [R1+0x330] ;  /* 0x00033000011e7983 */ /* 0x000f680000100a00 */
[----:B------:R2:W5:Y:S04]  /*b270*/  LDG.E.U16 R183, desc[UR28][R4.64] ;  /* 0x0000001c04b77981 */ /* 0x000568000c1e1500 */
[----:B------:R-:W5:Y:S01]  /*b280*/  LDL.64 R10, [R1+0x298] ;  /* 0x00029800010a7983 */ /* 0x000f620000100a00 */
[----:B------:R-:W-:-:S03]  /*b290*/  IMAD.WIDE R188, R133, 0x2, R22 ;  /* 0x0000000285bc7825 */ /* 0x000fc600078e0216 */
[----:B------:R-:W5:Y:S01]  /*b2a0*/  LDG.E.U16 R178, desc[UR28][R178.64] ;  /* 0x0000001cb2b27981 */ /* 0x000f62000c1e1500 */
[----:B------:R-:W-:-:S03]  /*b2b0*/  IMAD.WIDE R186, R133, 0x2, R24 ;  /* 0x0000000285ba7825 */ /* 0x000fc600078e0218 */
[----:B------:R-:W5:Y:S04]  /*b2c0*/  LDL.64 R22, [R1+0x2b0] ;  /* 0x0002b00001167983 */ /* 0x000f680000100a00 */
[----:B------:R-:W5:Y:S04]  /*b2d0*/  LDL.64 R24, [R1+0x2d0] ;  /* 0x0002d00001187983 */ /* 0x000f680000100a00 */
[----:B------:R-:W5:Y:S04]  /*b2e0*/  LDG.E.U16 R186, desc[UR28][R186.64] ;  /* 0x0000001cbaba7981 */ /* 0x000f68000c1e1500 */
[----:B------:R3:W5:Y:S04]  /*b2f0*/  LDG.E.U16 R179, desc[UR28][R8.64] ;  /* 0x0000001c08b37981 */ /* 0x000768000c1e1500 */
[----:B------:R-:W5:Y:S04]  /*b300*/  LDL.64 R36, [R1+0x390] ;  /* 0x0003900001247983 */ /* 0x000f680000100a00 */
[----:B------:R-:W5:Y:S04]  /*b310*/  LDG.E.U16 R180, desc[UR28][R180.64] ;  /* 0x0000001cb4b47981 */ /* 0x000f68000c1e1500 */
[----:B------:R-:W5:Y:S04]  /*b320*/  LDG.E.U16 R188, desc[UR28][R188.64] ;  /* 0x0000001cbcbc7981 */ /* 0x000f68000c1e1500 */
[----:B------:R-:W5:Y:S04]  /*b330*/  LDL.64 R34, [R1+0x370] ;  /* 0x0003700001227983 */ /* 0x000f680000100a00 */
[----:B------:R-:W5:Y:S04]  /*b340*/  LDG.E.U16 R181, desc[UR28][R6.64] ;  /* 0x0000001c06b57981 */ /* 0x000f68000c1e1500 */
[----:B------:R-:W5:Y:S01]  /*b350*/  LDL.64 R32, [R1+0x350] ;  /* 0x0003500001207983 */ /* 0x000f620000100a00 */
[----:B--2---:R-:W-:-:S03]  /*b360*/  IMAD.WIDE R4, R133, 0x2, R14 ;  /* 0x0000000285047825 */ /* 0x004fc600078e020e */
[----:B------:R-:W2:Y:S01]  /*b370*/  LDL.64 R14, [R1+0x410] ;  /* 0x00041000010e7983 */ /* 0x000ea20000100a00 */
[----:B------:R-:W-:-:S03]  /*b380*/  IMAD.WIDE R184, R133, 0x2, R28 ;  /* 0x0000000285b87825 */ /* 0x000fc600078e021c */
[----:B------:R-:W2:Y:S01]  /*b390*/  LDL.64 R28, [R1+0x310] ;  /* 0x00031000011c7983 */ /* 0x000ea20000100a00 */
[----:B---3--:R-:W-:-:S03]  /*b3a0*/  IMAD.WIDE R8, R133, 0x2, R20 ;  /* 0x0000000285087825 */ /* 0x008fc600078e0214 */
[----:B------:R4:W3:Y:S04]  /*b3b0*/  LDG.E.U16 R187, desc[UR28][R4.64] ;  /* 0x0000001c04bb7981 */ /* 0x0008e8000c1e1500 */
[----:B------:R-:W3:Y:S04]  /*b3c0*/  LDL.64 R20, [R1+0x290] ;  /* 0x0002900001147983 */ /* 0x000ee80000100a00 */
[----:B------:R-:W3:Y:S01]  /*b3d0*/  LDG.E.U16 R184, desc[UR28][R184.64] ;  /* 0x0000001cb8b87981 */ /* 0x000ee2000c1e1500 */
[----:B----4-:R-:W-:-:S03]  /*b3e0*/  IMAD.WIDE R4, R133, 0x2, R16 ;  /* 0x0000000285047825 */ /* 0x010fc600078e0210 */
[----:B------:R-:W4:Y:S01]  /*b3f0*/  LDL.64 R16, [R1+0x250] ;  /* 0x0002500001107983 */ /* 0x000f220000100a00 */
[----:B------:R-:W-:-:S03]  /*b400*/  IMAD.WIDE R6, R133, 0x2, R26 ;  /* 0x0000000285067825 */ /* 0x000fc600078e021a */
[----:B------:R-:W4:Y:S04]  /*b410*/  LDL.64 R26, [R1+0x2f0] ;  /* 0x0002f000011a7983 */ /* 0x000f280000100a00 */
[----:B------:R5:W4:Y:S04]  /*b420*/  LDG.E.U16 R185, desc[UR28][R6.64] ;  /* 0x0000001c06b97981 */ /* 0x000b28000c1e1500 */
[----:B------:R0:W4:Y:S04]  /*b430*/  LDG.E.U16 R146, desc[UR28][R8.64] ;  /* 0x0000001c08927981 */ /* 0x000128000c1e1500 */
[----:B------:R-:W4:Y:S01]  /*b440*/  LDG.E.U16 R144, desc[UR28][R4.64] ;  /* 0x0000001c04907981 */ /* 0x000f22000c1e1500 */
[----:B-----5:R-:W-:-:S03]  /*b450*/  IMAD.WIDE R6, R133, 0x2, R18 ;  /* 0x0000000285067825 */ /* 0x020fc600078e0212 */
[----:B------:R-:W5:Y:S01]  /*b460*/  LDL.64 R18, [R1+0x270] ;  /* 0x0002700001127983 */ /* 0x000f620000100a00 */
[----:B------:R-:W-:-:S03]  /*b470*/  IMAD.WIDE R12, R133, 0x2, R12 ;  /* 0x00000002850c7825 */ /* 0x000fc600078e020c */
[----:B------:R1:W5:Y:S04]  /*b480*/  LDG.E.U16 R145, desc[UR28][R6.64] ;  /* 0x0000001c06917981 */ /* 0x000368000c1e1500 */
[----:B------:R-:W5:Y:S01]  /*b490*/  LDG.E.U16 R189, desc[UR28][R12.64] ;  /* 0x0000001c0cbd7981 */ /* 0x000f62000c1e1500 */
[----:B0-----:R-:W-:-:S04]  /*b4a0*/  IMAD.WIDE R8, R133, 0x2, R40 ;  /* 0x0000000285087825 */ /* 0x001fc800078e0228 */
[C---:B-1----:R-:W-:Y:S01]  /*b4b0*/  IMAD.WIDE R6, R133.reuse, 0x2, R38 ;  /* 0x0000000285067825 */ /* 0x042fe200078e0226 */
[----:B------:R0:W5:Y:S03]  /*b4c0*/  LDG.E.U16 R141, desc[UR28][R8.64] ;  /* 0x0000001c088d7981 */ /* 0x000166000c1e1500 */
[C---:B------:R-:W-:Y:S01]  /*b4d0*/  IMAD.WIDE R10, R133.reuse, 0x2, R10 ;  /* 0x00000002850a7825 */ /* 0x040fe200078e020a */
[----:B------:R1:W5:Y:S04]  /*b4e0*/  LDG.E.U16 R140, desc[UR28][R6.64] ;  /* 0x0000001c068c7981 */ /* 0x000368000c1e1500 */
[----:B------:R-:W5:Y:S01]  /*b4f0*/  LDG.E.U16 R67, desc[UR28][R10.64] ;  /* 0x0000001c0a437981 */ /* 0x000f62000c1e1500 */
[----:B0-----:R-:W-:-:S04]  /*b500*/  IMAD.WIDE R8, R133, 0x2, R30 ;  /* 0x0000000285087825 */ /* 0x001fc800078e021e */
[C---:B------:R-:W-:Y:S01]  /*b510*/  IMAD.WIDE R74, R133.reuse, 0x2, R24 ;  /* 0x00000002854a7825 */ /* 0x040fe200078e0218 */
[----:B------:R0:W5:Y:S05]  /*b520*/  LDG.E.U16 R129, desc[UR28][R8.64] ;  /* 0x0000001c08817981 */ /* 0x00016a000c1e1500 */
[----:B------:R-:W5:Y:S01]  /*b530*/  LDG.E.U16 R74, desc[UR28][R74.64] ;  /* 0x0000001c4a4a7981 */ /* 0x000f62000c1e1500 */
[----:B--2---:R-:W-:-:S03]  /*b540*/  IMAD.WIDE R12, R133, 0x2, R14 ;  /* 0x00000002850c7825 */ /* 0x004fc600078e020e */
[----:B------:R-:W2:Y:S01]  /*b550*/  LDL.64 R14, [R1+0x230] ;  /* 0x00023000010e7983 */ /* 0x000ea20000100a00 */
[----:B-1----:R-:W-:-:S03]  /*b560*/  IMAD.WIDE R6, R133, 0x2, R28 ;  /* 0x0000000285067825 */ /* 0x002fc600078e021c */
[----:B------:R-:W2:Y:S01]  /*b570*/  LDG.E.U16 R143, desc[UR28][R12.64] ;  /* 0x0000001c0c8f7981 */ /* 0x000ea2000c1e1500 */
[----:B0-----:R-:W-:-:S03]  /*b580*/  IMAD.WIDE R8, R133, 0x2, R22 ;  /* 0x0000000285087825 */ /* 0x001fc600078e0216 */
[----:B------:R3:W2:Y:S04]  /*b590*/  LDG.E.U16 R128, desc[UR28][R6.64] ;  /* 0x0000001c06807981 */ /* 0x0006a8000c1e1500 */
[----:B------:R-:W2:Y:S01]  /*b5a0*/  LDG.E.U16 R73, desc[UR28][R8.64] ;  /* 0x0000001c08497981 */ /* 0x000ea2000c1e1500 */
[----:B---3--:R-:W-:-:S04]  /*b5b0*/  IMAD.WIDE R6, R133, 0x2, R20 ;  /* 0x0000000285067825 */ /* 0x008fc800078e0214 */
[C---:B----4-:R-:W-:Y:S01]  /*b5c0*/  IMAD.WIDE R68, R133.reuse, 0x2, R16 ;  /* 0x0000000285447825 */ /* 0x050fe200078e0210 */
[----:B------:R-:W3:Y:S05]  /*b5d0*/  LDG.E.U16 R72, desc[UR28][R6.64] ;  /* 0x0000001c06487981 */ /* 0x000eea000c1e1500 */
[----:B------:R-:W4:Y:S01]  /*b5e0*/  LDG.E.U16 R68, desc[UR28][R68.64] ;  /* 0x0000001c44447981 */ /* 0x000f22000c1e1500 */
[----:B------:R-:W-:-:S05]  /*b5f0*/  IMAD.WIDE R10, R133, 0x2, R42 ;  /* 0x00000002850a7825 */ /* 0x000fca00078e022a */
[----:B------:R-:W3:Y:S01]  /*b600*/  LDG.E.U16 R142, desc[UR28][R10.64] ;  /* 0x0000001c0a8e7981 */ /* 0x000ee2000c1e1500 */
[----:B------:R-:W-:-:S05]  /*b610*/  IMAD.WIDE R4, R133, 0x2, R36 ;  /* 0x0000000285047825 */ /* 0x000fca00078e0224 */
[----:B------:R0:W3:Y:S02]  /*b620*/  LDG.E.U16 R137, desc[UR28][R4.64] ;  /* 0x0000001c04897981 */ /* 0x0000e4000c1e1500 */
[----:B0-----:R-:W-:-:S05]  /*b630*/  IMAD.WIDE R4, R133, 0x2, R26 ;  /* 0x0000000285047825 */ /* 0x001fca00078e021a */
[----:B------:R5:W3:Y:S01]  /*b640*/  LDG.E.U16 R127, desc[UR28][R4.64] ;  /* 0x0000001c047f7981 */ /* 0x000ae2000c1e1500 */
[----:B------:R-:W-:-:S04]  /*b650*/  IMAD.WIDE R12, R133, 0x2, R34 ;  /* 0x00000002850c7825 */ /* 0x000fc800078e0222 */
[C---:B------:R-:W-:Y:S01]  /*b660*/  IMAD.WIDE R10, R133.reuse, 0x2, R32 ;  /* 0x00000002850a7825 */ /* 0x040fe200078e0220 */
[----:B------:R0:W3:Y:S03]  /*b670*/  LDG.E.U16 R131, desc[UR28][R12.64] ;  /* 0x0000001c0c837981 */ /* 0x0000e6000c1e1500 */
[----:B-----5:R-:W-:Y:S01]  /*b680*/  IMAD.WIDE R4, R133, 0x2, R18 ;  /* 0x0000000285047825 */ /* 0x020fe200078e0212 */
[----:B------:R-:W5:Y:S04]  /*b690*/  LDG.E.U16 R130, desc[UR28][R10.64] ;  /* 0x0000001c0a827981 */ /* 0x000f68000c1e1500 */
[----:B------:R2:W3:Y:S01]  /*b6a0*/  LDG.E.U16 R71, desc[UR28][R4.64] ;  /* 0x0000001c04477981 */ /* 0x0004e2000c1e1500 */
[C---:B------:R-:W-:Y:S01]  /*b6b0*/  IADD3 R60, P1, PT, R2.reuse, 0x84, RZ ;  /* 0x00000084023c7810 */ /* 0x040fe20007f3e0ff */
[----:B------:R-:W1:Y:S01]  /*b6c0*/  S2R R231, SR_TID.X ;  /* 0x0000000000e77919 */ /* 0x000e620000002100 */
[----:B------:R-:W-:-:S03]  /*b6d0*/  IADD3 R61, P0, PT, R2, 0x83, RZ ;  /* 0x00000083023d7810 */ /* 0x000fc60007f1e0ff */
[--C-:B------:R-:W-:Y:S01]  /*b6e0*/  IMAD.X R53, RZ, RZ, R3.reuse, P1 ;  /* 0x000000ffff357224 */ /* 0x100fe200008e0603 */
[C---:B------:R-:W-:Y:S01]  /*b6f0*/  IADD3 R52, P1, PT, R2.reuse, 0x88, RZ ;  /* 0x0000008802347810 */ /* 0x040fe20007f3e0ff */
[----:B------:R-:W-:Y:S01]  /*b700*/  IMAD.X R55, RZ, RZ, R3, P0 ;  /* 0x000000ffff377224 */ /* 0x000fe200000e0603 */
        /* <DEDUP_REMOVED lines=16> */
[C---:B------:R-:W-:Y:S02]  /*b810*/  IADD3 R22, P0, PT, R2.reuse, 0x97, RZ ;  /* 0x0000009702167810 */ /* 0x040fe40007f1e0ff */
[----:B-1----:R-:W-:Y:S02]  /*b820*/  LOP3.LUT R190, R231, 0x3f, RZ, 0xc0, !PT ;  /* 0x0000003fe7be7812 */ /* 0x002fe400078ec0ff */
[----:B------:R-:W-:Y:S01]  /*b830*/  SHF.R.S32.HI R6, RZ, 0x6, R231 ;  /* 0x00000006ff067819 */ /* 0x000fe200000114e7 */
[----:B0-----:R-:W-:Y:S01]  /*b840*/  IMAD.X R13, RZ, RZ, R3, P1 ;  /* 0x000000ffff0d7224 */ /* 0x001fe200008e0603 */
[----:B------:R-:W-:Y:S01]  /*b850*/  IADD3 R12, P1, PT, R2, 0x9c, RZ ;  /* 0x0000009c020c7810 */ /* 0x000fe20007f3e0ff */
[----:B------:R-:W-:Y:S01]  /*b860*/  IMAD.SHL.U32 R190, R190, 0x2, RZ ;  /* 0x00000002bebe7824 */ /* 0x000fe200078e00ff */
[----:B------:R-:W-:Y:S01]  /*b870*/  IADD3 R63, P4, PT, R2, 0x81, RZ ;  /* 0x00000081023f7810 */ /* 0x000fe20007f9e0ff */
[----:B--2---:R-:W-:-:S05]  /*b880*/  IMAD.WIDE R4, R133, 0x2, R14 ;  /* 0x0000000285047825 */ /* 0x004fca00078e020e */
[----:B------:R0:W2:Y:S01]  /*b890*/  LDG.E.U16 R69, desc[UR28][R4.64] ;  /* 0x0000001c04457981 */ /* 0x0000a2000c1e1500 */
[--C-:B------:R-:W-:Y:S01]  /*b8a0*/  IMAD.X R15, RZ, RZ, R3.reuse, P0 ;  /* 0x000000ffff0f7224 */ /* 0x100fe200000e0603 */
[----:B------:R-:W-:Y:S02]  /*b8b0*/  IADD3 R14, P0, PT, R2, 0x9b, RZ ;  /* 0x0000009b020e7810 */ /* 0x000fe40007f1e0ff */
[----:B0-----:R-:W-:Y:S01]  /*b8c0*/  SGXT R4, R6, 0x1 ;  /* 0x000000010604781a */ /* 0x001fe20000000200 */
[--C-:B------:R-:W-:Y:S02]  /*b8d0*/  IMAD.X R5, RZ, RZ, R3.reuse, P1 ;  /* 0x000000ffff057224 */ /* 0x100fe400008e0603 */
[----:B------:R-:W-:Y:S01]  /*b8e0*/  IMAD.X R7, RZ, RZ, R3, P0 ;  /* 0x000000ffff077224 */ /* 0x000fe200000e0603 */
[----:B------:R-:W-:Y:S02]  /*b8f0*/  LOP3.LUT R190, R190, 0x90, R4, 0x78, !PT ;  /* 0x00000090bebe7812 */ /* 0x000fe400078e7804 */
[----:B------:R-:W-:-:S02]  /*b900*/  IADD3 R4, P1, PT, R2, 0xa0, RZ ;  /* 0x000000a002047810 */ /* 0x000fc40007f3e0ff */
[----:B------:R-:W-:-:S03]  /*b910*/  IADD3 R6, P0, PT, R2, 0x9f, RZ ;  /* 0x0000009f02067810 */ /* 0x000fc60007f1e0ff */
[--C-:B------:R-:W-:Y:S01]  /*b920*/  IMAD.X R66, RZ, RZ, R3.reuse, P1 ;  /* 0x000000ffff427224 */ /* 0x100fe200008e0603 */
[C---:B------:R-:W-:Y:S01]  /*b930*/  IADD3 R123, P1, PT, R2.reuse, 0xa4, RZ ;  /* 0x000000a4027b7810 */ /* 0x040fe20007f3e0ff */
[--C-:B------:R-:W-:Y:S01]  /*b940*/  IMAD.X R65, RZ, RZ, R3.reuse, P0 ;  /* 0x000000ffff417224 */ /* 0x100fe200000e0603 */
[C---:B------:R-:W-:Y:S02]  /*b950*/  IADD3 R124, P0, PT, R2.reuse, 0xa3, RZ ;  /* 0x000000a3027c7810 */ /* 0x040fe40007f1e0ff */
[C---:B------:R-:W-:Y:S01]  /*b960*/  IADD3 R62, P3, PT, R2.reuse, 0x82, RZ ;  /* 0x00000082023e7810 */ /* 0x040fe20007f7e0ff */
[--C-:B------:R-:W-:Y:S01]  /*b970*/  IMAD.X R116, RZ, RZ, R3.reuse, P1 ;  /* 0x000000ffff747224 */ /* 0x100fe200008e0603 */
        /* <DEDUP_REMOVED lines=30> */
[----:B------:R0:W-:Y:S01]  /*bb60*/  STS.U16 [R190+UR15+0x8000], R70 ;  /* 0x00800046be007988 */ /* 0x0001e2000800040f */
[C---:B------:R-:W-:Y:S01]  /*bb70*/  IADD3 R32, P3, PT, R2.reuse, 0x92, RZ ;  /* 0x0000009202207810 */ /* 0x040fe20007f7e0ff */
[--C-:B------:R-:W-:Y:S01]  /*bb80*/  IMAD.X R84, RZ, RZ, R3.reuse, P1 ;  /* 0x000000ffff547224 */ /* 0x100fe200008e0603 */
[C---:B------:R-:W-:Y:S01]  /*bb90*/  IADD3 R83, P1, PT, R2.reuse, 0xb8, RZ ;  /* 0x000000b802537810 */ /* 0x040fe20007f3e0ff */
[--C-:B------:R-:W-:Y:S01]  /*bba0*/  IMAD.X R86, RZ, RZ, R3.reuse, P0 ;  /* 0x000000ffff567224 */ /* 0x100fe200000e0603 */
[----:B------:R-:W-:Y:S01]  /*bbb0*/  IADD3 R85, P0, PT, R2, 0xb7, RZ ;  /* 0x000000b702557810 */ /* 0x000fe20007f1e0ff */
[--C-:B------:R-:W-:Y:S01]  /*bbc0*/  IMAD.X R27, RZ, RZ, R3.reuse, P4 ;  /* 0x000000ffff1b7224 */ /* 0x100fe200020e0603 */
[----:B0-----:R-:W-:Y:S01]  /*bbd0*/  LOP3.LUT R70, R190, 0x20, RZ, 0x3c, !PT ;  /* 0x00000020be467812 */ /* 0x001fe200078e3cff */
[----:B------:R0:W-:Y:S01]  /*bbe0*/  STS.U16 [R190+UR15+0x8400], R147 ;  /* 0x00840093be007988 */ /* 0x0001e2000800040f */
[----:B------:R-:W-:Y:S01]  /*bbf0*/  IADD3 R26, P4, PT, R2, 0x95, RZ ;  /* 0x00000095021a7810 */ /* 0x000fe20007f9e0ff */
[----:B------:R-:W-:-:S02]  /*bc00*/  IMAD.X R25, RZ, RZ, R3, P3 ;  /* 0x000000ffff197224 */ /* 0x000fc400018e0603 */
[----:B------:R-:W-:Y:S01]  /*bc10*/  STS.U16 [R190+UR15+0x8800], R148 ;  /* 0x00880094be007988 */ /* 0x000fe2000800040f */
[----:B------:R-:W-:Y:S01]  /*bc20*/  IADD3 R24, P3, PT, R2, 0x96, RZ ;  /* 0x0000009602187810 */ /* 0x000fe20007f7e0ff */
[----:B------:R-:W-:Y:S02]  /*bc30*/  IMAD.X R77, RZ, RZ, R3, P1 ;  /* 0x000000ffff4d7224 */ /* 0x000fe400008e0603 */
[----:B------:R-:W-:Y:S01]  /*bc40*/  STS.U16 [R190+UR15+0x8c00], R149 ;  /* 0x008c0095be007988 */ /* 0x000fe2000800040f */
[----:B0-----:R-:W-:-:S03]  /*bc50*/  LOP3.LUT R147, R190, 0x40, RZ, 0x3c, !PT ;  /* 0x00000040be937812 */ /* 0x001fc600078e3cff */
[----:B------:R-:W-:Y:S01]  /*bc60*/  STS.U16 [R190+UR15+0x9000], R150 ;  /* 0x00900096be007988 */ /* 0x000fe2000800040f */
[----:B------:R-:W-:-:S03]  /*bc70*/  IMAD.X R78, RZ, RZ, R3, P0 ;  /* 0x000000ffff4e7224 */ /* 0x000fc600000e0603 */
[----:B------:R-:W-:Y:S01]  /*bc80*/  STS.U16 [R190+UR15+0x9400], R151 ;  /* 0x00940097be007988 */ /* 0x000fe2000800040f */
[----:B------:R-:W-:-:S03]  /*bc90*/  IADD3 R191, P1, PT, R2, 0xbb, RZ ;  /* 0x000000bb02bf7810 */ /* 0x000fc60007f3e0ff */
        /* <DEDUP_REMOVED lines=26> */
[----:B------:R0:W-:Y:S01]  /*be40*/  STS.U16 [R70+UR15+0xbd00], R177 ;  /* 0x00bd00b146007988 */ /* 0x0001e2000800040f */
[--C-:B------:R-:W-:Y:S01]  /*be50*/  IMAD.X R19, RZ, RZ, R3.reuse, P4 ;  /* 0x000000ffff137224 */ /* 0x100fe200020e0603 */
[----:B------:R-:W-:Y:S01]  /*be60*/  IADD3 R18, P4, PT, R2, 0x99, RZ ;  /* 0x0000009902127810 */ /* 0x000fe20007f9e0ff */
[----:B------:R-:W-:Y:S01]  /*be70*/  IMAD.X R17, RZ, RZ, R3, P3 ;  /* 0x000000ffff117224 */ /* 0x000fe200018e0603 */
[----:B------:R-:W-:Y:S01]  /*be80*/  STS.U16 [R147+UR15+0x8200], R178 ;  /* 0x008200b293007988 */ /* 0x000fe2000800040f */
[----:B0-----:R-:W-:-:S03]  /*be90*/  LOP3.LUT R70, R190, 0x60, RZ, 0x3c, !PT ;  /* 0x00000060be467812 */ /* 0x001fc600078e3cff */
[----:B------:R-:W-:Y:S01]  /*bea0*/  STS.U16 [R147+UR15+0x8600], R179 ;  /* 0x008600b393007988 */ /* 0x000fe2000800040f */
[----:B------:R-:W-:-:S03]  /*beb0*/  IADD3 R16, P3, PT, R2, 0x9a, RZ ;  /* 0x0000009a02107810 */ /* 0x000fc60007f7e0ff */
        /* <DEDUP_REMOVED lines=16> */
[----:B------:R-:W-:-:S03]  /*bfc0*/  IMAD.X R11, RZ, RZ, R3, P4 ;  /* 0x000000ffff0b7224 */ /* 0x000fc600020e0603 */
[----:B------:R1:W-:Y:S01]  /*bfd0*/  STS.U16 [R70+UR15+0xaf00], R73 ;  /* 0x00af004946007988 */ /* 0x0003e2000800040f */
[C---:B------:R-:W-:Y:S01]  /*bfe0*/  IADD3 R10, P4, PT, R2.reuse, 0x9d, RZ ;  /* 0x0000009d020a7810 */ /* 0x040fe20007f9e0ff */
[--C-:B0-----:R-:W-:Y:S01]  /*bff0*/  IMAD.X R74, RZ, RZ, R3.reuse, P1 ;  /* 0x000000ffff4a7224 */ /* 0x101fe200008e0603 */
[C---:B------:R-:W-:Y:S01]  /*c000*/  IADD3 R67, P1, PT, R2.reuse, 0xbd, RZ ;  /* 0x000000bd02437810 */ /* 0x040fe20007f3e0ff */
[--C-:B-1----:R-:W-:Y:S01]  /*c010*/  IMAD.X R73, RZ, RZ, R3.reuse, P0 ;  /* 0x000000ffff497224 */ /* 0x102fe200000e0603 */
[C---:B------:R-:W-:Y:S01]  /*c020*/  IADD3 R167, P0, PT, R2.reuse, 0xbf, RZ ;  /* 0x000000bf02a77810 */ /* 0x040fe20007f1e0ff */
[--C-:B------:R-:W-:Y:S01]  /*c030*/  IMAD.X R9, RZ, RZ, R3.reuse, P3 ;  /* 0x000000ffff097224 */ /* 0x100fe200018e0603 */
[----:B---3--:R0:W-:Y:S01]  /*c040*/  STS.U16 [R70+UR15+0xb300], R72 ;  /* 0x00b3004846007988 */ /* 0x0081e2000800040f */
[----:B------:R-:W-:Y:S01]  /*c050*/  IADD3 R8, P3, PT, R2, 0x9e, RZ ;  /* 0x0000009e02087810 */ /* 0x000fe20007f7e0ff */
[--C-:B------:R-:W-:Y:S02]  /*c060*/  IMAD.X R166, RZ, RZ, R3.reuse, P1 ;  /* 0x000000ffffa67224 */ /* 0x100fe400008e0603 */
[----:B----4-:R1:W-:Y:S01]  /*c070*/  STS.U16 [R70+UR15+0xbb00], R68 ;  /* 0x00bb004446007988 */ /* 0x0103e2000800040f */
[--C-:B------:R-:W-:Y:S01]  /*c080*/  IMAD.X R216, RZ, RZ, R3.reuse, P0 ;  /* 0x000000ffffd87224 */ /* 0x100fe200000e0603 */
[----:B------:R-:W-:Y:S01]  /*c090*/  ISETP.GT.U32.AND P5, PT, R0, R135, PT ;  /* 0x000000870000720c */ /* 0x000fe20003fa4070 */
[--C-:B------:R-:W-:Y:S01]  /*c0a0*/  IMAD.X R0, RZ, RZ, R3.reuse, P4 ;  /* 0x000000ffff007224 */ /* 0x100fe200020e0603 */
[C---:B------:R-:W-:Y:S01]  /*c0b0*/  IADD3 R168, P0, PT, R2.reuse, 0xc2, RZ ;  /* 0x000000c202a87810 */ /* 0x040fe20007f1e0ff */
[----:B0-----:R-:W-:Y:S01]  /*c0c0*/  IMAD.X R72, RZ, RZ, R3, P2 ;  /* 0x000000ffff487224 */ /* 0x001fe200010e0603 */
[----:B------:R-:W-:-:S02]  /*c0d0*/  IADD3 R169, P2, PT, R2, 0xc1, RZ ;  /* 0x000000c102a97810 */ /* 0x000fc40007f5e0ff */
[C---:B-1----:R-:W-:Y:S01]  /*c0e0*/  IADD3 R68, P1, PT, R2.reuse, 0xc0, RZ ;  /* 0x000000c002447810 */ /* 0x042fe20007f3e0ff */
        /* <DEDUP_REMOVED lines=10> */
[C---:B------:R-:W-:Y:S01]  /*c190*/  IADD3 R121, P4, PT, R2.reuse, 0xa5, RZ ;  /* 0x000000a502797810 */ /* 0x040fe20007f9e0ff */
[--C-:B------:R-:W-:Y:S01]  /*c1a0*/  IMAD.X R120, RZ, RZ, R3.reuse, P3 ;  /* 0x000000ffff787224 */ /* 0x100fe200018e0603 */
[C---:B0-----:R-:W-:Y:S01]  /*c1b0*/  IADD3 R141, P0, PT, R2.reuse, 0xc5, RZ ;  /* 0x000000c5028d7810 */ /* 0x041fe20007f1e0ff */
[----:B------:R0:W-:Y:S01]  /*c1c0*/  STS.U16 [R70+UR15+0x8300], R143 ;  /* 0x0083008f46007988 */ /* 0x0001e2000800040f */
[----:B------:R-:W-:Y:S01]  /*c1d0*/  IADD3 R119, P3, PT, R2, 0xa6, RZ ;  /* 0x000000a602777810 */ /* 0x000fe20007f7e0ff */
[----:B------:R-:W-:-:S02]  /*c1e0*/  IMAD.X R212, RZ, RZ, R3, P1 ;  /* 0x000000ffffd47224 */ /* 0x000fc400008e0603 */
[----:B------:R1:W-:Y:S01]  /*c1f0*/  STS.U16 [R70+UR15+0x8f00], R140 ;  /* 0x008f008c46007988 */ /* 0x0003e2000800040f */
[--C-:B------:R-:W-:Y:S02]  /*c200*/  IMAD.X R213, RZ, RZ, R3.reuse, P2 ;  /* 0x000000ffffd57224 */ /* 0x100fe400010e0603 */
[--C-:B------:R-:W-:Y:S01]  /*c210*/  IMAD.X R210, RZ, RZ, R3.reuse, P0 ;  /* 0x000000ffffd27224 */ /* 0x100fe200000e0603 */
[----:B------:R3:W-:Y:S01]  /*c220*/  STS.U16 [R70+UR15+0x8700], R142 ;  /* 0x0087008e46007988 */ /* 0x0007e2000800040f */
[C---:B0-----:R-:W-:Y:S01]  /*c230*/  IADD3 R143, P2, PT, R2.reuse, 0xc7, RZ ;  /* 0x000000c7028f7810 */ /* 0x041fe20007f5e0ff */
[--C-:B------:R-:W-:Y:S01]  /*c240*/  IMAD.X R114, RZ, RZ, R3.reuse, P4 ;  /* 0x000000ffff727224 */ /* 0x100fe200020e0603 */
[C---:B-1----:R-:W-:Y:S01]  /*c250*/  IADD3 R140, P1, PT, R2.reuse, 0xc6, RZ ;  /* 0x000000c6028c7810 */ /* 0x042fe20007f3e0ff */
[--C-:B------:R-:W-:Y:S01]  /*c260*/  IMAD.X R112, RZ, RZ, R3.reuse, P3 ;  /* 0x000000ffff707224 */ /* 0x100fe200018e0603 */
[C---:B------:R-:W-:Y:S02]  /*c270*/  IADD3 R113, P4, PT, R2.reuse, 0xa9, RZ ;  /* 0x000000a902717810 */ /* 0x040fe40007f9e0ff */
[C---:B---3--:R-:W-:Y:S01]  /*c280*/  IADD3 R142, P0, PT, R2.reuse, 0xc8, RZ ;  /* 0x000000c8028e7810 */ /* 0x048fe20007f1e0ff */
        /* <DEDUP_REMOVED lines=47> */
[----:B------:R-:W-:Y:S01]  /*c580*/  IMAD.X R76, RZ, RZ, R3, P4 ;  /* 0x000000ffff4c7224 */ /* 0x000fe200020e0603 */
[----:B------:R-:W-:-:S02]  /*c590*/  IADD3 R193, P0, PT, R2, 0xd7, RZ ;  /* 0x000000d702c17810 */ /* 0x000fc40007f1e0ff */
[-C--:B------:R-:W-:Y:S01]  /*c5a0*/  ISETP.GT.U32.AND P4, PT, R75, R135.reuse, PT ;  /* 0x000000874b00720c */ /* 0x080fe20003f84070 */
[--C-:B------:R-:W-:Y:S01]  /*c5b0*/  IMAD.X R75, RZ, RZ, R3.reuse, P3 ;  /* 0x000000ffff4b7224 */ /* 0x100fe200018e0603 */
[----:B------:R-:W-:Y:S01]  /*c5c0*/  ISETP.GT.U32.AND P3, PT, R191, R135, PT ;  /* 0x00000087bf00720c */ /* 0x000fe20003f64070 */
        /* <DEDUP_REMOVED lines=12> */
[----:B------:R-:W-:Y:S01]  /*c690*/  LOP3.LUT P6, RZ, R231, 0x7f, RZ, 0xc0, !PT ;  /* 0x0000007fe7ff7812 */ /* 0x000fe200078cc0ff */
[--C-:B------:R-:W-:Y:S01]  /*c6a0*/  IMAD.X R186, RZ, RZ, R3.reuse, P1 ;  /* 0x000000ffffba7224 */ /* 0x100fe200008e0603 */
[C---:B------:R-:W-:Y:S01]  /*c6b0*/  IADD3 R182, P1, PT, R2.reuse, 0xde, RZ ;  /* 0x000000de02b67810 */ /* 0x040fe20007f3e0ff */
[--C-:B------:R-:W-:Y:S01]  /*c6c0*/  IMAD.X R184, RZ, RZ, R3.reuse, P2 ;  /* 0x000000ffffb87224 */ /* 0x100fe200010e0603 */
[C---:B------:R-:W-:Y:S01]  /*c6d0*/  IADD3 R161, P2, PT, R2.reuse, 0xdf, RZ ;  /* 0x000000df02a17810 */ /* 0x040fe20007f5e0ff */
[----:B------:R-:W-:Y:S01]  /*c6e0*/  IMAD.X R183, RZ, RZ, R3, P0 ;  /* 0x000000ffffb77224 */ /* 0x000fe200000e0603 */
[----:B------:R-:W-:Y:S01]  /*c6f0*/  UMOV UR8, 0x1 ;  /* 0x0000000100087882 */ /* 0x000fe20000000000 */
[----:B------:R-:W-:Y:S01]  /*c700*/  IADD3 R162, P0, PT, R2, 0xe0, RZ ;  /* 0x000000e002a27810 */ /* 0x000fe20007f1e0ff */
[----:B------:R-:W-:-:S04]  /*c710*/  @!UP1 UIADD3 UR8, UPT, UPT, -UR8, 0x100000, URZ ;  /* 0x0010000008089890 */ /* 0x000fc8000fffe1ff */
[----:B------:R-:W-:Y:S02]  /*c720*/  @!UP1 USHF.L.U32 UR9, UR8, 0xb, URZ ;  /* 0x0000000b08099899 */ /* 0x000fe400080006ff */
[----:B------:R-:W-:Y:S01]  /*c730*/  @!UP1 USHF.L.U32 UR8, UR8, 0x1, URZ ;  /* 0x0000000108089899 */ /* 0x000fe200080006ff */
[--C-:B------:R-:W-:Y:S01]  /*c740*/  IMAD.X R181, RZ, RZ, R3.reuse, P1 ;  /* 0x000000ffffb57224 */ /* 0x100fe200008e0603 */
[C---:B------:R-:W-:Y:S01]  /*c750*/  IADD3 R163, P1, PT, R2.reuse, 0xe1, RZ ;  /* 0x000000e102a37810 */ /* 0x040fe20007f3e0ff */
[--C-:B------:R-:W-:Y:S01]  /*c760*/  IMAD.X R180, RZ, RZ, R3.reuse, P2 ;  /* 0x000000ffffb47224 */ /* 0x100fe200010e0603 */
[C---:B------:R-:W-:Y:S01]  /*c770*/  IADD3 R164, P2, PT, R2.reuse, 0xe2, RZ ;  /* 0x000000e202a47810 */ /* 0x040fe20007f5e0ff */
[--C-:B------:R-:W-:Y:S01]  /*c780*/  IMAD.X R179, RZ, RZ, R3.reuse, P0 ;  /* 0x000000ffffb37224 */ /* 0x100fe200000e0603 */
[C---:B------:R-:W-:Y:S01]  /*c790*/  IADD3 R177, P0, PT, R2.reuse, 0xe3, RZ ;  /* 0x000000e302b17810 */ /* 0x040fe20007f1e0ff */
[----:B------:R-:W-:Y:S01]  /*c7a0*/  VOTEU.ALL UP3, P6 ;  /* 0x0000000000ff7886 */ /* 0x000fe20003060000 */
[--C-:B------:R-:W-:Y:S01]  /*c7b0*/  IMAD.X R178, RZ, RZ, R3.reuse, P1 ;  /* 0x000000ffffb27224 */ /* 0x100fe200008e0603 */
[C---:B------:R-:W-:Y:S01]  /*c7c0*/  IADD3 R174, P1, PT, R2.reuse, 0xe4, RZ ;  /* 0x000000e402ae7810 */ /* 0x040fe20007f3e0ff */
[--C-:B------:R-:W-:Y:S01]  /*c7d0*/  IMAD.X R176, RZ, RZ, R3.reuse, P2 ;  /* 0x000000ffffb07224 */ /* 0x100fe200010e0603 */
[C---:B------:R-:W-:Y:S01]  /*c7e0*/  IADD3 R165, P2, PT, R2.reuse, 0xe5, RZ ;  /* 0x000000e502a57810 */ /* 0x040fe20007f5e0ff */
[----:B------:R-:W-:Y:S01]  /*c7f0*/  IMAD.X R175, RZ, RZ, R3, P0 ;  /* 0x000000ffffaf7224 */ /* 0x000fe200000e0603 */
[----:B------:R0:W-:Y:S01]  /*c800*/  STS.U16 [R70+UR15+0x9700], R131 ;  /* 0x0097008346007988 */ /* 0x0001e2000800040f */
[----:B------:R-:W-:-:S03]  /*c810*/  IADD3 R218, P0, PT, R2, 0xe6, RZ ;  /* 0x000000e602da7810 */ /* 0x000fc60007f1e0ff */
[----:B-----5:R0:W-:Y:S04]  /*c820*/  STS.U16 [R70+UR15+0x9b00], R130 ;  /* 0x009b008246007988 */ /* 0x0201e8000800040f */
[----:B------:R0:W-:Y:S04]  /*c830*/  STS.U16 [R70+UR15+0x9f00], R129 ;  /* 0x009f008146007988 */ /* 0x0001e8000800040f */
[----:B------:R0:W-:Y:S04]  /*c840*/  STS.U16 [R70+UR15+0xa300], R128 ;  /* 0x00a3008046007988 */ /* 0x0001e8000800040f */
[----:B------:R0:W-:Y:S04]  /*c850*/  STS.U16 [R70+UR15+0xa700], R127 ;  /* 0x00a7007f46007988 */ /* 0x0001e8000800040f */
[----:B------:R0:W-:Y:S04]  /*c860*/  STS.U16 [R70+UR15+0xb700], R71 ;  /* 0x00b7004746007988 */ /* 0x0001e8000800040f */
[----:B--2---:R0:W-:Y:S01]  /*c870*/  STS.U16 [R70+UR15+0xbf00], R69 ;  /* 0x00bf004546007988 */ /* 0x0041e2000800040f */
[--C-:B------:R-:W-:Y:S01]  /*c880*/  IMAD.X R173, RZ, RZ, R3.reuse, P1 ;  /* 0x000000ffffad7224 */ /* 0x100fe200008e0603 */
[----:B------:R1:W-:Y:S06]  /*c890*/  MEMBAR.ALL.CTA ;  /* 0x0000000000007992 */ /* 0x0003ec0000008000 */
[----:B-1----:R-:W-:Y:S04]  /*c8a0*/  FENCE.VIEW.ASYNC.S ;  /* 0x00000000000073c6 */ /* 0x002fe80000000000 */
[----:B------:R-:W1:Y:S02]  /*c8b0*/  FENCE.VIEW.ASYNC.S ;  /* 0x00000000000073c6 */ /* 0x000e640000000000 */
[----:B-1----:R0:W1:Y:S01]  /*c8c0*/  @!UP3 SYNCS.EXCH.64 URZ, [UR15+0x10010], UR8 ;  /* 0x010010080fffb5b2 */ /* 0x0020620008000100 */
[--C-:B------:R-:W-:Y:S01]  /*c8d0*/  IMAD.X R172, RZ, RZ, R3.reuse, P2 ;  /* 0x000000ffffac7224 */ /* 0x100fe200010e0603 */
[----:B-1----:R-:W-:Y:S01]  /*c8e0*/  BAR.SYNC.DEFER_BLOCKING 0x0 ;  /* 0x0000000000007b1d */ /* 0x002fe20000010000 */
[C---:B------:R-:W-:Y:S01]  /*c8f0*/  IADD3 R220, P1, PT, R2.reuse, 0xe7, RZ ;  /* 0x000000e702dc7810 */ /* 0x040fe20007f3e0ff */
[----:B------:R-:W-:Y:S01]  /*c900*/  IMAD.X R221, RZ, RZ, R3, P0 ;  /* 0x000000ffffdd7224 */ /* 0x000fe200000e0603 */
[----:B------:R-:W-:-:S02]  /*c910*/  IADD3 R222, P2, PT, R2, 0xe8, RZ ;  /* 0x000000e802de7810 */ /* 0x000fc40007f5e0ff */
        /* <DEDUP_REMOVED lines=16> */
[----:B------:R-:W-:Y:S01]  /*ca20*/  IADD3 R241, P2, PT, R2, 0xf1, RZ ;  /* 0x000000f102f17810 */ /* 0x000fe20007f5e0ff */
[----:B------:R-:W-:Y:S01]  /*ca30*/  IMAD.X R236, RZ, RZ, R3, P0 ;  /* 0x000000ffffec7224 */ /* 0x000fe200000e0603 */
[----:B0-----:R-:W-:Y:S11]  /*ca40*/  BRA.U UP2, `(.L_x_13) ;  /* 0x0000000102547547 */ /* 0x001ff6000b800000 */
[----:B------:R-:W-:Y:S01]  /*ca50*/  UIADD3 UR8, UPT, UPT, UR15, 0x10010, URZ ;  /* 0x000100100f087890 */ /* 0x000fe2000fffe0ff */
[----:B------:R-:W-:Y:S01]  /*ca60*/  UMOV UR54, UR26 ;  /* 0x0000001a00367c82 */ /* 0x000fe20008000000 */
[----:B------:R-:W-:Y:S01]  /*ca70*/  UMOV UR55, 0x40004040 ;  /* 0x4000404000377882 */ /* 0x000fe20000000000 */
[----:B------:R-:W-:Y:S01]  /*ca80*/  UMOV UR52, UR24 ;  /* 0x0000001800347c82 */ /* 0x000fe20008000000 */
[----:B------:R-:W-:Y:S01]  /*ca90*/  UMOV UR53, 0x40004040 ;  /* 0x4000404000357882 */ /* 0x000fe20000000000 */
[----:B------:R-:W-:Y:S01]  /*caa0*/  UMOV UR56, 0x0 ;  /* 0x0000000000387882 */ /* 0x000fe20000000000 */
[----:B------:R-:W-:Y:S01]  /*cab0*/  UMOV UR57, 0x8208490 ;  /* 0x0820849000397882 */ /* 0x000fe20000000000 */
[----:B------:R-:W-:Y:S01]  /*cac0*/  UMOV UR58, 0x0 ;  /* 0x00000000003a7882 */ /* 0x000fe20000000000 */
[----:B------:R-:W-:Y:S01]  /*cad0*/  UMOV UR59, 0x8208490 ;  /* 0x08208490003b7882 */ /* 0x000fe20000000000 */
[----:B------:R-:W-:Y:S01]  /*cae0*/  UMOV UR62, 0x0 ;  /* 0x00000000003e7882 */ /* 0x000fe20000000000 */
[----:B------:R-:W-:Y:S01]  /*caf0*/  UMOV UR63, 0x8208490 ;  /* 0x08208490003f7882 */ /* 0x000fe20000000000 */
[----:B------:R0:W-:Y:S01]  /*cb00*/  UTCHMMA gdesc[UR54], gdesc[UR52], tmem[UR19], tmem[UR56], idesc[UR57], !UPT ;  /* 0x00ff3834360075ea */ /* 0x0001e2000f800013 */
[----:B------:R-:W-:Y:S01]  /*cb10*/  UMOV UR9, URZ ;  /* 0x000000ff00097c82 */ /* 0x000fe20008000000 */
        /* <DEDUP_REMOVED lines=8> */
.L_x_13:
[--C-:B------:R-:W-:Y:S01]  /*cba0*/  IMAD.X R242, RZ, RZ, R3.reuse, P1 ;  /* 0x000000fffff27224 */ /* 0x100fe200008e0603 */
[C---:B------:R-:W-:Y:S01]  /*cbb0*/  IADD3 R243, P1, PT, R2.reuse, 0xf2, RZ ;  /* 0x000000f202f37810 */ /* 0x040fe20007f3e0ff */
[--C-:B------:R-:W-:Y:S01]  /*cbc0*/  IMAD.X R240, RZ, RZ, R3.reuse, P2 ;  /* 0x000000fffff07224 */ /* 0x100fe200010e0603 */
[C---:B------:R-:W-:Y:S01]  /*cbd0*/  IADD3 R245, P2, PT, R2.reuse, 0xf3, RZ ;  /* 0x000000f302f57810 */ /* 0x040fe20007f5e0ff */
[----:B------:R-:W1:Y:S02]  /*cbe0*/  SYNCS.PHASECHK.TRANS64.TRYWAIT P0, [UR15+0x10010], RZ ;  /* 0x010010ffff0075a7 */ /* 0x000e64000800110f */
        /* <DEDUP_REMOVED lines=9> */
[----:B------:R-:W-:Y:S01]  /*cc80*/  IADD3 R69, P1, PT, R2, 0xf8, RZ ;  /* 0x000000f802457810 */ /* 0x000fe20007f3e0ff */
[----:B------:R2:W-:Y:S01]  /*cc90*/  STL [R1], R71 ;  /* 0x0000004701007387 */ /* 0x0005e20000100800 */
[----:B------:R-:W-:-:S03]  /*cca0*/  IMAD.X R252, RZ, RZ, R3, P2 ;  /* 0x000000fffffc7224 */ /* 0x000fc600010e0603 */
[----:B------:R3:W-:Y:S04]  /*ccb0*/  STL [R1+0x4], R70 ;  /* 0x0000044601007387 */ /* 0x0007e80000100800 */
[----:B------:R4:W-:Y:S01]  /*ccc0*/  STL [R1+0x8], R69 ;  /* 0x0000084501007387 */ /* 0x0009e20000100800 */
[----:B--2---:R-:W-:Y:S01]  /*ccd0*/  IADD3 R71, P2, PT, R2, 0xf9, RZ ;  /* 0x000000f902477810 */ /* 0x004fe20007f5e0ff */
[----:B---3--:R-:W-:-:S04]  /*cce0*/  IMAD.X R70, RZ, RZ, R3, P1 ;  /* 0x000000ffff467224 */ /* 0x008fc800008e0603 */
[----:B------:R2:W-:Y:S01]  /*ccf0*/  STL [R1+0x10], R71 ;  /* 0x0000104701007387 */ /* 0x0005e20000100800 */
[----:B----4-:R-:W-:-:S03]  /*cd00*/  IADD3 R69, P1, PT, R2, 0xfa, RZ ;  /* 0x000000fa02457810 */ /* 0x010fc60007f3e0ff */
[----:B------:R3:W-:Y:S04]  /*cd10*/  STL [R1+0x14], R70 ;  /* 0x0000144601007387 */ /* 0x0007e80000100800 */
[----:B------:R4:W-:Y:S01]  /*cd20*/  STL [R1+0x3c], R69 ;  /* 0x00003c4501007387 */ /* 0x0009e20000100800 */
[----:B--2---:R-:W-:Y:S01]  /*cd30*/  IMAD.X R71, RZ, RZ, R3, P2 ;  /* 0x000000ffff477224 */ /* 0x004fe200010e0603 */
[----:B---3--:R-:W-:-:S04]  /*cd40*/  IADD3 R70, P2, PT, R2, 0xfb, RZ ;  /* 0x000000fb02467810 */ /* 0x008fc80007f5e0ff */
[----:B------:R2:W-:Y:S01]  /*cd50*/  STL [R1+0xc], R71 ;  /* 0x00000c4701007387 */ /* 0x0005e20000100800 */
[--C-:B----4-:R-:W-:Y:S01]  /*cd60*/  IMAD.X R69, RZ, RZ, R3.reuse, P1 ;  /* 0x000000ffff457224 */ /* 0x110fe200008e0603 */
[C---:B------:R-:W-:Y:S02]  /*cd70*/  IADD3 R151, P1, PT, R2.reuse, 0xfc, RZ ;  /* 0x000000fc02977810 */ /* 0x040fe40007f3e0ff */
[----:B------:R3:W-:Y:S04]  /*cd80*/  STL [R1+0x20], R70 ;  /* 0x0000204601007387 */ /* 0x0007e80000100800 */
[----:B------:R4:W-:Y:S01]  /*cd90*/  STL [R1+0x38], R69 ;  /* 0x0000384501007387 */ /* 0x0009e20000100800 */
[--C-:B--2---:R-:W-:Y:S02]  /*cda0*/  IMAD.X R71, RZ, RZ, R3.reuse, P1 ;  /* 0x000000ffff477224 */ /* 0x104fe400008e0603 */
[----:B---3--:R-:W-:Y:S01]  /*cdb0*/  IMAD.X R70, RZ, RZ, R3, P2 ;  /* 0x000000ffff467224 */ /* 0x008fe200010e0603 */
[----:B----4-:R-:W-:-:S04]  /*cdc0*/  IADD3 R69, P2, PT, R2, 0xfd, RZ ;  /* 0x000000fd02457810 */ /* 0x010fc80007f5e0ff */
[----:B------:R2:W-:Y:S01]  /*cdd0*/  STL [R1+0x34], R70 ;  /* 0x0000344601007387 */ /* 0x0005e20000100800 */
[----:B------:R-:W-:-:S03]  /*cde0*/  IMAD.X R127, RZ, RZ, R3, P2 ;  /* 0x000000ffff7f7224 */ /* 0x000fc600010e0603 */
[----:B------:R3:W-:Y:S04]  /*cdf0*/  STL [R1+0x30], R71 ;  /* 0x0000304701007387 */ /* 0x0007e80000100800 */
[----:B------:R4:W-:Y:S01]  /*ce00*/  STL [R1+0x2c], R127 ;  /* 0x00002c7f01007387 */ /* 0x0009e20000100800 */
[C---:B--2---:R-:W-:Y:S02]  /*ce10*/  IADD3 R70, P1, PT, R2.reuse, 0xfe, RZ ;  /* 0x000000fe02467810 */ /* 0x044fe40007f3e0ff */
[----:B---3--:R-:W-:-:S03]  /*ce20*/  IADD3 R71, P2, PT, R2, 0xff, RZ ;  /* 0x000000ff02477810 */ /* 0x008fc60007f5e0ff */
[--C-:B------:R-:W-:Y:S01]  /*ce30*/  IMAD.X R128, RZ, RZ, R3.reuse, P1 ;  /* 0x000000ffff807224 */ /* 0x100fe200008e0603 */
[----:B------:R-:W-:Y:S01]  /*ce40*/  IADD3 R2, P1, PT, R2, 0x80, RZ ;  /* 0x0000008002027810 */ /* 0x000fe20007f3e0ff */
[----:B----4-:R-:W-:-:S03]  /*ce50*/  IMAD.X R127, RZ, RZ, R3, P2 ;  /* 0x000000ffff7f7224 */ /* 0x010fc600010e0603 */
[----:B------:R2:W-:Y:S01]  /*ce60*/  STL [R1+0x28], R128 ;  /* 0x0000288001007387 */ /* 0x0005e20000100800 */
[----:B------:R-:W-:Y:S01]  /*ce70*/  IMAD.X R3, RZ, RZ, R3, P1 ;  /* 0x000000ffff037224 */ /* 0x000fe200008e0603 */
[-C--:B------:R-:W-:Y:S02]  /*ce80*/  ISETP.GT.U32.AND P2, PT, R79, R135.reuse, PT ;  /* 0x000000874f00720c */ /* 0x080fe40003f44070 */
[----:B------:R2:W-:Y:S01]  /*ce90*/  STL [R1+0x24], R127 ;  /* 0x0000247f01007387 */ /* 0x0005e20000100800 */
[----:B------:R-:W-:Y:S01]  /*cea0*/  ISETP.GT.U32.AND P1, PT, R81, R135, PT ;  /* 0x000000875100720c */ /* 0x000fe20003f24070 */
[----:B-1----:R-:W-:-:S12]  /*ceb0*/  @!P0 BRA `(.L_x_14) ;  /* 0x0000009c00088947 */ /* 0x002fd80003800000 */
.L_x_23:
[----:B------:R-:W-:Y:S01]  /*cec0*/  BAR.SYNC.DEFER_BLOCKING 0x0 ;  /* 0x0000000000007b1d */ /* 0x000fe20000010000 */
[----:B------:R-:W-:Y:S02]  /*ced0*/  ISETP.GT.U32.AND.EX P6, PT, R72, RZ, PT, P5 ;  /* 0x000000ff4800720c */ /* 0x000fe40003fc4150 */
[----:B------:R-:W-:Y:S02]  /*cee0*/  ISETP.GT.U32.AND.EX P5, PT, R73, RZ, PT, P4 ;  /* 0x000000ff4900720c */ /* 0x000fe40003fa4140 */
[----:B------:R-:W-:Y:S02]  /*cef0*/  LOP3.LUT R132, R132, 0xfbffffff, RZ, 0xc0, !PT ;  /* 0xfbffffff84847812 */ /* 0x000fe400078ec0ff */
[----:B------:R-:W-:Y:S01]  /*cf00*/  ISETP.GT.U32.AND.EX P4, PT, R74, RZ, PT, P3 ;  /* 0x000000ff4a00720c */ /* 0x000fe20003f84130 */
[----:B------:R1:W-:Y:S01]  /*cf10*/  STL [R1+0x45c], R133 ;  /* 0x00045c8501007387 */ /* 0x0003e20000100800 */
[----:B------:R-:W-:Y:S02]  /*cf20*/  ISETP.GT.U32.AND.EX P3, PT, R75, RZ, PT, P2 ;  /* 0x000000ff4b00720c */ /* 0x000fe40003f64120 */
[----:B------:R-:W-:-:S02]  /*cf30*/  ISETP.GT.U32.AND.EX P1, PT, R76, RZ, PT, P1 ;  /* 0x000000ff4c00720c */ /* 0x000fc40003f24110 */
[-C--:B------:R-:W-:Y:S02]  /*cf40*/  ISETP.GT.U32.AND P0, PT, R83, R135.reuse, PT ;  /* 0x000000875300720c */ /* 0x080fe40003f04070 */
[----:B------:R-:W-:Y:S02]  /*cf50*/  @P6 LOP3.LUT R132, R132, 0x4000000, RZ, 0xfc, !PT ;  /* 0x0400000084846812 */ /* 0x000fe400078efcff */
[----:B------:R-:W-:Y:S02]  /*cf60*/  ISETP.GT.U32.AND.EX P2, PT, R77, RZ, PT, P0 ;  /* 0x000000ff4d00720c */ /* 0x000fe40003f44100 */
[----:B------:R-:W-:Y:S02]  /*cf70*/  LOP3.LUT R132, R132, 0xfdffffff, RZ, 0xc0, !PT ;  /* 0xfdffffff84847812 */ /* 0x000fe400078ec0ff */
[----:B------:R-:W-:Y:S02]  /*cf80*/  ISETP.GT.U32.AND P0, PT, R85, R135, PT ;  /* 0x000000875500720c */ /* 0x000fe40003f04070 */
[----:B------:R-:W-:-:S02]  /*cf90*/  @P5 LOP3.LUT R132, R132, 0x2000000, RZ, 0xfc, !PT ;  /* 0x0200000084845812 */ /* 0x000fc400078efcff */
[----:B------:R-:W-:Y:S02]  /*cfa0*/  LOP3.LUT R231, R231, 0x7fffffff, RZ, 0xc0, !PT ;  /* 0x7fffffffe7e77812 */ /* 0x000fe400078ec0ff */
[----:B------:R-:W-:Y:S02]  /*cfb0*/  LOP3.LUT R132, R132, 0xfeffffff, RZ, 0xc0, !PT ;  /* 0xfeffffff84847812 */ /* 0x000fe400078ec0ff */
[-C--:B------:R-:W-:Y:S02]  /*cfc0*/  ISETP.GT.U32.AND P5, PT, R68, R135.reuse, PT ;  /* 0x000000874400720c */ /* 0x080fe40003fa4070 */
[----:B------:R-:W-:Y:S02]  /*cfd0*/  @P4 LOP3.LUT R132, R132, 0x1000000, RZ, 0xfc, !PT ;  /* 0x0100000084844812 */ /* 0x000fe400078efcff */
[----:B------:R-:W-:Y:S02]  /*cfe0*/  ISETP.GT.U32.AND P4, PT, R69, R135, PT ;  /* 0x000000874500720c */ /* 0x000fe40003f84070 */
[----:B------:R-:W-:-:S02]  /*cff0*/  LOP3.LUT R132, R132, 0xff7fffff, RZ, 0xc0, !PT ;  /* 0xff7fffff84847812 */ /* 0x000fc400078ec0ff */
[-C--:B------:R-:W-:Y:S02]  /*d000*/  ISETP.GT.U32.AND P6, PT, R67, R135.reuse, PT ;  /* 0x000000874300720c */ /* 0x080fe40003fc4070 */
[----:B------:R-:W-:Y:S02]  /*d010*/  @P3 LOP3.LUT R132, R132, 0x800000, RZ, 0xfc, !PT ;  /* 0x0080000084843812 */ /* 0x000fe400078efcff */
[----:B------:R-:W-:Y:S02]  /*d020*/  ISETP.GT.U32.AND P3, PT, R70, R135, PT ;  /* 0x000000874600720c */ /* 0x000fe40003f64070 */
[----:B------:R-:W-:-:S04]  /*d030*/  LOP3.LUT R132, R132, 0xffbfffff, RZ, 0xc0, !PT ;  /* 0xffbfffff84847812 */ /* 0x000fc800078ec0ff */
[----:B------:R-:W-:Y:S02]  /*d040*/  @P1 LOP3.LUT R132, R132, 0x400000, RZ, 0xfc, !PT ;  /* 0x0040000084841812 */ /* 0x000fe400078efcff */
[----:B------:R-:W-:Y:S02]  /*d050*/  ISETP.GT.U32.AND.EX P1, PT, R78, RZ, PT, P0 ;  /* 0x000000ff4e00720c */ /* 0x000fe40003f24100 */
[----:B------:R-:W-:Y:S02]  /*d060*/  LOP3.LUT R132, R132, 0xffdfffff, RZ, 0xc0, !PT ;  /* 0xffdfffff84847812 */ /* 0x000fe400078ec0ff */
[----:B------:R-:W-:Y:S02]  /*d070*/  ISETP.GT.U32.AND P0, PT, R87, R135, PT ;  /* 0x000000875700720c */ /* 0x000fe40003f04070 */
[----:B------:R-:W-:Y:S02]  /*d080*/  @P2 LOP3.LUT R132, R132, 0x200000, RZ, 0xfc, !PT ;  /* 0x0020000084842812 */ /* 0x000fe400078efcff */
[----:B------:R-:W-:-:S02]  /*d090*/  ISETP.GT.U32.AND.EX P2, PT, R80, RZ, PT, P0 ;  /* 0x000000ff5000720c */ /* 0x000fc40003f44100 */
[----:B------:R-:W-:Y:S02]  /*d0a0*/  LOP3.LUT R132, R132, 0xffefffff, RZ, 0xc0, !PT ;  /* 0xffefffff84847812 */ /* 0x000fe400078ec0ff */
[-C--:B------:R-:W-:Y:S02]  /*d0b0*/  ISETP.GT.U32.AND P0, PT, R89, R135.reuse, PT ;  /* 0x000000875900720c */ /* 0x080fe40003f04070 */
[----:B------:R-:W-:Y:S02]  /*d0c0*/  @P1 LOP3.LUT R132, R132, 0x100000, RZ, 0xfc, !PT ;  /* 0x0010000084841812 */ /* 0x000fe400078efcff */
[----:B------:R-:W-:Y:S02]  /*d0d0*/  ISETP.GT.U32.AND.EX P1, PT, R82, RZ, PT, P0 ;  /* 0x000000ff5200720c */ /* 0x000fe40003f24100 */
[----:B------:R-:W-:Y:S02]  /*d0e0*/  LOP3.LUT R132, R132, 0xfff7ffff, RZ, 0xc0, !PT ;  /* 0xfff7ffff84847812 */ /* 0x000fe400078ec0ff */
[----:B------:R-:W-:-:S02]  /*d0f0*/  ISETP.GT.U32.AND P0, PT, R91, R135, PT ;  /* 0x000000875b00720c */ /* 0x000fc40003f04070 */
        /* <DEDUP_REMOVED lines=78> */
[-C--:B------:R-:W-:Y:S02]  /*d5e0*/  ISETP.GT.U32.AND P0, PT, R4, R135.reuse, PT ;  /* 0x000000870400720c */ /* 0x080fe40003f04070 */
[----:B------:R-:W-:Y:S02]  /*d5f0*/  LOP3.LUT R132, R132, 0xefffffff, RZ, 0xc0, !PT ;  /* 0xefffffff84847812 */ /* 0x000fe400078ec0ff */
        /* <DEDUP_REMOVED lines=125> */
[----:B------:R-:W-:Y:S02]  /*ddd0*/  ISETP.GT.U32.AND P1, PT, R63, R135, PT ;  /* 0x000000873f00720c */ /* 0x000fe40003f24070 */
[----:B------:R-:W-:Y:S02]  /*dde0*/  LOP3.LUT R0, R0, 0xfffffffe, RZ, 0xc0, !PT ;  /* 0xfffffffe00007812 */ /* 0x000fe400078ec0ff */
[----:B------:R-:W-:Y:S02]  /*ddf0*/  ISETP.GT.U32.AND.EX P1, PT, R59, RZ, PT, P1 ;  /* 0x000000ff3b00720c */ /* 0x000fe40003f24110 */
[----:B--2---:R-:W2:Y:S01]  /*de00*/  LDTM.x128 R4, tmem[UR17+0x40] ;  /* 0x00004011000479ee */ /* 0x004ea200083c0000 */
[----:B------:R-:W-:Y:S02]  /*de10*/  @P6 LOP3.LUT R0, R0, 0x1, RZ, 0xfc, !PT ;  /* 0x0000000100006812 */ /* 0x000fe400078efcff */
[----:B------:R-:W-:-:S02]  /*de20*/  @P2 LOP3.LUT R132, R132, 0x10000000, RZ, 0xfc, !PT ;  /* 0x1000000084842812 */ /* 0x000fc400078efcff */
[----:B------:R-:W-:Y:S02]  /*de30*/  LOP3.LUT R0, R0, 0xfffdffff, RZ, 0xc0, !PT ;  /* 0xfffdffff00007812 */ /* 0x000fe400078ec0ff */
[----:B------:R-:W-:Y:S02]  /*de40*/  LOP3.LUT R132, R132, 0xdfffffff, RZ, 0xc0, !PT ;  /* 0xdfffffff84847812 */ /* 0x000fe400078ec0ff */
[C---:B------:R-:W-:Y:S02]  /*de50*/  LOP3.LUT P6, RZ, R231.reuse, 0x10000, RZ, 0xc0, !PT ;  /* 0x00010000e7ff7812 */ /* 0x040fe400078cc0ff */
[----:B------:R-:W-:Y:S02]  /*de60*/  @P3 LOP3.LUT R132, R132, 0x20000000, RZ, 0xfc, !PT ;  /* 0x2000000084843812 */ /* 0x000fe400078efcff */
[----:B------:R-:W-:Y:S02]  /*de70*/  LOP3.LUT P2, RZ, R231, 0x2, RZ, 0xc0, !PT ;  /* 0x00000002e7ff7812 */ /* 0x000fe4000784c0ff */
[----:B------:R-:W-:-:S02]  /*de80*/  LOP3.LUT R132, R132, 0xbfffffff, RZ, 0xc0, !PT ;  /* 0xbfffffff84847812 */ /* 0x000fc400078ec0ff */
[C---:B------:R-:W-:Y:S02]  /*de90*/  LOP3.LUT P3, RZ, R231.reuse, 0x1, RZ, 0xc0, !PT ;  /* 0x00000001e7ff7812 */ /* 0x040fe4000786c0ff */
[----:B------:R-:W-:Y:S02]  /*dea0*/  @P4 LOP3.LUT R132, R132, 0x40000000, RZ, 0xfc, !PT ;  /* 0x4000000084844812 */ /* 0x000fe400078efcff */
[----:B------:R-:W-:Y:S02]  /*deb0*/  LOP3.LUT P4, RZ, R231, 0x8, RZ, 0xc0, !PT ;  /* 0x00000008e7ff7812 */ /* 0x000fe4000788c0ff */
[----:B------:R-:W-:Y:S01]  /*dec0*/  LOP3.LUT R132, R132, 0x7fffffff, RZ, 0xc0, !PT ;  /* 0x7fffffff84847812 */ /* 0x000fe200078ec0ff */
[----:B--2---:R-:W-:Y:S01]  /*ded0*/  FMUL R6, R6, UR27 ;  /* 0x0000001b06067c20 */ /* 0x004fe20008400000 */
[----:B------:R-:W-:Y:S01]  /*dee0*/  FMUL R5, R5, UR27 ;  /* 0x0000001b05057c20 */ /* 0x000fe20008400000 */
[----:B------:R-:W-:Y:S01]  /*def0*/  FMUL R67, R67, UR27 ;  /* 0x0000001b43437c20 */ /* 0x000fe20008400000 */
[----:B------:R-:W-:Y:S01]  /*df00*/  @P5 LOP3.LUT R132, R132, 0x80000000, RZ, 0xfc, !PT ;  /* 0x8000000084845812 */ /* 0x000fe200078efcff */
[----:B------:R-:W-:Y:S01]  /*df10*/  FMUL R69, R69, UR27 ;  /* 0x0000001b45457c20 */ /* 0x000fe20008400000 */
[----:B-1----:R-:W-:Y:S01]  /*df20*/  FSEL R133, R6, -INF , !P0 ;  /* 0xff80000006857808 */ /* 0x002fe20004000000 */
[----:B------:R-:W-:Y:S01]  /*df30*/  FMUL R6, R8, UR27 ;  /* 0x0000001b08067c20 */ /* 0x000fe20008400000 */
[----:B------:R-:W-:Y:S01]  /*df40*/  LOP3.LUT P0, RZ, R231, 0x4000, RZ, 0xc0, !PT ;  /* 0x00004000e7ff7812 */ /* 0x000fe2000780c0ff */
[----:B------:R-:W-:Y:S01]  /*df50*/  FMUL R8, R10, UR27 ;  /* 0x0000001b0a087c20 */ /* 0x000fe20008400000 */
[----:B------:R-:W-:Y:S01]  /*df60*/  FSEL R5, R5, -INF , !P1 ;  /* 0xff80000005057808 */ /* 0x000fe20004800000 */
[----:B------:R-:W-:Y:S01]  /*df70*/  FMUL R10, R12, UR27 ;  /* 0x0000001b0c0a7c20 */ /* 0x000fe20008400000 */
[----:B------:R-:W-:Y:S01]  /*df80*/  FMUL R12, R14, UR27 ;  /* 0x0000001b0e0c7c20 */ /* 0x000fe20008400000 */
[----:B------:R-:W-:Y:S01]  /*df90*/  FMUL R14, R16, UR27 ;  /* 0x0000001b100e7c20 */ /* 0x000fe20008400000 */
[----:B------:R-:W-:Y:S01]  /*dfa0*/  FMUL R16, R18, UR27 ;  /* 0x0000001b12107c20 */ /* 0x000fe20008400000 */
[----:B------:R1:W-:Y:S01]  /*dfb0*/  STL [R1+0x1c], R5 ;  /* 0x00001c0501007387 */ /* 0x0003e20000100800 */
[----:B------:R-:W-:Y:S01]  /*dfc0*/  FMUL R18, R20, UR27 ;  /* 0x0000001b14127c20 */ /* 0x000fe20008400000 */
[----:B------:R-:W-:Y:S01]  /*dfd0*/  FMUL R20, R22, UR27 ;  /* 0x0000001b16147c20 */ /* 0x000fe20008400000 */
[----:B------:R-:W-:Y:S01]  /*dfe0*/  FMUL R22, R24, UR27 ;  /* 0x0000001b18167c20 */ /* 0x000fe20008400000 */
[----:B------:R-:W-:Y:S01]  /*dff0*/  FMUL R24, R26, UR27 ;  /* 0x0000001b1a187c20 */ /* 0x000fe20008400000 */
[----:B------:R-:W-:Y:S01]  /*e000*/  FMUL R26, R28, UR27 ;  /* 0x0000001b1c1a7c20 */ /* 0x000fe20008400000 */
[----:B------:R-:W-:Y:S01]  /*e010*/  @P0 LOP3.LUT R0, R0, 0x20000, RZ, 0xfc, !PT ;  /* 0x0002000000000812 */ /* 0x000fe200078efcff */
[----:B------:R-:W-:Y:S01]  /*e020*/  FMUL R28, R30, UR27 ;  /* 0x0000001b1e1c7c20 */ /* 0x000fe20008400000 */
[----:B------:R-:W-:Y:S01]  /*e030*/  LOP3.LUT P0, RZ, R231, 0x2000, RZ, 0xc0, !PT ;  /* 0x00002000e7ff7812 */ /* 0x000fe2000780c0ff */
[----:B------:R-:W-:Y:S01]  /*e040*/  FMUL R30, R32, UR27 ;  /* 0x0000001b201e7c20 */ /* 0x000fe20008400000 */
[----:B------:R-:W-:Y:S01]  /*e050*/  LOP3.LUT R0, R0, 0xfffbffff, RZ, 0xc0, !PT ;  /* 0xfffbffff00007812 */ /* 0x000fe200078ec0ff */
[----:B-1----:R-:W-:Y:S01]  /*e060*/  FMUL R5, R7, UR27 ;  /* 0x0000001b07057c20 */ /* 0x002fe20008400000 */
[----:B------:R-:W-:Y:S01]  /*e070*/  FMUL R7, R9, UR27 ;  /* 0x0000001b09077c20 */ /* 0x000fe20008400000 */
        /* <DEDUP_REMOVED lines=13> */
[----:B------:R-:W-:Y:S01]  /*e150*/  FMUL R29, R31, UR27 ;  /* 0x0000001b1f1d7c20 */ /* 0x000fe20008400000 */
[----:B------:R-:W-:Y:S01]  /*e160*/  FMUL R31, R33, UR27 ;  /* 0x0000001b211f7c20 */ /* 0x000fe20008400000 */
[----:B------:R-:W-:Y:S01]  /*e170*/  FMUL R32, R34, UR27 ;  /* 0x0000001b22207c20 */ /* 0x000fe20008400000 */
[----:B------:R-:W-:Y:S01]  /*e180*/  FMUL R33, R35, UR27 ;  /* 0x0000001b23217c20 */ /* 0x000fe20008400000 */
[----:B------:R-:W-:Y:S01]  /*e190*/  FMUL R34, R36, UR27 ;  /* 0x0000001b24227c20 */ /* 0x000fe20008400000 */
[----:B------:R-:W-:Y:S01]  /*e1a0*/  LOP3.LUT P1, RZ, R231, 0x8000, RZ, 0xc0, !PT ;  /* 0x00008000e7ff7812 */ /* 0x000fe2000782c0ff */
[----:B------:R-:W-:Y:S01]  /*e1b0*/  FMUL R35, R37, UR27 ;  /* 0x0000001b25237c20 */ /* 0x000fe20008400000 */
[----:B------:R-:W-:Y:S01]  /*e1c0*/  FMUL R37, R39, UR27 ;  /* 0x0000001b27257c20 */ /* 0x000fe20008400000 */
[----:B------:R-:W-:Y:S01]  /*e1d0*/  FMUL R39, R41, UR27 ;  /* 0x0000001b29277c20 */ /* 0x000fe20008400000 */
[----:B------:R-:W-:Y:S01]  /*e1e0*/  FSEL R20, R20, -INF , !P1 ;  /* 0xff80000014147808 */ /* 0x000fe20004800000 */
[----:B------:R-:W-:Y:S01]  /*e1f0*/  FMUL R36, R38, UR27 ;  /* 0x0000001b26247c20 */ /* 0x000fe20008400000 */
[----:B------:R-:W-:Y:S01]  /*e200*/  @P0 LOP3.LUT R0, R0, 0x80000, RZ, 0xfc, !PT ;  /* 0x0008000000000812 */ /* 0x000fe200078efcff */
[----:B------:R-:W-:Y:S01]  /*e210*/  FMUL R38, R40, UR27 ;  /* 0x0000001b28267c20 */ /* 0x000fe20008400000 */
[----:B------:R-:W-:Y:S01]  /*e220*/  LOP3.LUT P0, RZ, R231, 0x800, RZ, 0xc0, !PT ;  /* 0x00000800e7ff7812 */ /* 0x000fe2000780c0ff */
[----:B------:R-:W-:Y:S01]  /*e230*/  FMUL R40, R42, UR27 ;  /* 0x0000001b2a287c20 */ /* 0x000fe20008400000 */
[----:B------:R-:W-:Y:S01]  /*e240*/  LOP3.LUT R0, R0, 0xffefffff, RZ, 0xc0, !PT ;  /* 0xffefffff00007812 */ /* 0x000fe200078ec0ff */
[----:B------:R-:W-:Y:S01]  /*e250*/  FMUL R42, R44, UR27 ;  /* 0x0000001b2c2a7c20 */ /* 0x000fe20008400000 */
[----:B------:R-:W-:Y:S01]  /*e260*/  LOP3.LUT P1, RZ, R132, 0x4, RZ, 0xc0, !PT ;  /* 0x0000000484ff7812 */ /* 0x000fe2000782c0ff */
[----:B------:R-:W-:Y:S01]  /*e270*/  FMUL R44, R46, UR27 ;  /* 0x0000001b2e2c7c20 */ /* 0x000fe20008400000 */
[----:B------:R-:W-:Y:S01]  /*e280*/  FSEL R21, R21, -INF , !P6 ;  /* 0xff80000015157808 */ /* 0x000fe20007000000 */
[----:B------:R-:W-:Y:S01]  /*e290*/  FMUL R46, R48, UR27 ;  /* 0x0000001b302e7c20 */ /* 0x000fe20008400000 */
[----:B------:R-:W-:Y:S01]  /*e2a0*/  FSEL R39, R39, -INF , !P1 ;  /* 0xff80000027277808 */ /* 0x000fe20004800000 */
[----:B------:R-:W-:Y:S01]  /*e2b0*/  FMUL R41, R43, UR27 ;  /* 0x0000001b2b297c20 */ /* 0x000fe20008400000 */
[----:B------:R-:W-:Y:S01]  /*e2c0*/  LOP3.LUT P1, RZ, R132, 0x1000, RZ, 0xc0, !PT ;  /* 0x0000100084ff7812 */ /* 0x000fe2000782c0ff */
[----:B------:R-:W-:Y:S01]  /*e2d0*/  FMUL R48, R50, UR27 ;  /* 0x0000001b32307c20 */ /* 0x000fe20008400000 */
[----:B------:R-:W-:Y:S01]  /*e2e0*/  LOP3.LUT P6, RZ, R132, 0x8, RZ, 0xc0, !PT ;  /* 0x0000000884ff7812 */ /* 0x000fe200078cc0ff */
[----:B------:R-:W-:Y:S01]  /*e2f0*/  FMUL R50, R52, UR27 ;  /* 0x0000001b34327c20 */ /* 0x000fe20008400000 */
[----:B------:R-:W-:Y:S01]  /*e300*/  @P0 LOP3.LUT R0, R0, 0x100000, RZ, 0xfc, !PT ;  /* 0x0010000000000812 */ /* 0x000fe200078efcff */
[----:B------:R-:W-:Y:S01]  /*e310*/  FMUL R52, R54, UR27 ;  /* 0x0000001b36347c20 */ /* 0x000fe20008400000 */
[----:B------:R-:W-:Y:S01]  /*e320*/  LOP3.LUT P0, RZ, R231, 0x400, RZ, 0xc0, !PT ;  /* 0x00000400e7ff7812 */ /* 0x000fe2000780c0ff */
[----:B------:R-:W-:Y:S01]  /*e330*/  FMUL R54, R56, UR27 ;  /* 0x0000001b38367c20 */ /* 0x000fe20008400000 */
[----:B------:R-:W-:Y:S01]  /*e340*/  LOP3.LUT R0, R0, 0xffdfffff, RZ, 0xc0, !PT ;  /* 0xffdfffff00007812 */ /* 0x000fe200078ec0ff */
[----:B------:R-:W-:Y:S01]  /*e350*/  FMUL R56, R58, UR27 ;  /* 0x0000001b3a387c20 */ /* 0x000fe20008400000 */
[----:B------:R-:W-:Y:S01]  /*e360*/  FSEL R40, R40, -INF , !P6 ;  /* 0xff80000028287808 */ /* 0x000fe20007000000 */
[----:B------:R-:W-:Y:S01]  /*e370*/  FMUL R58, R60, UR27 ;  /* 0x0000001b3c3a7c20 */ /* 0x000fe20008400000 */
[----:B------:R-:W-:Y:S01]  /*e380*/  LOP3.LUT P6, RZ, R132, 0x100000, RZ, 0xc0, !PT ;  /* 0x0010000084ff7812 */ /* 0x000fe200078cc0ff */
        /* <DEDUP_REMOVED lines=9> */
[C---:B------:R-:W-:Y:S01]  /*e420*/  LOP3.LUT P0, RZ, R231.reuse, 0x200, RZ, 0xc0, !PT ;  /* 0x00000200e7ff7812 */ /* 0x040fe2000780c0ff */
[----:B------:R-:W-:Y:S01]  /*e430*/  FMUL R60, R62, UR27 ;  /* 0x0000001b3e3c7c20 */ /* 0x000fe20008400000 */
[----:B------:R-:W-:Y:S01]  /*e440*/  LOP3.LUT R0, R0, 0xffbfffff, RZ, 0xc0, !PT ;  /* 0xffbfffff00007812 */ /* 0x000fe200078ec0ff */
[----:B------:R-:W-:Y:S01]  /*e450*/  FMUL R62, R64, UR27 ;  /* 0x0000001b403e7c20 */ /* 0x000fe20008400000 */
[----:B------:R-:W-:Y:S01]  /*e460*/  LOP3.LUT P5, RZ, R231, 0x20000, RZ, 0xc0, !PT ;  /* 0x00020000e7ff7812 */ /* 0x000fe200078ac0ff */
[----:B------:R-:W-:Y:S01]  /*e470*/  FMUL R55, R57, UR27 ;  /* 0x0000001b39377c20 */ /* 0x000fe20008400000 */
[----:B------:R-:W-:Y:S01]  /*e480*/  FMUL R57, R59, UR27 ;  /* 0x0000001b3b397c20 */ /* 0x000fe20008400000 */
[----:B------:R-:W-:Y:S01]  /*e490*/  FMUL R59, R61, UR27 ;  /* 0x0000001b3d3b7c20 */ /* 0x000fe20008400000 */
[----:B------:R-:W-:Y:S01]  /*e4a0*/  FSEL R22, R22, -INF , !P5 ;  /* 0xff80000016167808 */ /* 0x000fe20006800000 */
[----:B------:R-:W-:Y:S01]  /*e4b0*/  FMUL R61, R63, UR27 ;  /* 0x0000001b3f3d7c20 */ /* 0x000fe20008400000 */
[----:B------:R-:W-:Y:S01]  /*e4c0*/  LOP3.LUT P5, RZ, R231, 0x200000, RZ, 0xc0, !PT ;  /* 0x00200000e7ff7812 */ /* 0x000fe200078ac0ff */
[----:B------:R-:W-:Y:S01]  /*e4d0*/  FMUL R63, R66, UR27 ;  /* 0x0000001b423f7c20 */ /* 0x000fe20008400000 */
[----:B------:R-:W-:Y:S01]  /*e4e0*/  FSEL R5, R5, -INF , !P3 ;  /* 0xff80000005057808 */ /* 0x000fe20005800000 */
[----:B------:R-:W-:Y:S01]  /*e4f0*/  FMUL R65, R65, UR27 ;  /* 0x0000001b41417c20 */ /* 0x000fe20008400000 */
[----:B------:R-:W-:-:S02]  /*e500*/  @P0 LOP3.LUT R0, R0, 0x400000, RZ, 0xfc, !PT ;  /* 0x0040000000000812 */ /* 0x000fc400078efcff */
[----:B------:R-:W-:Y:S02]  /*e510*/  LOP3.LUT P0, RZ, R231, 0x100, RZ, 0xc0, !PT ;  /* 0x00000100e7ff7812 */ /* 0x000fe4000780c0ff */
[----:B------:R-:W-:Y:S02]  /*e520*/  LOP3.LUT R0, R0, 0xff7fffff, RZ, 0xc0, !PT ;  /* 0xff7fffff00007812 */ /* 0x000fe400078ec0ff */
[----:B------:R-:W-:Y:S02]  /*e530*/  FSEL R26, R26, -INF , !P5 ;  /* 0xff8000001a1a7808 */ /* 0x000fe40006800000 */
[----:B------:R-:W-:Y:S02]  /*e540*/  LOP3.LUT P5, RZ, R132, 0x10, RZ, 0xc0, !PT ;  /* 0x0000001084ff7812 */ /* 0x000fe400078ac0ff */
[----:B------:R-:W-:Y:S02]  /*e550*/  FSEL R6, R6, -INF , !P2 ;  /* 0xff80000006067808 */ /* 0x000fe40005000000 */
[----:B------:R-:W-:-:S02]  /*e560*/  FSEL R41, R41, -INF , !P5 ;  /* 0xff80000029297808 */ /* 0x000fc40006800000 */
[----:B------:R-:W-:Y:S02]  /*e570*/  LOP3.LUT P5, RZ, R132, 0x200000, RZ, 0xc0, !PT ;  /* 0x0020000084ff7812 */ /* 0x000fe400078ac0ff */
[----:B------:R-:W-:Y:S02]  /*e580*/  @P0 LOP3.LUT R0, R0, 0x800000, RZ, 0xfc, !PT ;  /* 0x0080000000000812 */ /* 0x000fe400078efcff */
[----:B------:R-:W-:Y:S02]  /*e590*/  LOP3.LUT P0, RZ, R231, 0x80, RZ, 0xc0, !PT ;  /* 0x00000080e7ff7812 */ /* 0x000fe4000780c0ff */
[----:B------:R-:W-:Y:S02]  /*e5a0*/  LOP3.LUT R0, R0, 0xfeffffff, RZ, 0xc0, !PT ;  /* 0xfeffffff00007812 */ /* 0x000fe400078ec0ff */
[----:B------:R-:W-:Y:S02]  /*e5b0*/  FSEL R58, R58, -INF , !P5 ;  /* 0xff8000003a3a7808 */ /* 0x000fe40006800000 */
[----:B------:R-:W-:-:S02]  /*e5c0*/  LOP3.LUT P5, RZ, R132, 0x80000000, RZ, 0xc0, !PT ;  /* 0x8000000084ff7812 */ /* 0x000fc400078ac0ff */
[----:B------:R-:W-:Y:S02]  /*e5d0*/  LOP3.LUT P3, RZ, R231, 0x10, RZ, 0xc0, !PT ;  /* 0x00000010e7ff7812 */ /* 0x000fe4000786c0ff */
[----:B------:R-:W-:Y:S02]  /*e5e0*/  ISETP.GT.U32.AND.EX P5, PT, R217, RZ, PT, P5 ;  /* 0x000000ffd900720c */ /* 0x000fe40003fa4150 */
[----:B------:R-:W2:Y:S01]  /*e5f0*/  LDL.LU R217, [R1+0x1c] ;  /* 0x00001c0001d97983 */ /* 0x000ea20000300800 */
[----:B------:R-:W-:Y:S02]  /*e600*/  @P0 LOP3.LUT R0, R0, 0x1000000, RZ, 0xfc, !PT ;  /* 0x0100000000000812 */ /* 0x000fe400078efcff */
[C---:B------:R-:W-:Y:S02]  /*e610*/  LOP3.LUT P0, RZ, R231.reuse, 0x40, RZ, 0xc0, !PT ;  /* 0x00000040e7ff7812 */ /* 0x040fe4000780c0ff */
[----:B------:R-:W-:Y:S02]  /*e620*/  LOP3.LUT P2, RZ, R231, 0x20, RZ, 0xc0, !PT ;  /* 0x00000020e7ff7812 */ /* 0x000fe4000784c0ff */
[----:B------:R-:W-:-:S02]  /*e630*/  FSEL R11, R11, -INF , !P0 ;  /* 0xff8000000b0b7808 */ /* 0x000fc40004000000 */
[----:B------:R-:W-:Y:S02]  /*e640*/  LOP3.LUT P0, RZ, R0, 0x1000000, RZ, 0xc0, !PT ;  /* 0x0100000000ff7812 */ /* 0x000fe4000780c0ff */
[----:B------:R-:W-:Y:S02]  /*e650*/  FSEL R8, R8, -INF , !P4 ;  /* 0xff80000008087808 */ /* 0x000fe40006000000 */
[----:B------:R-:W-:Y:S02]  /*e660*/  FSEL R12, R12, -INF , !P0 ;  /* 0xff8000000c0c7808 */ /* 0x000fe40004000000 */
[----:B------:R-:W-:Y:S02]  /*e670*/  LOP3.LUT P0, RZ, R0, 0x800000, RZ, 0xc0, !PT ;  /* 0x0080000000ff7812 */ /* 0x000fe4000780c0ff */
[----:B------:R-:W-:Y:S02]  /*e680*/  FSEL R9, R9, -INF , !P3 ;  /* 0xff80000009097808 */ /* 0x000fe40005800000 */
[----:B------:R-:W-:-:S02]  /*e690*/  FSEL R13, R13, -INF , !P0 ;  /* 0xff8000000d0d7808 */ /* 0x000fc40004000000 */
[----:B------:R-:W-:Y:S02]  /*e6a0*/  LOP3.LUT P0, RZ, R0, 0x400000, RZ, 0xc0, !PT ;  /* 0x0040000000ff7812 */ /* 0x000fe4000780c0ff */
[----:B------:R-:W-:Y:S02]  /*e6b0*/  FSEL R10, R10, -INF , !P2 ;  /* 0xff8000000a0a7808 */ /* 0x000fe40005000000 */
[----:B------:R-:W-:Y:S02]  /*e6c0*/  FSEL R14, R14, -INF , !P0 ;  /* 0xff8000000e0e7808 */ /* 0x000fe40004000000 */
[----:B------:R-:W-:Y:S02]  /*e6d0*/  LOP3.LUT P0, RZ, R0, 0x200000, RZ, 0xc0, !PT ;  /* 0x0020000000ff7812 */ /* 0x000fe4000780c0ff */
[----:B------:R-:W-:Y:S02]  /*e6e0*/  LOP3.LUT P4, RZ, R231, 0x40000, RZ, 0xc0, !PT ;  /* 0x00040000e7ff7812 */ /* 0x000fe4000788c0ff */
[----:B------:R-:W-:-:S02]  /*e6f0*/  FSEL R15, R15, -INF , !P0 ;  /* 0xff8000000f0f7808 */ /* 0x000fc40004000000 */
[----:B------:R-:W-:Y:S02]  /*e700*/  LOP3.LUT P0, RZ, R0, 0x100000, RZ, 0xc0, !PT ;  /* 0x0010000000ff7812 */ /* 0x000fe4000780c0ff */
[C---:B------:R-:W-:Y:S02]  /*e710*/  LOP3.LUT P3, RZ, R231.reuse, 0x80000, RZ, 0xc0, !PT ;  /* 0x00080000e7ff7812 */ /* 0x040fe4000786c0ff */
[----:B------:R-:W-:Y:S02]  /*e720*/  FSEL R16, R16, -INF , !P0 ;  /* 0xff80000010107808 */ /* 0x000fe40004000000 */
[----:B------:R-:W-:Y:S02]  /*e730*/  LOP3.LUT P0, RZ, R0, 0x80000, RZ, 0xc0, !PT ;  /* 0x0008000000ff7812 */ /* 0x000fe4000780c0ff */
[----:B------:R-:W-:Y:S02]  /*e740*/  LOP3.LUT P2, RZ, R231, 0x100000, RZ, 0xc0, !PT ;  /* 0x00100000e7ff7812 */ /* 0x000fe4000784c0ff */
[----:B------:R-:W-:-:S02]  /*e750*/  FSEL R17, R17, -INF , !P0 ;  /* 0xff80000011117808 */ /* 0x000fc40004000000 */
[----:B------:R-:W-:Y:S02]  /*e760*/  LOP3.LUT P0, RZ, R0, 0x40000, RZ, 0xc0, !PT ;  /* 0x0004000000ff7812 */ /* 0x000fe4000780c0ff */
[----:B------:R-:W-:Y:S02]  /*e770*/  FSEL R23, R23, -INF , !P4 ;  /* 0xff80000017177808 */ /* 0x000fe40006000000 */
[----:B------:R-:W-:Y:S02]  /*e780*/  FSEL R18, R18, -INF , !P0 ;  /* 0xff80000012127808 */ /* 0x000fe40004000000 */
[C---:B------:R-:W-:Y:S02]  /*e790*/  LOP3.LUT P0, RZ, R0.reuse, 0x20000, RZ, 0xc0, !PT ;  /* 0x0002000000ff7812 */ /* 0x040fe4000780c0ff */
[----:B------:R-:W-:Y:S02]  /*e7a0*/  LOP3.LUT R0, R0, 0xfffffdff, RZ, 0xc0, !PT ;  /* 0xfffffdff00007812 */ /* 0x000fe400078ec0ff */
[----:B------:R-:W-:-:S02]  /*e7b0*/  FSEL R19, R19, -INF , !P0 ;  /* 0xff80000013137808 */ /* 0x000fc40004000000 */
[----:B------:R-:W-:Y:S02]  /*e7c0*/  LOP3.LUT P0, RZ, R132, 0x2, RZ, 0xc0, !PT ;  /* 0x0000000284ff7812 */ /* 0x000fe4000780c0ff */
[----:B------:R-:W-:Y:S02]  /*e7d0*/  FSEL R24, R24, -INF , !P3 ;  /* 0xff80000018187808 */ /* 0x000fe40005800000 */
[----:B------:R-:W-:Y:S02]  /*e7e0*/  FSEL R25, R25, -INF , !P2 ;  /* 0xff80000019197808 */ /* 0x000fe40005000000 */
[C---:B------:R-:W-:Y:S02]  /*e7f0*/  LOP3.LUT P4, RZ, R231.reuse, 0x400000, RZ, 0xc0, !PT ;  /* 0x00400000e7ff7812 */ /* 0x040fe4000788c0ff */
[C---:B------:R-:W-:Y:S02]  /*e800*/  LOP3.LUT P3, RZ, R231.reuse, 0x800000, RZ, 0xc0, !PT ;  /* 0x00800000e7ff7812 */ /* 0x040fe4000786c0ff */
[----:B------:R-:W-:Y:S01]  /*e810*/  LOP3.LUT P2, RZ, R231, 0x1000000, RZ, 0xc0, !PT ;  /* 0x01000000e7ff7812 */ /* 0x000fe2000784c0ff */
[----:B------:R-:W-:-:S02]  /*e820*/  FMUL R64, R70, UR27 ;  /* 0x0000001b46407c20 */ /* 0x000fc40008400000 */
[----:B------:R-:W-:Y:S02]  /*e830*/  @P0 LOP3.LUT R0, R0, 0x200, RZ, 0xfc, !PT ;  /* 0x0000020000000812 */ /* 0x000fe400078efcff */
[----:B------:R-:W-:Y:S02]  /*e840*/  LOP3.LUT P0, RZ, R132, 0x1, RZ, 0xc0, !PT ;  /* 0x0000000184ff7812 */ /* 0x000fe4000780c0ff */
[----:B------:R-:W-:Y:S01]  /*e850*/  LOP3.LUT R0, R0, 0xfffffbff, RZ, 0xc0, !PT ;  /* 0xfffffbff00007812 */ /* 0x000fe200078ec0ff */
        /* <DEDUP_REMOVED lines=9> */
[----:B------:R-:W-:-:S02]  /*e8f0*/  FSEL R27, R27, -INF , !P4 ;  /* 0xff8000001b1b7808 */ /* 0x000fc40006000000 */
[----:B------:R-:W-:Y:S02]  /*e900*/  @P0 LOP3.LUT R0, R0, 0x400, RZ, 0xfc, !PT ;  /* 0x0000040000000812 */ /* 0x000fe400078efcff */
[----:B------:R-:W-:Y:S02]  /*e910*/  LOP3.LUT P0, RZ, R231, 0x80000000, RZ, 0xc0, !PT ;  /* 0x80000000e7ff7812 */ /* 0x000fe4000780c0ff */
[----:B------:R-:W-:Y:S01]  /*e920*/  LOP3.LUT R0, R0, 0xfffff7ff, RZ, 0xc0, !PT ;  /* 0xfffff7ff00007812 */ /* 0x000fe200078ec0ff */
[----:B------:R-:W-:Y:S01]  /*e930*/  FMUL R70, R76, UR27 ;  /* 0x0000001b4c467c20 */ /* 0x000fe20008400000 */
[----:B------:R-:W-:Y:S01]  /*e940*/  FMUL R72, R78, UR27 ;  /* 0x0000001b4e487c20 */ /* 0x000fe20008400000 */
[----:B------:R-:W-:Y:S02]  /*e950*/  FSEL R28, R28, -INF , !P3 ;  /* 0xff8000001c1c7808 */ /* 0x000fe40005800000 */
[----:B------:R-:W-:Y:S02]  /*e960*/  FSEL R29, R29, -INF , !P2 ;  /* 0xff8000001d1d7808 */ /* 0x000fe40005000000 */
[----:B------:R-:W-:-:S04]  /*e970*/  LOP3.LUT P4, RZ, R132, 0x20, RZ, 0xc0, !PT ;  /* 0x0000002084ff7812 */ /* 0x000fc8000788c0ff */
[----:B------:R-:W-:Y:S02]  /*e980*/  @P0 LOP3.LUT R0, R0, 0x800, RZ, 0xfc, !PT ;  /* 0x0000080000000812 */ /* 0x000fe400078efcff */
[----:B------:R-:W-:Y:S02]  /*e990*/  LOP3.LUT P0, RZ, R231, 0x40000000, RZ, 0xc0, !PT ;  /* 0x40000000e7ff7812 */ /* 0x000fe4000780c0ff */
[----:B------:R-:W-:Y:S01]  /*e9a0*/  LOP3.LUT R0, R0, 0xffffefff, RZ, 0xc0, !PT ;  /* 0xffffefff00007812 */ /* 0x000fe200078ec0ff */
[----:B------:R-:W-:Y:S01]  /*e9b0*/  FMUL R76, R83, UR27 ;  /* 0x0000001b534c7c20 */ /* 0x000fe20008400000 */
[----:B------:R-:W-:Y:S01]  /*e9c0*/  FMUL R78, R85, UR27 ;  /* 0x0000001b554e7c20 */ /* 0x000fe20008400000 */
[C---:B------:R-:W-:Y:S02]  /*e9d0*/  LOP3.LUT P3, RZ, R132.reuse, 0x40, RZ, 0xc0, !PT ;  /* 0x0000004084ff7812 */ /* 0x040fe4000786c0ff */
[----:B------:R-:W-:Y:S02]  /*e9e0*/  LOP3.LUT P2, RZ, R132, 0x80, RZ, 0xc0, !PT ;  /* 0x0000008084ff7812 */ /* 0x000fe4000784c0ff */
[----:B------:R-:W-:-:S04]  /*e9f0*/  FSEL R42, R42, -INF , !P4 ;  /* 0xff8000002a2a7808 */ /* 0x000fc80006000000 */
        /* <DEDUP_REMOVED lines=12> */
[C---:B------:R-:W-:Y:S02]  /*eac0*/  LOP3.LUT P3, RZ, R132.reuse, 0x100, RZ, 0xc0, !PT ;  /* 0x0000010084ff7812 */ /* 0x040fe4000786c0ff */
[----:B------:R-:W-:Y:S01]  /*ead0*/  LOP3.LUT P2, RZ, R132, 0x200, RZ, 0xc0, !PT ;  /* 0x0000020084ff7812 */ /* 0x000fe2000784c0ff */
[----:B------:R-:W-:Y:S01]  /*eae0*/  FMUL R90, R97, UR27 ;  /* 0x0000001b615a7c20 */ /* 0x000fe20008400000 */
[----:B------:R-:W-:-:S05]  /*eaf0*/  FSEL R59, R59, -INF , !P4 ;  /* 0xff8000003b3b7808 */ /* 0x000fca0006000000 */
[----:B------:R-:W-:Y:S02]  /*eb00*/  @P0 LOP3.LUT R0, R0, 0x4000, RZ, 0xfc, !PT ;  /* 0x0000400000000812 */ /* 0x000fe400078efcff */
[----:B------:R-:W-:Y:S02]  /*eb10*/  LOP3.LUT P0, RZ, R231, 0x8000000, RZ, 0xc0, !PT ;  /* 0x08000000e7ff7812 */ /* 0x000fe4000780c0ff */
[----:B------:R-:W-:Y:S01]  /*eb20*/  LOP3.LUT R0, R0, 0xffff7fff, RZ, 0xc0, !PT ;  /* 0xffff7fff00007812 */ /* 0x000fe200078ec0ff */
[----:B------:R-:W-:Y:S01]  /*eb30*/  FMUL R98, R101, UR27 ;  /* 0x0000001b65627c20 */ /* 0x000fe20008400000 */
[----:B------:R-:W-:Y:S02]  /*eb40*/  FSEL R45, R45, -INF , !P3 ;  /* 0xff8000002d2d7808 */ /* 0x000fe40005800000 */
[----:B------:R-:W-:Y:S01]  /*eb50*/  FSEL R46, R46, -INF , !P2 ;  /* 0xff8000002e2e7808 */ /* 0x000fe20005000000 */
[----:B------:R-:W-:Y:S01]  /*eb60*/  FMUL R103, R103, UR27 ;  /* 0x0000001b67677c20 */ /* 0x000fe20008400000 */
[----:B------:R-:W-:Y:S01]  /*eb70*/  FMUL R105, R105, UR27 ;  /* 0x0000001b69697c20 */ /* 0x000fe20008400000 */
[----:B------:R-:W-:Y:S01]  /*eb80*/  FMUL R107, R107, UR27 ;  /* 0x0000001b6b6b7c20 */ /* 0x000fe20008400000 */
[----:B------:R-:W-:Y:S01]  /*eb90*/  FMUL R115, R115, UR27 ;  /* 0x0000001b73737c20 */ /* 0x000fe20008400000 */
[----:B------:R-:W-:Y:S01]  /*eba0*/  FMUL R116, R116, UR27 ;  /* 0x0000001b74747c20 */ /* 0x000fe20008400000 */
[----:B------:R-:W-:Y:S01]  /*ebb0*/  FMUL R97, R128, UR27 ;  /* 0x0000001b80617c20 */ /* 0x000fe20008400000 */
[----:B------:R-:W-:-:S02]  /*ebc0*/  @P0 LOP3.LUT R0, R0, 0x8000, RZ, 0xfc, !PT ;  /* 0x0000800000000812 */ /* 0x000fc400078efcff */
[----:B------:R-:W-:Y:S02]  /*ebd0*/  LOP3.LUT P0, RZ, R231, 0x4000000, RZ, 0xc0, !PT ;  /* 0x04000000e7ff7812 */ /* 0x000fe4000780c0ff */
[----:B------:R-:W-:Y:S01]  /*ebe0*/  LOP3.LUT R0, R0, 0xfffeffff, RZ, 0xc0, !PT ;  /* 0xfffeffff00007812 */ /* 0x000fe200078ec0ff */
[----:B------:R-:W-:Y:S01]  /*ebf0*/  FMUL R101, R102, UR27 ;  /* 0x0000001b66657c20 */ /* 0x000fe20008400000 */
[C---:B------:R-:W-:Y:S02]  /*ec00*/  LOP3.LUT P3, RZ, R132.reuse, 0x800000, RZ, 0xc0, !PT ;  /* 0x0080000084ff7812 */ /* 0x040fe4000786c0ff */
[----:B------:R-:W-:Y:S02]  /*ec10*/  LOP3.LUT P2, RZ, R132, 0x1000000, RZ, 0xc0, !PT ;  /* 0x0100000084ff7812 */ /* 0x000fe4000784c0ff */
[----:B------:R-:W-:Y:S02]  /*ec20*/  FSEL R60, R60, -INF , !P3 ;  /* 0xff8000003c3c7808 */ /* 0x000fe40005800000 */
[----:B------:R-:W-:-:S02]  /*ec30*/  FSEL R61, R61, -INF , !P2 ;  /* 0xff8000003d3d7808 */ /* 0x000fc40005000000 */
[----:B------:R-:W-:Y:S02]  /*ec40*/  LOP3.LUT P4, RZ, R132, 0x40000000, RZ, 0xc0, !PT ;  /* 0x4000000084ff7812 */ /* 0x000fe4000788c0ff */
[----:B------:R-:W-:Y:S02]  /*ec50*/  @P0 LOP3.LUT R0, R0, 0x10000, RZ, 0xfc, !PT ;  /* 0x0001000000000812 */ /* 0x000fe400078efcff */
[----:B------:R-:W-:Y:S01]  /*ec60*/  LOP3.LUT P0, RZ, R231, 0x2000000, RZ, 0xc0, !PT ;  /* 0x02000000e7ff7812 */ /* 0x000fe2000780c0ff */
[----:B------:R-:W-:Y:S01]  /*ec70*/  FMUL R102, R126, UR27 ;  /* 0x0000001b7e667c20 */ /* 0x000fe20008400000 */
[----:B------:R-:W-:Y:S02]  /*ec80*/  LOP3.LUT P3, RZ, R132, 0x20000000, RZ, 0xc0, !PT ;  /* 0x2000000084ff7812 */ /* 0x000fe4000786c0ff */
[----:B------:R-:W-:Y:S02]  /*ec90*/  FSEL R30, R30, -INF , !P0 ;  /* 0xff8000001e1e7808 */ /* 0x000fe40004000000 */
[----:B------:R-:W-:-:S02]  /*eca0*/  LOP3.LUT P0, RZ, R0, 0x10000, RZ, 0xc0, !PT ;  /* 0x0001000000ff7812 */ /* 0x000fc4000780c0ff */
[----:B------:R-:W-:Y:S02]  /*ecb0*/  LOP3.LUT P2, RZ, R132, 0x10000000, RZ, 0xc0, !PT ;  /* 0x1000000084ff7812 */ /* 0x000fe4000784c0ff */
[----:B------:R-:W-:Y:S02]  /*ecc0*/  FSEL R31, R31, -INF , !P0 ;  /* 0xff8000001f1f7808 */ /* 0x000fe40004000000 */
[----:B------:R-:W-:-:S04]  /*ecd0*/  LOP3.LUT P0, RZ, R0, 0x8000, RZ, 0xc0, !PT ;  /* 0x0000800000ff7812 */ /* 0x000fc8000780c0ff */
        /* <DEDUP_REMOVED lines=11> */
[C---:B------:R-:W-:Y:S02]  /*ed90*/  LOP3.LUT P0, RZ, R0.reuse, 0x200, RZ, 0xc0, !PT ;  /* 0x0000020000ff7812 */ /* 0x040fe4000780c0ff */
[----:B------:R-:W-:Y:S02]  /*eda0*/  LOP3.LUT R0, R0, 0xfffffeff, RZ, 0xc0, !PT ;  /* 0xfffffeff00007812 */ /* 0x000fe400078ec0ff */
[----:B------:R-:W-:Y:S02]  /*edb0*/  FSEL R38, R38, -INF , !P0 ;  /* 0xff80000026267808 */ /* 0x000fe40004000000 */
[----:B------:R-:W-:Y:S02]  /*edc0*/  @P1 LOP3.LUT R0, R0, 0x100, RZ, 0xfc, !PT ;  /* 0x0000010000001812 */ /* 0x000fe400078efcff */
[----:B------:R-:W-:-:S02]  /*edd0*/  LOP3.LUT P0, RZ, R132, 0x400, RZ, 0xc0, !PT ;  /* 0x0000040084ff7812 */ /* 0x000fc4000780c0ff */
[----:B------:R-:W-:Y:S02]  /*ede0*/  LOP3.LUT R0, R0, 0xfffffffd, RZ, 0xc0, !PT ;  /* 0xfffffffd00007812 */ /* 0x000fe400078ec0ff */
[----:B------:R-:W-:Y:S02]  /*edf0*/  LOP3.LUT P1, RZ, R132, 0x800, RZ, 0xc0, !PT ;  /* 0x0000080084ff7812 */ /* 0x000fe4000782c0ff */
[----:B------:R-:W-:Y:S02]  /*ee00*/  @P6 LOP3.LUT R0, R0, 0x2, RZ, 0xfc, !PT ;  /* 0x0000000200006812 */ /* 0x000fe400078efcff */
[----:B------:R-:W-:Y:S02]  /*ee10*/  LOP3.LUT P6, RZ, R132, 0x80000, RZ, 0xc0, !PT ;  /* 0x0008000084ff7812 */ /* 0x000fe400078cc0ff */
[----:B------:R-:W-:Y:S02]  /*ee20*/  LOP3.LUT R0, R0, 0xfffffffb, RZ, 0xc0, !PT ;  /* 0xfffffffb00007812 */ /* 0x000fe400078ec0ff */
[----:B------:R-:W-:-:S02]  /*ee30*/  FSEL R47, R47, -INF , !P0 ;  /* 0xff8000002f2f7808 */ /* 0x000fc40004000000 */
[----:B------:R-:W-:Y:S02]  /*ee40*/  LOP3.LUT P0, RZ, R132, 0x2000000, RZ, 0xc0, !PT ;  /* 0x0200000084ff7812 */ /* 0x000fe4000780c0ff */
[----:B------:R-:W-:Y:S02]  /*ee50*/  FSEL R48, R48, -INF , !P1 ;  /* 0xff80000030307808 */ /* 0x000fe40004800000 */
[----:B------:R-:W-:Y:S02]  /*ee60*/  FSEL R62, R62, -INF , !P0 ;  /* 0xff8000003e3e7808 */ /* 0x000fe40004000000 */
[----:B------:R-:W-:Y:S02]  /*ee70*/  ISETP.GT.U32.AND P0, PT, R167, R135, PT ;  /* 0x00000087a700720c */ /* 0x000fe40003f04070 */
[----:B------:R-:W-:Y:S02]  /*ee80*/  @P6 LOP3.LUT R0, R0, 0x4, RZ, 0xfc, !PT ;  /* 0x0000000400006812 */ /* 0x000fe400078efcff */
[----:B------:R-:W-:-:S02]  /*ee90*/  LOP3.LUT P6, RZ, R132, 0x40000, RZ, 0xc0, !PT ;  /* 0x0004000084ff7812 */ /* 0x000fc400078cc0ff */
[----:B------:R-:W-:-:S11]  /*eea0*/  LOP3.LUT R0, R0, 0xfffffff7, RZ, 0xc0, !PT ;  /* 0xfffffff700007812 */ /* 0x000fd600078ec0ff */
[----:B------:R-:W-:Y:S02]  /*eeb0*/  @P6 LOP3.LUT R0, R0, 0x8, RZ, 0xfc, !PT ;  /* 0x0000000800006812 */ /* 0x000fe400078efcff */
[----:B------:R-:W-:Y:S02]  /*eec0*/  LOP3.LUT P6, RZ, R132, 0x20000, RZ, 0xc0, !PT ;  /* 0x0002000084ff7812 */ /* 0x000fe400078cc0ff */
        /* <DEDUP_REMOVED lines=12> */
[----:B------:R-:W-:Y:S02]  /*ef90*/  LOP3.LUT P1, RZ, R0, 0x100, RZ, 0xc0, !PT ;  /* 0x0000010000ff7812 */ /* 0x000fe4000782c0ff */
[----:B------:R-:W-:Y:S02]  /*efa0*/  FSEL R50, R50, -INF , !P6 ;  /* 0xff80000032327808 */ /* 0x000fe40007000000 */
[----:B------:R-:W-:Y:S02]  /*efb0*/  LOP3.LUT P6, RZ, R0, 0x80, RZ, 0xc0, !PT ;  /* 0x0000008000ff7812 */ /* 0x000fe400078cc0ff */
[----:B------:R-:W-:-:S02]  /*efc0*/  FSEL R49, R49, -INF , !P1 ;  /* 0xff80000031317808 */ /* 0x000fc40004800000 */
[----:B------:R-:W-:Y:S02]  /*efd0*/  FSEL R51, R51, -INF , !P6 ;  /* 0xff80000033337808 */ /* 0x000fe40007000000 */
[----:B------:R-:W-:Y:S02]  /*efe0*/  LOP3.LUT P6, RZ, R0, 0x40, RZ, 0xc0, !PT ;  /* 0x0000004000ff7812 */ /* 0x000fe400078cc0ff */
[----:B------:R-:W-:Y:S02]  /*eff0*/  LOP3.LUT P1, RZ, R132, 0x4000000, RZ, 0xc0, !PT ;  /* 0x0400000084ff7812 */ /* 0x000fe4000782c0ff */
[----:B------:R-:W-:Y:S02]  /*f000*/  FSEL R52, R52, -INF , !P6 ;  /* 0xff80000034347808 */ /* 0x000fe40007000000 */
[----:B------:R-:W-:Y:S02]  /*f010*/  LOP3.LUT P6, RZ, R0, 0x20, RZ, 0xc0, !PT ;  /* 0x0000002000ff7812 */ /* 0x000fe400078cc0ff */
[----:B------:R-:W-:-:S02]  /*f020*/  ISETP.GT.U32.AND.EX P0, PT, R216, RZ, PT, P0 ;  /* 0x000000ffd800720c */ /* 0x000fc40003f04100 */
[----:B------:R-:W-:Y:S01]  /*f030*/  FSEL R53, R53, -INF , !P6 ;  /* 0xff80000035357808 */ /* 0x000fe20007000000 */
[----:B------:R-:W3:Y:S01]  /*f040*/  LDL.LU R216, [R1+0x34] ;  /* 0x0000340001d87983 */ /* 0x000ee20000300800 */
[----:B------:R-:W-:Y:S02]  /*f050*/  LOP3.LUT P6, RZ, R0, 0x10, RZ, 0xc0, !PT ;  /* 0x0000001000ff7812 */ /* 0x000fe400078cc0ff */
[----:B------:R-:W-:Y:S02]  /*f060*/  FSEL R63, R63, -INF , !P1 ;  /* 0xff8000003f3f7808 */ /* 0x000fe40004800000 */
[----:B------:R-:W-:Y:S02]  /*f070*/  FSEL R54, R54, -INF , !P6 ;  /* 0xff80000036367808 */ /* 0x000fe40007000000 */
[----:B------:R-:W-:Y:S02]  /*f080*/  LOP3.LUT P6, RZ, R0, 0x8, RZ, 0xc0, !PT ;  /* 0x0000000800ff7812 */ /* 0x000fe400078cc0ff */
[----:B------:R-:W-:-:S02]  /*f090*/  ISETP.GT.U32.AND P1, PT, R168, R135, PT ;  /* 0x00000087a800720c */ /* 0x000fc40003f24070 */
[----:B------:R-:W-:Y:S02]  /*f0a0*/  FSEL R55, R55, -INF , !P6 ;  /* 0xff80000037377808 */ /* 0x000fe40007000000 */
[----:B------:R-:W-:Y:S02]  /*f0b0*/  LOP3.LUT P6, RZ, R0, 0x4, RZ, 0xc0, !PT ;  /* 0x0000000400ff7812 */ /* 0x000fe400078cc0ff */
[----:B------:R-:W-:Y:S02]  /*f0c0*/  FSEL R168, R67, -INF , !P0 ;  /* 0xff80000043a87808 */ /* 0x000fe40004000000 */
[----:B------:R-:W-:Y:S02]  /*f0d0*/  FSEL R56, R56, -INF , !P6 ;  /* 0xff80000038387808 */ /* 0x000fe40007000000 */
[----:B------:R-:W-:Y:S02]  /*f0e0*/  LOP3.LUT P6, RZ, R0, 0x2, RZ, 0xc0, !PT ;  /* 0x0000000200ff7812 */ /* 0x000fe400078cc0ff */
[----:B------:R-:W-:-:S02]  /*f0f0*/  ISETP.GT.U32.AND P0, PT, R169, R135, PT ;  /* 0x00000087a900720c */ /* 0x000fc40003f04070 */
[----:B------:R-:W-:Y:S01]  /*f100*/  FSEL R57, R57, -INF , !P6 ;  /* 0xff80000039397808 */ /* 0x000fe20007000000 */
[----:B------:R-:W-:Y:S01]  /*f110*/  FMUL R67, R73, UR27 ;  /* 0x0000001b49437c20 */ /* 0x000fe20008400000 */
[----:B------:R-:W-:Y:S01]  /*f120*/  LOP3.LUT P6, RZ, R0, 0x1, RZ, 0xc0, !PT ;  /* 0x0000000100ff7812 */ /* 0x000fe200078cc0ff */
[----:B------:R-:W4:Y:S01]  /*f130*/  LDL.LU R169, [R1+0x30] ;  /* 0x0000300001a97983 */ /* 0x000f220000300800 */
[----:B------:R-:W-:Y:S02]  /*f140*/  ISETP.GT.U32.AND.EX P0, PT, R214, RZ, PT, P0 ;  /* 0x000000ffd600720c */ /* 0x000fe40003f04100 */
[----:B------:R-:W-:Y:S02]  /*f150*/  ISETP.GT.U32.AND.EX P6, PT, R166, RZ, PT, P6 ;  /* 0x000000ffa600720c */ /* 0x000fe40003fc4160 */
[----:B------:R-:W-:Y:S02]  /*f160*/  FSEL R166, R69, -INF , !P0 ;  /* 0xff80000045a67808 */ /* 0x000fe40004000000 */
[----:B------:R-:W-:-:S02]  /*f170*/  ISETP.GT.U32.AND P0, PT, R171, R135, PT ;  /* 0x00000087ab00720c */ /* 0x000fc40003f04070 */
[----:B------:R-:W-:Y:S01]  /*f180*/  FSEL R231, R65, -INF , !P6 ;  /* 0xff80000041e77808 */ /* 0x000fe20007000000 */
[----:B------:R-:W-:Y:S01]  /*f190*/  FMUL R65, R71, UR27 ;  /* 0x0000001b47417c20 */ /* 0x000fe20008400000 */
[----:B------:R-:W-:-:S04]  /*f1a0*/  ISETP.GT.U32.AND.EX P0, PT, R212, RZ, PT, P0 ;  /* 0x000000ffd400720c */ /* 0x000fc80003f04100 */
[----:B------:R-:W-:Y:S02]  /*f1b0*/  FSEL R65, R65, -INF , !P0 ;  /* 0xff80000041417808 */ /* 0x000fe40004000000 */
[----:B------:R-:W-:-:S04]  /*f1c0*/  ISETP.GT.U32.AND P0, PT, R141, R135, PT ;  /* 0x000000878d00720c */ /* 0x000fc80003f04070 */
[----:B------:R-:W-:-:S04]  /*f1d0*/  ISETP.GT.U32.AND.EX P0, PT, R210, RZ, PT, P0 ;  /* 0x000000ffd200720c */ /* 0x000fc80003f04100 */
[----:B------:R-:W-:Y:S02]  /*f1e0*/  FSEL R67, R67, -INF , !P0 ;  /* 0xff80000043437808 */ /* 0x000fe40004000000 */
[----:B------:R-:W-:Y:S01]  /*f1f0*/  ISETP.GT.U32.AND P0, PT, R143, R135, PT ;  /* 0x000000878f00720c */ /* 0x000fe20003f04070 */
[----:B------:R-:W-:-:S03]  /*f200*/  FMUL R69, R75, UR27 ;  /* 0x0000001b4b457c20 */ /* 0x000fc60008400000 */
        /* <DEDUP_REMOVED lines=19> */
[----:B------:R-:W-:Y:S01]  /*f340*/  ISETP.GT.U32.AND.EX P0, PT, R197, RZ, PT, P0 ;  /* 0x000000ffc500720c */ /* 0x000fe20003f04100 */
[----:B------:R-:W-:Y:S01]  /*f350*/  FMUL R75, R81, UR27 ;  /* 0x0000001b514b7c20 */ /* 0x000fe20008400000 */
[----:B------:R-:W-:Y:S02]  /*f360*/  FSEL R167, R68, -INF , !P5 ;  /* 0xff80000044a77808 */ /* 0x000fe40006800000 */
[----:B------:R-:W-:Y:S02]  /*f370*/  FSEL R79, R79, -INF , !P0 ;  /* 0xff8000004f4f7808 */ /* 0x000fe40004000000 */
[-C--:B------:R-:W-:Y:S01]  /*f380*/  ISETP.GT.U32.AND P0, PT, R154, R135.reuse, PT ;  /* 0x000000879a00720c */ /* 0x080fe20003f04070 */
[----:B------:R-:W-:Y:S01]  /*f390*/  FMUL R81, R88, UR27 ;  /* 0x0000001b58517c20 */ /* 0x000fe20008400000 */
[-C--:B------:R-:W-:Y:S02]  /*f3a0*/  ISETP.GT.U32.AND P5, PT, R170, R135.reuse, PT ;  /* 0x00000087aa00720c */ /* 0x080fe40003fa4070 */
[----:B------:R-:W-:Y:S01]  /*f3b0*/  ISETP.GT.U32.AND.EX P0, PT, R195, RZ, PT, P0 ;  /* 0x000000ffc300720c */ /* 0x000fe20003f04100 */
[----:B------:R-:W-:Y:S01]  /*f3c0*/  FMUL R68, R74, UR27 ;  /* 0x0000001b4a447c20 */ /* 0x000fe20008400000 */
[----:B------:R-:W-:Y:S01]  /*f3d0*/  ISETP.GT.U32.AND.EX P5, PT, R213, RZ, PT, P5 ;  /* 0x000000ffd500720c */ /* 0x000fe20003fa4150 */
[----:B------:R-:W-:Y:S01]  /*f3e0*/  FMUL R147, R4, UR27 ;  /* 0x0000001b04937c20 */ /* 0x000fe20008400000 */
[----:B------:R-:W-:Y:S01]  /*f3f0*/  FSEL R81, R81, -INF , !P0 ;  /* 0xff80000051517808 */ /* 0x000fe20004000000 */
[----:B------:R-:W3:Y:S01]  /*f400*/  LDL.LU R170, [R1+0x2c] ;  /* 0x00002c0001aa7983 */ /* 0x000ee20000300800 */
[----:B------:R-:W-:-:S02]  /*f410*/  ISETP.GT.U32.AND P0, PT, R156, R135, PT ;  /* 0x000000879c00720c */ /* 0x000fc40003f04070 */
[----:B------:R-:W-:Y:S02]  /*f420*/  FSEL R66, R66, -INF , !P5 ;  /* 0xff80000042427808 */ /* 0x000fe40006800000 */
[-C--:B------:R-:W-:Y:S02]  /*f430*/  ISETP.GT.U32.AND P5, PT, R142, R135.reuse, PT ;  /* 0x000000878e00720c */ /* 0x080fe40003fa4070 */
[----:B------:R-:W-:Y:S02]  /*f440*/  ISETP.GT.U32.AND.EX P0, PT, R192, RZ, PT, P0 ;  /* 0x000000ffc000720c */ /* 0x000fe40003f04100 */
[----:B------:R-:W-:Y:S02]  /*f450*/  ISETP.GT.U32.AND.EX P5, PT, R209, RZ, PT, P5 ;  /* 0x000000ffd100720c */ /* 0x000fe40003fa4150 */
[----:B------:R-:W-:Y:S02]  /*f460*/  FSEL R83, R83, -INF , !P0 ;  /* 0xff80000053537808 */ /* 0x000fe40004000000 */
[----:B------:R-:W-:-:S02]  /*f470*/  ISETP.GT.U32.AND P0, PT, R190, R135, PT ;  /* 0x00000087be00720c */ /* 0x000fc40003f04070 */
[----:B------:R-:W-:Y:S02]  /*f480*/  FSEL R70, R70, -INF , !P5 ;  /* 0xff80000046467808 */ /* 0x000fe40006800000 */
[-C--:B------:R-:W-:Y:S01]  /*f490*/  ISETP.GT.U32.AND P5, PT, R146, R135.reuse, PT ;  /* 0x000000879200720c */ /* 0x080fe20003fa4070 */
[----:B------:R-:W-:Y:S01]  /*f4a0*/  FMUL R74, R80, UR27 ;  /* 0x0000001b504a7c20 */ /* 0x000fe20008400000 */
[----:B------:R-:W-:Y:S02]  /*f4b0*/  ISETP.GT.U32.AND.EX P0, PT, R189, RZ, PT, P0 ;  /* 0x000000ffbd00720c */ /* 0x000fe40003f04100 */
[----:B------:R-:W-:Y:S02]  /*f4c0*/  ISETP.GT.U32.AND.EX P5, PT, R205, RZ, PT, P5 ;  /* 0x000000ffcd00720c */ /* 0x000fe40003fa4150 */
[----:B------:R-:W-:Y:S02]  /*f4d0*/  FSEL R85, R85, -INF , !P0 ;  /* 0xff80000055557808 */ /* 0x000fe40004000000 */
[-C--:B------:R-:W-:Y:S01]  /*f4e0*/  ISETP.GT.U32.AND P0, PT, R158, R135.reuse, PT ;  /* 0x000000879e00720c */ /* 0x080fe20003f04070 */
[----:B------:R-:W-:Y:S01]  /*f4f0*/  FMUL R80, R87, UR27 ;  /* 0x0000001b57507c20 */ /* 0x000fe20008400000 */
[----:B------:R-:W-:Y:S01]  /*f500*/  FSEL R74, R74, -INF , !P5 ;  /* 0xff8000004a4a7808 */ /* 0x000fe20006800000 */
[----:B------:R-:W-:Y:S01]  /*f510*/  FMUL R87, R94, UR27 ;  /* 0x0000001b5e577c20 */ /* 0x000fe20008400000 */
[----:B------:R-:W-:-:S02]  /*f520*/  ISETP.GT.U32.AND P5, PT, R150, R135, PT ;  /* 0x000000879600720c */ /* 0x000fc40003fa4070 */
[----:B------:R-:W-:Y:S02]  /*f530*/  ISETP.GT.U32.AND.EX P0, PT, R187, RZ, PT, P0 ;  /* 0x000000ffbb00720c */ /* 0x000fe40003f04100 */
[----:B------:R-:W-:Y:S02]  /*f540*/  ISETP.GT.U32.AND.EX P5, PT, R202, RZ, PT, P5 ;  /* 0x000000ffca00720c */ /* 0x000fe40003fa4150 */
[----:B------:R-:W-:Y:S02]  /*f550*/  FSEL R87, R87, -INF , !P0 ;  /* 0xff80000057577808 */ /* 0x000fe40004000000 */
[----:B------:R-:W-:Y:S02]  /*f560*/  ISETP.GT.U32.AND P0, PT, R160, R135, PT ;  /* 0x00000087a000720c */ /* 0x000fe40003f04070 */
[----:B------:R-:W-:Y:S01]  /*f570*/  FSEL R4, R82, -INF , !P5 ;  /* 0xff80000052047808 */ /* 0x000fe20006800000 */
[----:B------:R-:W-:Y:S01]  /*f580*/  FMUL R82, R89, UR27 ;  /* 0x0000001b59527c20 */ /* 0x000fe20008400000 */
        /* <DEDUP_REMOVED lines=10> */
[-C--:B------:R-:W-:Y:S02]  /*f630*/  ISETP.GT.U32.AND P0, PT, R164, R135.reuse, PT ;  /* 0x00000087a400720c */ /* 0x080fe40003f04070 */
[----:B------:R-:W-:Y:S02]  /*f640*/  ISETP.GT.U32.AND.EX P1, PT, R215, RZ, PT, P1 ;  /* 0x000000ffd700720c */ /* 0x000fe40003f24110 */
[----:B------:R-:W-:Y:S01]  /*f650*/  ISETP.GT.U32.AND.EX P0, PT, R176, RZ, PT, P0 ;  /* 0x000000ffb000720c */ /* 0x000fe20003f04100 */
[----:B------:R-:W3:Y:S01]  /*f660*/  LDL.LU R215, [R1+0x28] ;  /* 0x0000280001d77983 */ /* 0x000ee20000300800 */
[----:B------:R-:W-:Y:S02]  /*f670*/  FSEL R64, R64, -INF , !P1 ;  /* 0xff80000040407808 */ /* 0x000fe40004800000 */
[----:B------:R-:W-:Y:S01]  /*f680*/  ISETP.GT.U32.AND P1, PT, R140, R135, PT ;  /* 0x000000878c00720c */ /* 0x000fe20003f24070 */
[----:B------:R-:W3:Y:S01]  /*f690*/  LDL.LU R214, [R1+0x24] ;  /* 0x0000240001d67983 */ /* 0x000ee20000300800 */
[----:B------:R-:W-:-:S02]  /*f6a0*/  FSEL R101, R101, -INF , !P0 ;  /* 0xff80000065657808 */ /* 0x000fc40004000000 */
[-C--:B------:R-:W-:Y:S01]  /*f6b0*/  ISETP.GT.U32.AND P0, PT, R174, R135.reuse, PT ;  /* 0x00000087ae00720c */ /* 0x080fe20003f04070 */
[----:B------:R-:W3:Y:S01]  /*f6c0*/  LDL.LU R171, [R1+0x3c] ;  /* 0x00003c0001ab7983 */ /* 0x000ee20000300800 */
[----:B------:R-:W-:Y:S02]  /*f6d0*/  ISETP.GT.U32.AND.EX P1, PT, R211, RZ, PT, P1 ;  /* 0x000000ffd300720c */ /* 0x000fe40003f24110 */
[----:B------:R-:W-:Y:S01]  /*f6e0*/  ISETP.GT.U32.AND.EX P0, PT, R173, RZ, PT, P0 ;  /* 0x000000ffad00720c */ /* 0x000fe20003f04100 */
[----:B------:R-:W3:Y:S01]  /*f6f0*/  LDL.LU R213, [R1+0x20] ;  /* 0x0000200001d57983 */ /* 0x000ee20000300800 */
[----:B------:R-:W-:Y:S02]  /*f700*/  FSEL R68, R68, -INF , !P1 ;  /* 0xff80000044447808 */ /* 0x000fe40004800000 */
[----:B------:R-:W-:Y:S01]  /*f710*/  ISETP.GT.U32.AND P1, PT, R144, R135, PT ;  /* 0x000000879000720c */ /* 0x000fe20003f24070 */
[----:B------:R-:W3:Y:S01]  /*f720*/  LDL.LU R212, [R1+0xc] ;  /* 0x00000c0001d47983 */ /* 0x000ee20000300800 */
[----:B------:R-:W-:-:S02]  /*f730*/  FSEL R140, R104, -INF , !P0 ;  /* 0xff800000688c7808 */ /* 0x000fc40004000000 */
[----:B------:R-:W-:Y:S01]  /*f740*/  ISETP.GT.U32.AND P0, PT, R218, R135, PT ;  /* 0x00000087da00720c */ /* 0x000fe20003f04070 */
[----:B------:R-:W3:Y:S01]  /*f750*/  LDL.LU R211, [R1+0x14] ;  /* 0x0000140001d37983 */ /* 0x000ee20000300800 */
[----:B------:R-:W-:-:S03]  /*f760*/  ISETP.GT.U32.AND.EX P1, PT, R207, RZ, PT, P1 ;  /* 0x000000ffcf00720c */ /* 0x000fc60003f24110 */
[----:B------:R-:W3:Y:S01]  /*f770*/  LDL.LU R210, [R1+0x10] ;  /* 0x0000100001d27983 */ /* 0x000ee20000300800 */
[----:B------:R-:W-:-:S03]  /*f780*/  ISETP.GT.U32.AND.EX P0, PT, R221, RZ, PT, P0 ;  /* 0x000000ffdd00720c */ /* 0x000fc60003f04100 */
[----:B------:R-:W3:Y:S04]  /*f790*/  LDL.LU R209, [R1+0x8] ;  /* 0x0000080001d17983 */ /* 0x000ee80000300800 */
[----:B------:R-:W3:Y:S04]  /*f7a0*/  LDL.LU R208, [R1+0x4] ;  /* 0x0000040001d07983 */ /* 0x000ee80000300800 */
[----:B------:R-:W3:Y:S01]  /*f7b0*/  LDL.LU R207, [R1] ;  /* 0x0000000001cf7983 */ /* 0x000ee20000300800 */
[----:B------:R-:W-:Y:S02]  /*f7c0*/  FSEL R141, R106, -INF , !P0 ;  /* 0xff8000006a8d7808 */ /* 0x000fe40004000000 */
[----:B------:R-:W-:Y:S01]  /*f7d0*/  ISETP.GT.U32.AND P0, PT, R222, R135, PT ;  /* 0x00000087de00720c */ /* 0x000fe20003f04070 */
[----:B------:R-:W-:-:S03]  /*f7e0*/  FMUL R143, R109, UR27 ;  /* 0x0000001b6d8f7c20 */ /* 0x000fc60008400000 */
[----:B------:R-:W-:-:S04]  /*f7f0*/  ISETP.GT.U32.AND.EX P0, PT, R225, RZ, PT, P0 ;  /* 0x000000ffe100720c */ /* 0x000fc80003f04100 */
[----:B------:R-:W-:Y:S02]  /*f800*/  FSEL R109, R108, -INF , !P0 ;  /* 0xff8000006c6d7808 */ /* 0x000fe40004000000 */
[----:B------:R-:W-:Y:S01]  /*f810*/  ISETP.GT.U32.AND P0, PT, R226, R135, PT ;  /* 0x00000087e200720c */ /* 0x000fe20003f04070 */
[----:B------:R-:W-:Y:S01]  /*f820*/  FMUL R84, R91, UR27 ;  /* 0x0000001b5b547c20 */ /* 0x000fe20008400000 */
[----:B------:R-:W-:Y:S01]  /*f830*/  FMUL R144, R111, UR27 ;  /* 0x0000001b6f907c20 */ /* 0x000fe20008400000 */
[----:B------:R-:W3:Y:S01]  /*f840*/  LDL.LU R91, [R1+0x38] ;  /* 0x00003800015b7983 */ /* 0x000ee20000300800 */
        /* <DEDUP_REMOVED lines=8> */
[----:B------:R-:W-:Y:S01]  /*f8d0*/  FSEL R146, R114, -INF , !P0 ;  /* 0xff80000072927808 */ /* 0x000fe20004000000 */
[----:B------:R-:W-:Y:S02]  /*f8e0*/  FMUL R114, R117, UR27 ;  /* 0x0000001b75727c20 */ /* 0x000fe40008400000 */
[----:B------:R-:W4:Y:S01]  /*f8f0*/  LDL R117, [R1+0x40] ;  /* 0x0000400001757983 */ /* 0x000f220000100800 */
[----:B------:R-:W-:Y:S02]  /*f900*/  FSEL R72, R72, -INF , !P1 ;  /* 0xff80000048487808 */ /* 0x000fe40004800000 */
[----:B------:R-:W-:-:S04]  /*f910*/  ISETP.GT.U32.AND P1, PT, R148, R135, PT ;  /* 0x000000879400720c */ /* 0x000fc80003f24070 */
[----:B------:R-:W-:-:S04]  /*f920*/  ISETP.GT.U32.AND.EX P1, PT, R203, RZ, PT, P1 ;  /* 0x000000ffcb00720c */ /* 0x000fc80003f24110 */
[----:B------:R-:W-:Y:S02]  /*f930*/  FSEL R75, R75, -INF , !P1 ;  /* 0xff8000004b4b7808 */ /* 0x000fe40004800000 */
[----:B------:R-:W-:-:S04]  /*f940*/  ISETP.GT.U32.AND P1, PT, R2, R135, PT ;  /* 0x000000870200720c */ /* 0x000fc80003f24070 */
[----:B------:R-:W-:-:S04]  /*f950*/  ISETP.GT.U32.AND.EX P1, PT, R3, RZ, PT, P1 ;  /* 0x000000ff0300720c */ /* 0x000fc80003f24110 */
[----:B------:R-:W-:-:S04]  /*f960*/  FSEL R147, R147, -INF , !P1 ;  /* 0xff80000093937808 */ /* 0x000fc80004800000 */
[----:B--2---:R-:W-:-:S04]  /*f970*/  FMNMX3 R0, R147, R217, R133, !PT ;  /* 0x000000d993007276 */ /* 0x004fc80007800085 */
[----:B------:R-:W-:-:S04]  /*f980*/  FMNMX3 R0, R0, R5, R6, !PT ;  /* 0x0000000500007276 */ /* 0x000fc80007800006 */
[----:B------:R-:W-:-:S04]  /*f990*/  FMNMX3 R0, R0, R7, R8, !PT ;  /* 0x0000000700007276 */ /* 0x000fc80007800008 */
[----:B------:R-:W-:-:S04]  /*f9a0*/  FMNMX3 R0, R0, R9, R10, !PT ;  /* 0x0000000900007276 */ /* 0x000fc8000780000a */
[----:B------:R-:W-:-:S04]  /*f9b0*/  FMNMX3 R0, R0, R11, R12, !PT ;  /* 0x0000000b00007276 */ /* 0x000fc8000780000c */
[----:B------:R-:W-:-:S04]  /*f9c0*/  FMNMX3 R0, R0, R13, R14, !PT ;  /* 0x0000000d00007276 */ /* 0x000fc8000780000e */
[----:B------:R-:W-:-:S04]  /*f9d0*/  FMNMX3 R0, R0, R15, R16, !PT ;  /* 0x0000000f00007276 */ /* 0x000fc80007800010 */
[----:B------:R-:W-:-:S04]  /*f9e0*/  FMNMX3 R0, R0, R17, R18, !PT ;  /* 0x0000001100007276 */ /* 0x000fc80007800012 */
[----:B------:R-:W-:-:S04]  /*f9f0*/  FMNMX3 R0, R0, R19, R20, !PT ;  /* 0x0000001300007276 */ /* 0x000fc80007800014 */
[----:B------:R-:W-:Y:S02]  /*fa00*/  FMNMX3 R0, R0, R21, R22, !PT ;  /* 0x0000001500007276 */ /* 0x000fe40007800016 */
[----:B------:R-:W-:Y:S02]  /*fa10*/  ISETP.GT.U32.AND P1, PT, R137, R135, PT ;  /* 0x000000878900720c */ /* 0x000fe40003f24070 */
[----:B------:R-:W-:Y:S02]  /*fa20*/  FMNMX3 R0, R0, R23, R24, !PT ;  /* 0x0000001700007276 */ /* 0x000fe40007800018 */
[----:B------:R-:W-:Y:S02]  /*fa30*/  ISETP.GT.U32.AND.EX P1, PT, R199, RZ, PT, P1 ;  /* 0x000000ffc700720c */ /* 0x000fe40003f24110 */
[----:B------:R-:W-:Y:S02]  /*fa40*/  FMNMX3 R0, R0, R25, R26, !PT ;  /* 0x0000001900007276 */ /* 0x000fe4000780001a */
[----:B------:R-:W-:-:S02]  /*fa50*/  FSEL R78, R78, -INF , !P1 ;  /* 0xff8000004e4e7808 */ /* 0x000fc40004800000 */
[----:B------:R-:W-:Y:S02]  /*fa60*/  ISETP.GT.U32.AND P1, PT, R153, R135, PT ;  /* 0x000000879900720c */ /* 0x000fe40003f24070 */
[----:B------:R-:W-:Y:S02]  /*fa70*/  FMNMX3 R0, R0, R27, R28, !PT ;  /* 0x0000001b00007276 */ /* 0x000fe4000780001c */
[----:B------:R-:W-:Y:S02]  /*fa80*/  ISETP.GT.U32.AND.EX P1, PT, R196, RZ, PT, P1 ;  /* 0x000000ffc400720c */ /* 0x000fe40003f24110 */
[----:B------:R-:W-:Y:S02]  /*fa90*/  FMNMX3 R0, R0, R29, R30, !PT ;  /* 0x0000001d00007276 */ /* 0x000fe4000780001e */
[----:B------:R-:W-:Y:S02]  /*faa0*/  FSEL R80, R80, -INF , !P1 ;  /* 0xff80000050507808 */ /* 0x000fe40004800000 */
[----:B------:R-:W-:-:S02]  /*fab0*/  FMNMX3 R0, R0, R31, R32, !PT ;  /* 0x0000001f00007276 */ /* 0x000fc40007800020 */
[----:B------:R-:W-:Y:S02]  /*fac0*/  ISETP.GT.U32.AND P1, PT, R155, R135, PT ;  /* 0x000000879b00720c */ /* 0x000fe40003f24070 */
[----:B------:R-:W-:Y:S02]  /*fad0*/  FMNMX3 R0, R0, R33, R34, !PT ;  /* 0x0000002100007276 */ /* 0x000fe40007800022 */
[----:B------:R-:W-:Y:S02]  /*fae0*/  ISETP.GT.U32.AND.EX P1, PT, R194, RZ, PT, P1 ;  /* 0x000000ffc200720c */ /* 0x000fe40003f24110 */
[----:B------:R-:W-:Y:S02]  /*faf0*/  FMNMX3 R0, R0, R35, R36, !PT ;  /* 0x0000002300007276 */ /* 0x000fe40007800024 */
[----:B------:R-:W-:Y:S02]  /*fb00*/  FSEL R82, R82, -INF , !P1 ;  /* 0xff80000052527808 */ /* 0x000fe40004800000 */
[----:B------:R-:W-:-:S02]  /*fb10*/  ISETP.GT.U32.AND P1, PT, R193, R135, PT ;  /* 0x00000087c100720c */ /* 0x000fc40003f24070 */
[----:B------:R-:W-:Y:S02]  /*fb20*/  FMNMX3 R0, R0, R37, R38, !PT ;  /* 0x0000002500007276 */ /* 0x000fe40007800026 */
[----:B------:R-:W-:Y:S02]  /*fb30*/  ISETP.GT.U32.AND.EX P1, PT, R191, RZ, PT, P1 ;  /* 0x000000ffbf00720c */ /* 0x000fe40003f24110 */
[----:B------:R-:W-:Y:S02]  /*fb40*/  FMNMX3 R0, R0, R39, R40, !PT ;  /* 0x0000002700007276 */ /* 0x000fe40007800028 */
[----:B------:R-:W-:Y:S02]  /*fb50*/  FSEL R84, R84, -INF , !P1 ;  /* 0xff80000054547808 */ /* 0x000fe40004800000 */
[----:B------:R-:W-:Y:S02]  /*fb60*/  ISETP.GT.U32.AND P1, PT, R157, R135, PT ;  /* 0x000000879d00720c */ /* 0x000fe40003f24070 */
[----:B------:R-:W-:Y:S01]  /*fb70*/  FMNMX3 R0, R0, R41, R42, !PT ;  /* 0x0000002900007276 */ /* 0x000fe2000780002a */
[----:B------:R-:W-:Y:S01]  /*fb80*/  FMUL R86, R93, UR27 ;  /* 0x0000001b5d567c20 */ /* 0x000fe20008400000 */
[----:B------:R-:W-:-:S02]  /*fb90*/  ISETP.GT.U32.AND.EX P1, PT, R188, RZ, PT, P1 ;  /* 0x000000ffbc00720c */ /* 0x000fc40003f24110 */
[----:B------:R-:W-:Y:S02]  /*fba0*/  FMNMX3 R0, R0, R43, R44, !PT ;  /* 0x0000002b00007276 */ /* 0x000fe4000780002c */
[----:B------:R-:W-:Y:S02]  /*fbb0*/  FSEL R86, R86, -INF , !P1 ;  /* 0xff80000056567808 */ /* 0x000fe40004800000 */
[----:B------:R-:W-:Y:S02]  /*fbc0*/  ISETP.GT.U32.AND P1, PT, R159, R135, PT ;  /* 0x000000879f00720c */ /* 0x000fe40003f24070 */
[----:B------:R-:W-:Y:S01]  /*fbd0*/  FMNMX3 R0, R0, R45, R46, !PT ;  /* 0x0000002d00007276 */ /* 0x000fe2000780002e */
[----:B------:R-:W-:Y:S01]  /*fbe0*/  FMUL R88, R95, UR27 ;  /* 0x0000001b5f587c20 */ /* 0x000fe20008400000 */
[----:B------:R-:W-:Y:S02]  /*fbf0*/  ISETP.GT.U32.AND.EX P1, PT, R186, RZ, PT, P1 ;  /* 0x000000ffba00720c */ /* 0x000fe40003f24110 */
[----:B------:R-:W-:-:S02]  /*fc00*/  FMNMX3 R0, R0, R47, R48, !PT ;  /* 0x0000002f00007276 */ /* 0x000fc40007800030 */
[----:B------:R-:W-:Y:S02]  /*fc10*/  FSEL R88, R88, -INF , !P1 ;  /* 0xff80000058587808 */ /* 0x000fe40004800000 */
[----:B------:R-:W-:Y:S02]  /*fc20*/  FMNMX3 R0, R0, R49, R50, !PT ;  /* 0x0000003100007276 */ /* 0x000fe40007800032 */
[----:B------:R-:W-:Y:S02]  /*fc30*/  ISETP.GT.U32.AND P1, PT, R185, R135, PT ;  /* 0x00000087b900720c */ /* 0x000fe40003f24070 */
[----:B------:R-:W-:Y:S02]  /*fc40*/  FMNMX3 R0, R0, R51, R52, !PT ;  /* 0x0000003300007276 */ /* 0x000fe40007800034 */
[----:B------:R-:W-:Y:S02]  /*fc50*/  ISETP.GT.U32.AND.EX P1, PT, R183, RZ, PT, P1 ;  /* 0x000000ffb700720c */ /* 0x000fe40003f24110 */
[----:B------:R-:W-:-:S02]  /*fc60*/  FMNMX3 R0, R0, R53, R54, !PT ;  /* 0x0000003500007276 */ /* 0x000fc40007800036 */
[----:B------:R-:W-:Y:S02]  /*fc70*/  FSEL R90, R90, -INF , !P1 ;  /* 0xff8000005a5a7808 */ /* 0x000fe40004800000 */
[----:B------:R-:W-:Y:S01]  /*fc80*/  ISETP.GT.U32.AND P1, PT, R161, R135, PT ;  /* 0x00000087a100720c */ /* 0x000fe20003f24070 */
[----:B------:R-:W-:Y:S01]  /*fc90*/  FMUL R93, R99, UR27 ;  /* 0x0000001b635d7c20 */ /* 0x000fe20008400000 */
        /* <DEDUP_REMOVED lines=14> */
[----:B------:R-:W-:Y:S02]  /*fd80*/  FMNMX3 R0, R0, R166, R64, !PT ;  /* 0x000000a600007276 */ /* 0x000fe40007800040 */
[----:B------:R-:W-:-:S02]  /*fd90*/  ISETP.GT.U32.AND P1, PT, R165, R135, PT ;  /* 0x00000087a500720c */ /* 0x000fc40003f24070 */
[----:B------:R-:W-:Y:S02]  /*fda0*/  FMNMX3 R0, R0, R65, R66, !PT ;  /* 0x0000004100007276 */ /* 0x000fe40007800042 */
[----:B------:R-:W-:Y:S02]  /*fdb0*/  ISETP.GT.U32.AND.EX P1, PT, R172, RZ, PT, P1 ;  /* 0x000000ffac00720c */ /* 0x000fe40003f24110 */
[----:B------:R-:W-:Y:S02]  /*fdc0*/  FMNMX3 R0, R0, R67, R68, !PT ;  /* 0x0000004300007276 */ /* 0x000fe40007800044 */
[----:B------:R-:W-:Y:S02]  /*fdd0*/  FSEL R137, R105, -INF , !P1 ;  /* 0xff80000069897808 */ /* 0x000fe40004800000 */
[----:B------:R-:W-:Y:S02]  /*fde0*/  ISETP.GT.U32.AND P1, PT, R220, R135, PT ;  /* 0x00000087dc00720c */ /* 0x000fe40003f24070 */
[----:B------:R-:W-:-:S02]  /*fdf0*/  FMNMX3 R0, R0, R69, R70, !PT ;  /* 0x0000004500007276 */ /* 0x000fc40007800046 */
[----:B------:R-:W-:Y:S02]  /*fe00*/  ISETP.GT.U32.AND.EX P1, PT, R219, RZ, PT, P1 ;  /* 0x000000ffdb00720c */ /* 0x000fe40003f24110 */
[----:B------:R-:W-:Y:S02]  /*fe10*/  FMNMX3 R0, R0, R71, R72, !PT ;  /* 0x0000004700007276 */ /* 0x000fe40007800048 */
[----:B------:R-:W-:Y:S02]  /*fe20*/  FSEL R142, R107, -INF , !P1 ;  /* 0xff8000006b8e7808 */ /* 0x000fe40004800000 */
[----:B------:R-:W-:Y:S02]  /*fe30*/  ISETP.GT.U32.AND P1, PT, R224, R135, PT ;  /* 0x00000087e000720c */ /* 0x000fe40003f24070 */
[----:B------:R-:W-:Y:S02]  /*fe40*/  FMNMX3 R0, R0, R73, R74, !PT ;  /* 0x0000004900007276 */ /* 0x000fe4000780004a */
[----:B------:R-:W-:-:S02]  /*fe50*/  ISETP.GT.U32.AND.EX P1, PT, R223, RZ, PT, P1 ;  /* 0x000000ffdf00720c */ /* 0x000fc40003f24110 */
[----:B------:R-:W-:Y:S02]  /*fe60*/  FMNMX3 R0, R0, R75, R4, !PT ;  /* 0x0000004b00007276 */ /* 0x000fe40007800004 */
[----:B------:R-:W-:Y:S02]  /*fe70*/  FSEL R143, R143, -INF , !P1 ;  /* 0xff8000008f8f7808 */ /* 0x000fe40004800000 */
[----:B------:R-:W-:Y:S02]  /*fe80*/  ISETP.GT.U32.AND P1, PT, R228, R135, PT ;  /* 0x00000087e400720c */ /* 0x000fe40003f24070 */
[----:B------:R-:W-:Y:S02]  /*fe90*/  FMNMX3 R0, R0, R76, R77, !PT ;  /* 0x0000004c00007276 */ /* 0x000fe4000780004d */
        /* <DEDUP_REMOVED lines=9> */
[----:B------:R-:W-:Y:S02]  /*ff30*/  ISETP.GT.U32.AND P1, PT, R237, R135, PT ;  /* 0x00000087ed00720c */ /* 0x000fe40003f24070 */
[----:B------:R-:W-:Y:S02]  /*ff40*/  FMNMX3 R0, R0, R86, R87, !PT ;  /* 0x0000005600007276 */ /* 0x000fe40007800057 */
[----:B------:R-:W-:Y:S02]  /*ff50*/  ISETP.GT.U32.AND.EX P1, PT, R236, RZ, PT, P1 ;  /* 0x000000ffec00720c */ /* 0x000fe40003f24110 */
[----:B------:R-:W-:Y:S02]  /*ff60*/  FMNMX3 R0, R0, R88, R89, !PT ;  /* 0x0000005800007276 */ /* 0x000fe40007800059 */
[----:B------:R-:W-:-:S02]  /*ff70*/  FSEL R115, R115, -INF , !P1 ;  /* 0xff80000073737808 */ /* 0x000fc40004800000 */
[-C--:B------:R-:W-:Y:S02]  /*ff80*/  ISETP.GT.U32.AND P1, PT, R241, R135.reuse, PT ;  /* 0x00000087f100720c */ /* 0x080fe40003f24070 */
[----:B------:R-:W-:Y:S02]  /*ff90*/  FMNMX3 R0, R0, R90, R92, !PT ;  /* 0x0000005a00007276 */ /* 0x000fe4000780005c */
[----:B------:R-:W-:Y:S02]  /*ffa0*/  ISETP.GT.U32.AND P0, PT, R239, R135, PT ;  /* 0x00000087ef00720c */ /* 0x000fe40003f04070 */
[----:B------:R-:W-:Y:S02]  /*ffb0*/  ISETP.GT.U32.AND.EX P1, PT, R240, RZ, PT, P1 ;  /* 0x000000fff000720c */ /* 0x000fe40003f24110 */
[----:B------:R-:W-:Y:S02]  /*ffc0*/  FMNMX3 R0, R0, R93, R96, !PT ;  /* 0x0000005d00007276 */ /* 0x000fe40007800060 */
[----:B------:R-:W-:-:S02]  /*ffd0*/  ISETP.GT.U32.AND.EX P0, PT, R242, RZ, PT, P0 ;  /* 0x000000fff200720c */ /* 0x000fc40003f04100 */
[----:B------:R-:W-:Y:S02]  /*ffe0*/  FSEL R114, R114, -INF , !P1 ;  /* 0xff80000072727808 */ /* 0x000fe40004800000 */
[-C--:B------:R-:W-:Y:S02]  /*fff0*/  ISETP.GT.U32.AND P1, PT, R245, R135.reuse, PT ;  /* 0x00000087f500720c */ /* 0x080fe40003f24070 */
[----:B------:R-:W-:Y:S01]  /*10000*/  FMNMX3 R0, R0, R98, R101, !PT ;  /* 0x0000006200007276 */ /* 0x000fe20007800065 */
[----:B------:R-:W-:Y:S01]  /*10010*/  FMUL R110, R119, UR27 ;  /* 0x0000001b776e7c20 */ /* 0x000fe20008400000 */
[----:B------:R-:W-:Y:S02]  /*10020*/  FSEL R116, R116, -INF , !P0 ;  /* 0xff80000074747808 */ /* 0x000fe40004000000 */
[----:B------:R-:W-:Y:S02]  /*10030*/  ISETP.GT.U32.AND P0, PT, R243, R135, PT ;  /* 0x00000087f300720c */ /* 0x000fe40003f04070 */
[----:B------:R-:W-:-:S02]  /*10040*/  ISETP.GT.U32.AND.EX P1, PT, R244, RZ, PT, P1 ;  /* 0x000000fff400720c */ /* 0x000fc40003f24110 */
[----:B------:R-:W-:Y:S01]  /*10050*/  FMNMX3 R0, R0, R103, R140, !PT ;  /* 0x0000006700007276 */ /* 0x000fe2000780008c */
[----:B------:R-:W-:Y:S01]  /*10060*/  FMUL R112, R118, UR27 ;  /* 0x0000001b76707c20 */ /* 0x000fe20008400000 */
[----:B------:R-:W-:Y:S02]  /*10070*/  ISETP.GT.U32.AND.EX P0, PT, R246, RZ, PT, P0 ;  /* 0x000000fff600720c */ /* 0x000fe40003f04100 */
[----:B------:R-:W-:Y:S02]  /*10080*/  FSEL R110, R110, -INF , !P1 ;  /* 0xff8000006e6e7808 */ /* 0x000fe40004800000 */
[----:B------:R-:W-:Y:S02]  /*10090*/  FMNMX3 R0, R0, R137, R141, !PT ;  /* 0x0000008900007276 */ /* 0x000fe4000780008d */
[----:B------:R-:W-:Y:S01]  /*100a0*/  ISETP.GT.U32.AND P1, PT, R249, R135, PT ;  /* 0x00000087f900720c */ /* 0x000fe20003f24070 */
[----:B------:R-:W-:Y:S01]  /*100b0*/  FMUL R107, R121, UR27 ;  /* 0x0000001b796b7c20 */ /* 0x000fe20008400000 */
[----:B------:R-:W-:-:S02]  /*100c0*/  FSEL R112, R112, -INF , !P0 ;  /* 0xff80000070707808 */ /* 0x000fc40004000000 */
[----:B------:R-:W-:Y:S02]  /*100d0*/  FMNMX3 R0, R0, R142, R109, !PT ;  /* 0x0000008e00007276 */ /* 0x000fe4000780006d */
[----:B------:R-:W-:Y:S02]  /*100e0*/  ISETP.GT.U32.AND P0, PT, R247, R135, PT ;  /* 0x00000087f700720c */ /* 0x000fe40003f04070 */
[----:B------:R-:W-:Y:S01]  /*100f0*/  ISETP.GT.U32.AND.EX P1, PT, R248, RZ, PT, P1 ;  /* 0x000000fff800720c */ /* 0x000fe20003f24110 */
[----:B------:R-:W-:Y:S01]  /*10100*/  FMUL R108, R120, UR27 ;  /* 0x0000001b786c7c20 */ /* 0x000fe20008400000 */
[----:B------:R-:W-:Y:S02]  /*10110*/  FMNMX3 R0, R0, R143, R111, !PT ;  /* 0x0000008f00007276 */ /* 0x000fe4000780006f */
[----:B------:R-:W-:Y:S02]  /*10120*/  ISETP.GT.U32.AND.EX P0, PT, R250, RZ, PT, P0 ;  /* 0x000000fffa00720c */ /* 0x000fe40003f04100 */
[----:B------:R-:W-:-:S02]  /*10130*/  FSEL R107, R107, -INF , !P1 ;  /* 0xff8000006b6b7808 */ /* 0x000fc40004800000 */
[-C--:B---3--:R-:W-:Y:S01]  /*10140*/  ISETP.GT.U32.AND P1, PT, R207, R135.reuse, PT ;  /* 0x00000087cf00720c */ /* 0x088fe20003f24070 */
[----:B------:R-:W-:Y:S01]  /*10150*/  FMUL R105, R123, UR27 ;  /* 0x0000001b7b697c20 */ /* 0x000fe20008400000 */
[----:B------:R-:W-:Y:S02]  /*10160*/  FMNMX3 R0, R0, R144, R113, !PT ;  /* 0x0000009000007276 */ /* 0x000fe40007800071 */
[----:B------:R-:W-:Y:S02]  /*10170*/  FSEL R108, R108, -INF , !P0 ;  /* 0xff8000006c6c7808 */ /* 0x000fe40004000000 */
[----:B------:R-:W-:Y:S02]  /*10180*/  ISETP.GT.U32.AND P0, PT, R251, R135, PT ;  /* 0x00000087fb00720c */ /* 0x000fe40003f04070 */
[----:B------:R-:W-:Y:S01]  /*10190*/  ISETP.GT.U32.AND.EX P1, PT, R252, RZ, PT, P1 ;  /* 0x000000fffc00720c */ /* 0x000fe20003f24110 */
[----:B------:R-:W-:Y:S01]  /*101a0*/  FMUL R106, R122, UR27 ;  /* 0x0000001b7a6a7c20 */ /* 0x000fe20008400000 */
[----:B------:R-:W-:-:S02]  /*101b0*/  FMNMX3 R0, R0, R145, R146, !PT ;  /* 0x0000009100007276 */ /* 0x000fc40007800092 */
[----:B------:R-:W-:Y:S02]  /*101c0*/  ISETP.GT.U32.AND.EX P0, PT, R208, RZ, PT, P0 ;  /* 0x000000ffd000720c */ /* 0x000fe40003f04100 */
[----:B------:R-:W-:Y:S02]  /*101d0*/  FSEL R105, R105, -INF , !P1 ;  /* 0xff80000069697808 */ /* 0x000fe40004800000 */
[----:B------:R-:W-:Y:S02]  /*101e0*/  ISETP.GT.U32.AND P1, PT, R210, R135, PT ;  /* 0x00000087d200720c */ /* 0x000fe40003f24070 */
[----:B------:R-:W-:Y:S01]  /*101f0*/  FMNMX3 R0, R0, R115, R116, !PT ;  /* 0x0000007300007276 */ /* 0x000fe20007800074 */
[----:B------:R-:W-:Y:S01]  /*10200*/  FMUL R100, R125, UR27 ;  /* 0x0000001b7d647c20 */ /* 0x000fe20008400000 */
[----:B------:R-:W-:Y:S02]  /*10210*/  FSEL R106, R106, -INF , !P0 ;  /* 0xff8000006a6a7808 */ /* 0x000fe40004000000 */
[----:B------:R-:W-:-:S02]  /*10220*/  ISETP.GT.U32.AND P0, PT, R209, R135, PT ;  /* 0x00000087d100720c */ /* 0x000fc40003f04070 */
[----:B------:R-:W-:Y:S02]  /*10230*/  ISETP.GT.U32.AND.EX P1, PT, R212, RZ, PT, P1 ;  /* 0x000000ffd400720c */ /* 0x000fe40003f24110 */
[----:B------:R-:W-:Y:S01]  /*10240*/  FMNMX3 R0, R0, R114, R112, !PT ;  /* 0x0000007200007276 */ /* 0x000fe20007800070 */
[----:B------:R-:W-:Y:S01]  /*10250*/  FMUL R104, R124, UR27 ;  /* 0x0000001b7c687c20 */ /* 0x000fe20008400000 */
[----:B------:R-:W-:Y:S02]  /*10260*/  ISETP.GT.U32.AND.EX P0, PT, R211, RZ, PT, P0 ;  /* 0x000000ffd300720c */ /* 0x000fe40003f04100 */
[----:B------:R-:W-:Y:S02]  /*10270*/  FSEL R100, R100, -INF , !P1 ;  /* 0xff80000064647808 */ /* 0x000fe40004800000 */
[----:B------:R-:W-:Y:S02]  /*10280*/  ISETP.GT.U32.AND P1, PT, R171, R135, PT ;  /* 0x00000087ab00720c */ /* 0x000fe40003f24070 */
[----:B------:R-:W-:-:S02]  /*10290*/  FMNMX3 R0, R0, R110, R108, !PT ;  /* 0x0000006e00007276 */ /* 0x000fc4000780006c */
[----:B------:R-:W-:Y:S02]  /*102a0*/  FSEL R104, R104, -INF , !P0 ;  /* 0xff80000068687808 */ /* 0x000fe40004000000 */
[-C--:B------:R-:W-:Y:S02]  /*102b0*/  ISETP.GT.U32.AND P5, PT, R151, R135.reuse, PT ;  /* 0x000000879700720c */ /* 0x080fe40003fa4070 */
[----:B------:R-:W-:Y:S02]  /*102c0*/  ISETP.GT.U32.AND P0, PT, R213, R135, PT ;  /* 0x00000087d500720c */ /* 0x000fe40003f04070 */
[----:B------:R-:W-:Y:S02]  /*102d0*/  ISETP.GT.U32.AND.EX P1, PT, R91, RZ, PT, P1 ;  /* 0x000000ff5b00720c */ /* 0x000fe40003f24110 */
[----:B------:R-:W-:Y:S01]  /*102e0*/  FMNMX3 R0, R0, R107, R106, !PT ;  /* 0x0000006b00007276 */ /* 0x000fe2000780006a */
[----:B------:R-:W-:Y:S01]  /*102f0*/  FMUL R99, R127, UR27 ;  /* 0x0000001b7f637c20 */ /* 0x000fe20008400000 */
[----:B----4-:R-:W-:-:S02]  /*10300*/  ISETP.GT.U32.AND.EX P5, PT, R169, RZ, PT, P5 ;  /* 0x000000ffa900720c */ /* 0x010fc40003fa4150 */
[----:B------:R-:W-:Y:S02]  /*10310*/  ISETP.GT.U32.AND.EX P0, PT, R216, RZ, PT, P0 ;  /* 0x000000ffd800720c */ /* 0x000fe40003f04100 */
[----:B------:R-:W-:Y:S02]  /*10320*/  FSEL R102, R102, -INF , !P1 ;  /* 0xff80000066667808 */ /* 0x000fe40004800000 */
[----:B------:R-:W-:Y:S01]  /*10330*/  FMNMX3 R0, R0, R105, R104, !PT ;  /* 0x0000006900007276 */ /* 0x000fe20007800068 */
[----:B------:R-:W-:Y:S01]  /*10340*/  FMUL R95, R129, UR27 ;  /* 0x0000001b815f7c20 */ /* 0x000fe20008400000 */
[----:B------:R-:W-:Y:S01]  /*10350*/  FMUL R94, R130, UR27 ;  /* 0x0000001b825e7c20 */ /* 0x000fe20008400000 */
[----:B------:R-:W-:Y:S02]  /*10360*/  ISETP.GT.U32.AND.EX P3, PT, R215, RZ, PT, P3 ;  /* 0x000000ffd700720c */ /* 0x000fe40003f64130 */
[----:B------:R-:W-:Y:S02]  /*10370*/  ISETP.GT.U32.AND.EX P4, PT, R170, RZ, PT, P4 ;  /* 0x000000ffaa00720c */ /* 0x000fe40003f84140 */
[----:B------:R-:W-:-:S02]  /*10380*/  FSEL R99, R99, -INF , !P0 ;  /* 0xff80000063637808 */ /* 0x000fc40004000000 */
[----:B------:R-:W-:Y:S02]  /*10390*/  FSEL R97, R97, -INF , !P5 ;  /* 0xff80000061617808 */ /* 0x000fe40006800000 */
[----:B------:R-:W-:Y:S01]  /*103a0*/  FMNMX3 R0, R0, R100, R102, !PT ;  /* 0x0000006400007276 */ /* 0x000fe20007800066 */
[----:B------:R-:W-:Y:S01]  /*103b0*/  FMUL R91, R131, UR27 ;  /* 0x0000001b835b7c20 */ /* 0x000fe20008400000 */
[----:B------:R-:W-:Y:S02]  /*103c0*/  ISETP.GT.U32.AND.EX P2, PT, R214, RZ, PT, P2 ;  /* 0x000000ffd600720c */ /* 0x000fe40003f44120 */
[----:B------:R-:W-:Y:S02]  /*103d0*/  FSEL R95, R95, -INF , !P4 ;  /* 0xff8000005f5f7808 */ /* 0x000fe40006000000 */
[----:B------:R-:W-:Y:S02]  /*103e0*/  FSEL R94, R94, -INF , !P3 ;  /* 0xff8000005e5e7808 */ /* 0x000fe40005800000 */
[----:B------:R-:W-:-:S02]  /*103f0*/  FMNMX3 R0, R0, R99, R97, !PT ;  /* 0x0000006300007276 */ /* 0x000fc40007800061 */
[----:B------:R-:W-:Y:S02]  /*10400*/  FSEL R91, R91, -INF , !P2 ;  /* 0xff8000005b5b7808 */ /* 0x000fe40005000000 */
[----:B------:R-:W-:-:S04]  /*10410*/  FMNMX3 R0, R0, R95, R94, !PT ;  /* 0x0000005f00007276 */ /* 0x000fc8000780005e */
[----:B------:R-:W-:-:S05]  /*10420*/  FMNMX3 R0, R0, R91, R117, !PT ;  /* 0x0000005b00007276 */ /* 0x000fca0007800075 */
[--C-:B------:R-:W-:Y:S02]  /*10430*/  FADD R119, R133, -R0.reuse ;  /* 0x8000000085777221 */ /* 0x100fe40000000000 */
[----:B------:R1:W5:Y:S04]  /*10440*/  LDL.LU R133, [R1+0x45c] ;  /* 0x00045c0001857983 */ /* 0x0003680000300800 */
[----:B------:R-:W2:Y:S04]  /*10450*/  LDL.64 R148, [R1+0x438] ;  /* 0x0004380001947983 */ /* 0x000ea80000100a00 */
[----:B------:R-:W3:Y:S01]  /*10460*/  LDL.64 R130, [R1+0x430] ;  /* 0x0004300001827983 */ /* 0x000ee20000100a00 */
[----:B------:R-:W-:Y:S01]  /*10470*/  FMUL R119, R119, 1.4426950216293334961 ;  /* 0x3fb8aa3b77777820 */ /* 0x000fe20000400000 */
[--C-:B------:R-:W-:Y:S01]  /*10480*/  FADD R120, R5, -R0.reuse ;  /* 0x8000000005787221 */ /* 0x100fe20000000000 */
[----:B------:R-:W-:-:S02]  /*10490*/  FADD R9, R9, -R0 ;  /* 0x8000000009097221 */ /* 0x000fc40000000000 */
[----:B------:R4:W0:Y:S01]  /*104a0*/  MUFU.EX2 R5, R119 ;  /* 0x0000007700057308 */ /* 0x0008220000000800 */
[--C-:B------:R-:W-:Y:S01]  /*104b0*/  FADD R11, R11, -R0.reuse ;  /* 0x800000000b0b7221 */ /* 0x100fe20000000000 */
[----:B------:R-:W-:Y:S01]  /*104c0*/  FMUL R9, R9, 1.4426950216293334961 ;  /* 0x3fb8aa3b09097820 */ /* 0x000fe20000400000 */
[--C-:B------:R-:W-:Y:S01]  /*104d0*/  FADD R15, R15, -R0.reuse ;  /* 0x800000000f0f7221 */ /* 0x100fe20000000000 */
[----:B----4-:R-:W-:Y:S01]  /*104e0*/  FMUL R119, R120, 1.4426950216293334961 ;  /* 0x3fb8aa3b78777820 */ /* 0x010fe20000400000 */
[--C-:B------:R-:W-:Y:S01]  /*104f0*/  FADD R120, R10, -R0.reuse ;  /* 0x800000000a787221 */ /* 0x100fe20000000000 */
[----:B------:R-:W-:Y:S02]  /*10500*/  FMUL R11, R11, 1.4426950216293334961 ;  /* 0x3fb8aa3b0b0b7820 */ /* 0x000fe40000400000 */
[----:B------:R4:W0:Y:S01]  /*10510*/  MUFU.EX2 R10, R9 ;  /* 0x00000009000a7308 */ /* 0x0008220000000800 */
[----:B------:R-:W-:Y:S01]  /*10520*/  FMUL R15, R15, 1.4426950216293334961 ;  /* 0x3fb8aa3b0f0f7820 */ /* 0x000fe20000400000 */
[--C-:B------:R-:W-:Y:S01]  /*10530*/  FADD R17, R17, -R0.reuse ;  /* 0x8000000011117221 */ /* 0x100fe20000000000 */
[----:B----4-:R-:W-:Y:S01]  /*10540*/  FMUL R9, R120, 1.4426950216293334961 ;  /* 0x3fb8aa3b78097820 */ /* 0x010fe20000400000 */
[----:B------:R-:W-:-:S04]  /*10550*/  FADD R120, R12, -R0 ;  /* 0x800000000c787221 */ /* 0x000fc80000000000 */
        /* <DEDUP_REMOVED lines=22> */
[----:B------:R-:W0:Y:S01]  /*106c0*/  S2R R126, SR_TID.X ;  /* 0x00000000007e7919 */ /* 0x000e220000002100 */
[--C-:B------:R-:W-:Y:S01]  /*106d0*/  FADD R33, R33, -R0.reuse ;  /* 0x8000000021217221 */ /* 0x100fe20000000000 */
[----:B----4-:R-:W-:Y:S01]  /*106e0*/  FMUL R23, R120, 1.4426950216293334961 ;  /* 0x3fb8aa3b78177820 */ /* 0x010fe20000400000 */
[----:B------:R-:W-:-:S03]  /*106f0*/  FADD R120, R28, -R0 ;  /* 0x800000001c787221 */ /* 0x000fc60000000000 */
        /* <DEDUP_REMOVED lines=25> */
[----:B------:R4:W1:Y:S01]  /*10890*/  MUFU.EX2 R42, R41 ;  /* 0x00000029002a7308 */ /* 0x0008620000000800 */
[----:B------:R-:W-:Y:S01]  /*108a0*/  FMUL R47, R47, 1.4426950216293334961 ;  /* 0x3fb8aa3b2f2f7820 */ /* 0x000fe20000400000 */
[--C-:B------:R-:W-:Y:S01]  /*108b0*/  FADD R51, R51, -R0.reuse ;  /* 0x8000000033337221 */ /* 0x100fe20000000000 */
[----:B----4-:R-:W-:Y:S01]  /*108c0*/  FMUL R41, R120, 1.4426950216293334961 ;  /* 0x3fb8aa3b78297820 */ /* 0x010fe20000400000 */
[----:B------:R-:W-:-:S04]  /*108d0*/  FADD R120, R46, -R0 ;  /* 0x800000002e787221 */ /* 0x000fc80000000000 */
[----:B------:R4:W1:Y:S01]  /*108e0*/  MUFU.EX2 R46, R45 ;  /* 0x0000002d002e7308 */ /* 0x0008620000000800 */
[----:B0-----:R-:W-:Y:S01]  /*108f0*/  LOP3.LUT P6, RZ, R126, 0x7f, RZ, 0xc0, !PT ;  /* 0x0000007f7eff7812 */ /* 0x001fe200078cc0ff */
[--C-:B------:R-:W-:Y:S01]  /*10900*/  FADD R54, R54, -R0.reuse ;  /* 0x8000000036367221 */ /* 0x100fe20000000000 */
[----:B------:R-:W-:Y:S01]  /*10910*/  FMUL R51, R51, 1.4426950216293334961 ;  /* 0x3fb8aa3b33337820 */ /* 0x000fe20000400000 */
[----:B----4-:R-:W-:Y:S01]  /*10920*/  FMUL R45, R120, 1.4426950216293334961 ;  /* 0x3fb8aa3b782d7820 */ /* 0x010fe20000400000 */
[----:B------:R-:W-:-:S03]  /*10930*/  FADD R120, R48, -R0 ;  /* 0x8000000030787221 */ /* 0x000fc60000000000 */
[----:B------:R0:W4:Y:S01]  /*10940*/  MUFU.EX2 R48, R47 ;  /* 0x0000002f00307308 */ /* 0x0001220000000800 */
[----:B------:R-:W-:Y:S01]  /*10950*/  USHF.L.U32 UR6, UR6, 0x1f, URZ ;  /* 0x0000001f06067899 */ /* 0x000fe200080006ff */
[----:B------:R-:W-:-:S04]  /*10960*/  FMUL R54, R54, 1.4426950216293334961 ;  /* 0x3fb8aa3b36367820 */ /* 0x000fc80000400000 */
[----:B------:R-:W1:Y:S01]  /*10970*/  @!P6 SYNCS.CCTL.IV [UR15+0x10010] ;  /* 0x01001000ff00e9b1 */ /* 0x000e62000800000f */
[----:B------:R-:W-:Y:S01]  /*10980*/  NOP ;  /* 0x0000000000007918 */ /* 0x000fe20000000000 */
[----:B0-----:R-:W-:Y:S01]  /*10990*/  FMUL R47, R120, 1.4426950216293334961 ;  /* 0x3fb8aa3b782f7820 */ /* 0x001fe20000400000 */
[----:B------:R-:W-:Y:S02]  /*109a0*/  FADD R120, R52, -R0 ;  /* 0x8000000034787221 */ /* 0x000fe40000000000 */
[----:B------:R0:W1:Y:S02]  /*109b0*/  MUFU.EX2 R52, R51 ;  /* 0x0000003300347308 */ /* 0x0000640000000800 */
[----:B0-----:R-:W-:-:S06]  /*109c0*/  FMUL R51, R120, 1.4426950216293334961 ;  /* 0x3fb8aa3b78337820 */ /* 0x001fcc0000400000 */
[----:B------:R0:W2:Y:S02]  /*109d0*/  MUFU.EX2 R120, R54 ;  /* 0x0000003600787308 */ /* 0x0000a40000000800 */
[----:B0-----:R-:W-:-:S04]  /*109e0*/  IMAD.U32 R54, RZ, RZ, UR6 ;  /* 0x00000006ff367e24 */ /* 0x001fc8000f8e00ff */
[----:B-1----:R0:W1:Y:S01]  /*109f0*/  SYNCS.PHASECHK.TRANS64.TRYWAIT P0, [UR18], R54 ;  /* 0x00000036ff0075a7 */ /* 0x0020620008001112 */
[--C-:B------:R-:W-:Y:S01]  /*10a00*/  FADD R60, R60, -R0.reuse ;  /* 0x800000003c3c7221 */ /* 0x100fe20000000000 */
[--C-:B------:R-:W-:Y:S01]  /*10a10*/  FADD R118, R147, -R0.reuse ;  /* 0x8000000093767221 */ /* 0x100fe20000000000 */
[--C-:B------:R-:W-:Y:S01]  /*10a20*/  FADD R117, R217, -R0.reuse ;  /* 0x80000000d9757221 */ /* 0x100fe20000000000 */
[--C-:B------:R-:W-:Y:S01]  /*10a30*/  FADD R6, R6, -R0.reuse ;  /* 0x8000000006067221 */ /* 0x100fe20000000000 */
[----:B------:R-:W-:Y:S01]  /*10a40*/  FMUL R60, R60, 1.4426950216293334961 ;  /* 0x3fb8aa3b3c3c7820 */ /* 0x000fe20000400000 */
[--C-:B------:R-:W-:Y:S01]  /*10a50*/  FADD R7, R7, -R0.reuse ;  /* 0x8000000007077221 */ /* 0x100fe20000000000 */
        /* <DEDUP_REMOVED lines=20> */
[----:B------:R0:W0:Y:S01]  /*10ba0*/  MUFU.EX2 R127, R60 ;  /* 0x0000003c007f7308 */ /* 0x0000220000000800 */
        /* <DEDUP_REMOVED lines=22> */
[----:B0-----:R-:W-:Y:S01]  /*10d10*/  FMUL R60, R167, 1.4426950216293334961 ;  /* 0x3fb8aa3ba73c7820 */ /* 0x001fe20000400000 */
[----:B------:R-:W-:Y:S01]  /*10d20*/  FMUL R231, R231, 1.4426950216293334961 ;  /* 0x3fb8aa3be7e77820 */ /* 0x000fe20000400000 */
[--C-:B------:R-:W-:Y:S01]  /*10d30*/  FADD R58, R58, -R0.reuse ;  /* 0x800000003a3a7221 */ /* 0x100fe20000000000 */
[--C-:B------:R-:W-:Y:S01]  /*10d40*/  FADD R59, R59, -R0.reuse ;  /* 0x800000003b3b7221 */ /* 0x100fe20000000000 */
[--C-:B------:R-:W-:Y:S01]  /*10d50*/  FADD R54, R63, -R0.reuse ;  /* 0x800000003f367221 */ /* 0x100fe20000000000 */
[----:B------:R-:W0:Y:S01]  /*10d60*/  MUFU.EX2 R118, R118 ;  /* 0x0000007600767308 */ /* 0x000e220000000800 */
[--C-:B------:R-:W-:Y:S01]  /*10d70*/  FADD R62, R62, -R0.reuse ;  /* 0x800000003e3e7221 */ /* 0x100fe20000000000 */
[--C-:B------:R-:W-:Y:S01]  /*10d80*/  FADD R55, R55, -R0.reuse ;  /* 0x8000000037377221 */ /* 0x100fe20000000000 */
[--C-:B------:R-:W-:Y:S01]  /*10d90*/  FADD R56, R56, -R0.reuse ;  /* 0x8000000038387221 */ /* 0x100fe20000000000 */
[----:B------:R-:W-:Y:S01]  /*10da0*/  FADD R57, R57, -R0 ;  /* 0x8000000039397221 */ /* 0x000fe20000000000 */
[----:B------:R-:W-:-:S03]  /*10db0*/  FMUL R58, R58, 1.4426950216293334961 ;  /* 0x3fb8aa3b3a3a7820 */ /* 0x000fc60000400000 */
[----:B------:R-:W0:Y:S01]  /*10dc0*/  MUFU.EX2 R117, R117 ;  /* 0x0000007500757308 */ /* 0x000e220000000800 */
[----:B------:R-:W-:Y:S01]  /*10dd0*/  FMUL R59, R59, 1.4426950216293334961 ;  /* 0x3fb8aa3b3b3b7820 */ /* 0x000fe20000400000 */
[----:B------:R-:W-:-:S06]  /*10de0*/  FMUL R62, R62, 1.4426950216293334961 ;  /* 0x3fb8aa3b3e3e7820 */ /* 0x000fcc0000400000 */
[----:B------:R-:W0:Y:S01]  /*10df0*/  MUFU.EX2 R119, R119 ;  /* 0x0000007700777308 */ /* 0x000e220000000800 */
[----:B------:R-:W-:-:S07]  /*10e00*/  FMUL R55, R55, 1.4426950216293334961 ;  /* 0x3fb8aa3b37377820 */ /* 0x000fce0000400000 */
[----:B------:R-:W0:Y:S01]  /*10e10*/  MUFU.EX2 R6, R6 ;  /* 0x0000000600067308 */ /* 0x000e220000000800 */
[----:B------:R-:W-:-:S07]  /*10e20*/  FMUL R56, R56, 1.4426950216293334961 ;  /* 0x3fb8aa3b38387820 */ /* 0x000fce0000400000 */
[----:B------:R-:W0:Y:S01]  /*10e30*/  MUFU.EX2 R7, R7 ;  /* 0x0000000700077308 */ /* 0x000e220000000800 */
[----:B------:R-:W-:-:S07]  /*10e40*/  FMUL R57, R57, 1.4426950216293334961 ;  /* 0x3fb8aa3b39397820 */ /* 0x000fce0000400000 */
[----:B------:R-:W0:Y:S01]  /*10e50*/  MUFU.EX2 R8, R8 ;  /* 0x0000000800087308 */ /* 0x000e220000000800 */
[----:B------:R-:W-:-:S07]  /*10e60*/  FMUL R54, R54, 1.4426950216293334961 ;  /* 0x3fb8aa3b36367820 */ /* 0x000fce0000400000 */
[----:B------:R-:W0:Y:S08]  /*10e70*/  MUFU.EX2 R9, R9 ;  /* 0x0000000900097308 */ /* 0x000e300000000800 */
        /* <DEDUP_REMOVED lines=32> */
[----:B------:R-:W0:Y:S01]  /*11080*/  MUFU.EX2 R60, R60 ;  /* 0x0000003c003c7308 */ /* 0x000e220000000800 */
[----:B------:R-:W-:-:S07]  /*11090*/  FADD R129, R166, -R0 ;  /* 0x80000000a6817221 */ /* 0x000fce0000000000 */
[----:B------:R0:W1:Y:S01]  /*110a0*/  MUFU.EX2 R123, R58 ;  /* 0x0000003a007b7308 */ /* 0x0000620000000800 */
[----:B------:R-:W-:-:S07]  /*110b0*/  FMUL R129, R129, 1.4426950216293334961 ;  /* 0x3fb8aa3b81817820 */ /* 0x000fce0000400000 */
[----:B------:R1:W2:Y:S01]  /*110c0*/  MUFU.EX2 R125, R59 ;  /* 0x0000003b007d7308 */ /* 0x0002a20000000800 */
[----:B0-----:R-:W-:Y:S02]  /*110d0*/  IMAD.MOV.U32 R58, RZ, RZ, R138 ;  /* 0x000000ffff3a7224 */ /* 0x001fe400078e008a */
[----:B-1----:R-:W-:-:S05]  /*110e0*/  IMAD.MOV.U32 R59, RZ, RZ, R139 ;  /* 0x000000ffff3b7224 */ /* 0x002fca00078e008b */
[----:B------:R-:W0:Y:S01]  /*110f0*/  MUFU.EX2 R126, R62 ;  /* 0x0000003e007e7308 */ /* 0x000e220000000800 */
[----:B------:R-:W-:-:S07]  /*11100*/  IMAD.WIDE R58, R134, 0x2, R58 ;  /* 0x00000002863a7825 */ /* 0x000fce00078e023a */
[----:B------:R-:W1:Y:S08]  /*11110*/  MUFU.EX2 R121, R55 ;  /* 0x0000003700797308 */ /* 0x000e700000000800 */
[----:B------:R-:W0:Y:S08]  /*11120*/  MUFU.EX2 R122, R56 ;  /* 0x00000038007a7308 */ /* 0x000e300000000800 */
[----:B------:R3:W0:Y:S08]  /*11130*/  MUFU.EX2 R124, R57 ;  /* 0x00000039007c7308 */ /* 0x0006300000000800 */
[----:B------:R2:W0:Y:S01]  /*11140*/  MUFU.EX2 R62, R54 ;  /* 0x00000036003e7308 */ /* 0x0004220000000800 */
[----:B---3--:R-:W-:-:S04]  /*11150*/  IMAD.WIDE R56, R134, 0x2, R130 ;  /* 0x0000000286387825 */ /* 0x008fc800078e0282 */
[----:B--2---:R-:W-:Y:S01]  /*11160*/  IMAD.WIDE R54, R134, 0x2, R148 ;  /* 0x0000000286367825 */ /* 0x004fe200078e0294 */
[----:B-1--4-:R-:W-:Y:S06]  /*11170*/  @!P0 BRA `(.L_x_15) ;  /* 0x0000005800648947 */ /* 0x012fec0003800000 */
.L_x_24:
[----:B------:R-:W2:Y:S04]  /*11180*/  LDL.64 R148, [R1+0x180] ;  /* 0x0001800001947983 */ /* 0x000ea80000100a00 */
[----:B------:R-:W3:Y:S04]  /*11190*/  LDL.64 R130, [R1+0x140] ;  /* 0x0001400001827983 */ /* 0x000ee80000100a00 */
[----:B------:R-:W4:Y:S04]  /*111a0*/  LDL.64 R154, [R1+0xc0] ;  /* 0x0000c000019a7983 */ /* 0x000f280000100a00 */
[----:B------:R-:W4:Y:S04]  /*111b0*/  LDL.64 R152, [R1+0x80] ;  /* 0x0000800001987983 */ /* 0x000f280000100a00 */
[----:B------:R-:W4:Y:S04]  /*111c0*/  LDL.64 R156, [R1+0x1f0] ;  /* 0x0001f000019c7983 */ /* 0x000f280000100a00 */
[----:B------:R-:W4:Y:S04]  /*111d0*/  LDL.64 R160, [R1+0x100] ;  /* 0x0001000001a07983 */ /* 0x000f280000100a00 */
[----:B------:R2:W4:Y:S04]  /*111e0*/  LDG.E.U16 R180, desc[UR28][R54.64] ;  /* 0x0000001c36b47981 */ /* 0x000528000c1e1500 */
[----:B------:R-:W4:Y:S04]  /*111f0*/  LDL.64 R150, [R1+0x1b8] ;  /* 0x0001b80001967983 */ /* 0x000f280000100a00 */
[----:B------:R-:W4:Y:S04]  /*11200*/  LDL.64 R158, [R1+0x228] ;  /* 0x00022800019e7983 */ /* 0x000f280000100a00 */
[----:B------:R3:W4:Y:S04]  /*11210*/  LDG.E.U16 R175, desc[UR28][R56.64] ;  /* 0x0000001c38af7981 */ /* 0x000728000c1e1500 */
[----:B------:R-:W4:Y:S01]  /*11220*/  LDL.64 R168, [R1+0xf8] ;  /* 0x0000f80001a87983 */ /* 0x000f220000100a00 */
[----:B------:R-:W-:-:S03]  /*11230*/  FADD R66, R66, -R0 ;  /* 0x8000000042427221 */ /* 0x000fc60000000000 */
[----:B------:R-:W4:Y:S04]  /*11240*/  LDL.64 R178, [R1+0x220] ;  /* 0x0002200001b27983 */ /* 0x000f280000100a00 */
[----:B------:R-:W4:Y:S04]  /*11250*/  LDL.64 R166, [R1+0x1e8] ;  /* 0x0001e80001a67983 */ /* 0x000f280000100a00 */
[----:B------:R-:W4:Y:S01]  /*11260*/  LDG.E.U16 R185, desc[UR28][R58.64] ;  /* 0x0000001c3ab97981 */ /* 0x000f22000c1e1500 */
[----:B------:R-:W-:-:S03]  /*11270*/  FADD R209, R67, -R0 ;  /* 0x8000000043d17221 */ /* 0x000fc60000000000 */
[----:B------:R-:W4:Y:S04]  /*11280*/  LDL.64 R176, [R1+0x170] ;  /* 0x0001700001b07983 */ /* 0x000f280000100a00 */
[----:B------:R-:W4:Y:S01]  /*11290*/  LDL.64 R172, [R1+0x70] ;  /* 0x0000700001ac7983 */ /* 0x000f220000100a00 */
        /* <DEDUP_REMOVED lines=16> */
[----:B------:R-:W-:Y:S01]  /*113a0*/  FADD R65, R65, -R0 ;  /* 0x8000000041417221 */ /* 0x000fe20000000000 */
[----:B------:R-:W4:Y:S04]  /*113b0*/  LDL.64 R190, [R1+0x190] ;  /* 0x0001900001be7983 */ /* 0x000f280000100a00 */
[----:B------:R-:W4:Y:S04]  /*113c0*/  LDL.64 R182, [R1+0x110] ;  /* 0x0001100001b67983 */ /* 0x000f280000100a00 */
[----:B------:R-:W4:Y:S04]  /*113d0*/  LDL.64 R186, [R1+0xd0] ;  /* 0x0000d00001ba7983 */ /* 0x000f280000100a00 */
[----:B------:R-:W4:Y:S04]  /*113e0*/  LDL.64 R216, [R1+0x50] ;  /* 0x0000500001d87983 */ /* 0x000f280000100a00 */
[----:B------:R-:W4:Y:S04]  /*113f0*/  LDL.64 R214, [R1+0x1f8] ;  /* 0x0001f80001d67983 */ /* 0x000f280000100a00 */
[----:B------:R-:W4:Y:S04]  /*11400*/  LDL.64 R222, [R1+0x188] ;  /* 0x0001880001de7983 */ /* 0x000f280000100a00 */
[----:B------:R-:W4:Y:S04]  /*11410*/  LDL.64 R220, [R1+0x148] ;  /* 0x0001480001dc7983 */ /* 0x000f280000100a00 */
[----:B------:R-:W4:Y:S04]  /*11420*/  LDL.64 R218, [R1+0xc8] ;  /* 0x0000c80001da7983 */ /* 0x000f280000100a00 */
[----:B------:R-:W4:Y:S01]  /*11430*/  LDL.64 R192, [R1+0x108] ;  /* 0x0001080001c07983 */ /* 0x000f220000100a00 */
[----:B--2---:R-:W-:-:S03]  /*11440*/  IMAD.WIDE R54, R134, 0x2, R148 ;  /* 0x0000000286367825 */ /* 0x004fc600078e0294 */
[----:B------:R-:W2:Y:S01]  /*11450*/  LDL.64 R148, [R1+0x178] ;  /* 0x0001780001947983 */ /* 0x000ea20000100a00 */
[----:B---3--:R-:W-:-:S03]  /*11460*/  IMAD.WIDE R56, R134, 0x2, R130 ;  /* 0x0000000286387825 */ /* 0x008fc600078e0282 */
[----:B------:R-:W3:Y:S04]  /*11470*/  LDL.64 R130, [R1+0x138] ;  /* 0x0001380001827983 */ /* 0x000ee80000100a00 */
[----:B------:R4:W3:Y:S04]  /*11480*/  LDG.E.U16 R174, desc[UR28][R54.64] ;  /* 0x0000001c36ae7981 */ /* 0x0008e8000c1e1500 */
[----:B------:R1:W3:Y:S01]  /*11490*/  LDG.E.U16 R170, desc[UR28][R56.64] ;  /* 0x0000001c38aa7981 */ /* 0x0002e2000c1e1500 */
[----:B----4-:R-:W-:-:S03]  /*114a0*/  IMAD.WIDE R54, R134, 0x2, R152 ;  /* 0x0000000286367825 */ /* 0x010fc600078e0298 */
[----:B------:R-:W4:Y:S01]  /*114b0*/  LDL.64 R152, [R1+0x78] ;  /* 0x0000780001987983 */ /* 0x000f220000100a00 */
[----:B-1----:R-:W-:-:S03]  /*114c0*/  IMAD.WIDE R56, R134, 0x2, R154 ;  /* 0x0000000286387825 */ /* 0x002fc600078e029a */
[----:B------:R-:W4:Y:S04]  /*114d0*/  LDL.64 R154, [R1+0xb8] ;  /* 0x0000b800019a7983 */ /* 0x000f280000100a00 */
[----:B------:R1:W4:Y:S01]  /*114e0*/  LDG.E.U16 R163, desc[UR28][R54.64] ;  /* 0x0000001c36a37981 */ /* 0x000322000c1e1500 */
[----:B------:R-:W-:-:S04]  /*114f0*/  IMAD.WIDE R58, R134, 0x2, R160 ;  /* 0x00000002863a7825 */ /* 0x000fc800078e02a0 */
[----:B------:R-:W-:Y:S01]  /*11500*/  FMUL R66, R66, 1.4426950216293334961 ;  /* 0x3fb8aa3b42427820 */ /* 0x000fe20000400000 */
[----:B------:R0:W4:Y:S01]  /*11510*/  LDG.E.U16 R164, desc[UR28][R56.64] ;  /* 0x0000001c38a47981 */ /* 0x000122000c1e1500 */
[----:B-1----:R-:W-:-:S03]  /*11520*/  IMAD.WIDE R54, R134, 0x2, R156 ;  /* 0x0000000286367825 */ /* 0x002fc600078e029c */
[----:B------:R1:W4:Y:S01]  /*11530*/  LDG.E.U16 R165, desc[UR28][R58.64] ;  /* 0x0000001c3aa57981 */ /* 0x000322000c1e1500 */
[----:B0-----:R-:W-:-:S03]  /*11540*/  IMAD.WIDE R56, R134, 0x2, R150 ;  /* 0x0000000286387825 */ /* 0x001fc600078e0296 */
[----:B------:R2:W4:Y:S04]  /*11550*/  LDG.E.U16 R160, desc[UR28][R54.64] ;  /* 0x0000001c36a07981 */ /* 0x000528000c1e1500 */
[----:B------:R-:W4:Y:S01]  /*11560*/  LDL.64 R150, [R1+0x1b0] ;  /* 0x0001b00001967983 */ /* 0x000f220000100a00 */
[----:B------:R0:W-:Y:S01]  /*11570*/  MUFU.EX2 R210, R66 ;  /* 0x0000004200d27308 */ /* 0x0001e20000000800 */
[C---:B-1----:R-:W-:Y:S02]  /*11580*/  IMAD.WIDE R58, R134.reuse, 0x2, R158 ;  /* 0x00000002863a7825 */ /* 0x042fe400078e029e */
[----:B------:R-:W4:Y:S04]  /*11590*/  LDG.E.U16 R159, desc[UR28][R56.64] ;  /* 0x0000001c389f7981 */ /* 0x000f28000c1e1500 */
[----:B------:R3:W4:Y:S04]  /*115a0*/  LDG.E.U16 R161, desc[UR28][R58.64] ;  /* 0x0000001c3aa17981 */ /* 0x000728000c1e1500 */
[----:B0-----:R-:W4:Y:S01]  /*115b0*/  LDL.64 R66, [R1+0xb0] ;  /* 0x0000b00001427983 */ /* 0x001f220000100a00 */
[----:B--2---:R-:W-:-:S03]  /*115c0*/  IMAD.WIDE R54, R134, 0x2, R148 ;  /* 0x0000000286367825 */ /* 0x004fc600078e0294 */
[----:B------:R-:W2:Y:S01]  /*115d0*/  LDL.64 R148, [R1+0x130] ;  /* 0x0001300001947983 */ /* 0x000ea20000100a00 */
[----:B---3--:R-:W-:-:S03]  /*115e0*/  IMAD.WIDE R58, R134, 0x2, R130 ;  /* 0x00000002863a7825 */ /* 0x008fc600078e0282 */
[----:B------:R-:W3:Y:S04]  /*115f0*/  LDL.64 R130, [R1+0xf0] ;  /* 0x0000f00001827983 */ /* 0x000ee80000100a00 */
[----:B------:R0:W3:Y:S04]  /*11600*/  LDG.E.U16 R158, desc[UR28][R54.64] ;  /* 0x0000001c369e7981 */ /* 0x0000e8000c1e1500 */
[----:B------:R1:W3:Y:S01]  /*11610*/  LDG.E.U16 R157, desc[UR28][R58.64] ;  /* 0x0000001c3a9d7981 */ /* 0x0002e2000c1e1500 */
[----:B0-----:R-:W-:-:S03]  /*11620*/  IMAD.WIDE R54, R134, 0x2, R168 ;  /* 0x0000000286367825 */ /* 0x001fc600078e02a8 */
[----:B------:R-:W3:Y:S01]  /*11630*/  LDL.64 R168, [R1+0x218] ;  /* 0x0002180001a87983 */ /* 0x000ee20000100a00 */
[----:B----4-:R-:W-:-:S03]  /*11640*/  IMAD.WIDE R56, R134, 0x2, R154 ;  /* 0x0000000286387825 */ /* 0x010fc600078e029a */
[----:B------:R0:W4:Y:S01]  /*11650*/  LDG.E.U16 R155, desc[UR28][R54.64] ;  /* 0x0000001c369b7981 */ /* 0x000122000c1e1500 */
[----:B-1----:R-:W-:-:S03]  /*11660*/  IMAD.WIDE R58, R134, 0x2, R152 ;  /* 0x00000002863a7825 */ /* 0x002fc600078e0298 */
[----:B------:R1:W4:Y:S04]  /*11670*/  LDG.E.U16 R154, desc[UR28][R56.64] ;  /* 0x0000001c389a7981 */ /* 0x000328000c1e1500 */
[----:B------:R1:W4:Y:S01]  /*11680*/  LDG.E.U16 R153, desc[UR28][R58.64] ;  /* 0x0000001c3a997981 */ /* 0x000322000c1e1500 */
[----:B0-----:R-:W-:-:S03]  /*11690*/  IMAD.WIDE R54, R134, 0x2, R166 ;  /* 0x0000000286367825 */ /* 0x001fc600078e02a6 */
[----:B------:R-:W4:Y:S01]  /*116a0*/  LDL.64 R166, [R1+0x1e0] ;  /* 0x0001e00001a67983 */ /* 0x000f220000100a00 */
[----:B-1----:R-:W-:-:S04]  /*116b0*/  IMAD.WIDE R56, R134, 0x2, R178 ;  /* 0x0000000286387825 */ /* 0x002fc800078e02b2 */
[----:B------:R-:W-:Y:S01]  /*116c0*/  FMUL R69, R69, 1.4426950216293334961 ;  /* 0x3fb8aa3b45457820 */ /* 0x000fe20000400000 */
[----:B------:R-:W-:Y:S01]  /*116d0*/  FMUL R70, R70, 1.4426950216293334961 ;  /* 0x3fb8aa3b46467820 */ /* 0x000fe20000400000 */
[----:B------:R-:W0:Y:S01]  /*116e0*/  MUFU.EX2 R64, R129 ;  /* 0x0000008100407308 */ /* 0x000e220000000800 */
[----:B------:R-:W4:Y:S01]  /*116f0*/  LDL.64 R178, [R1+0x118] ;  /* 0x0001180001b27983 */ /* 0x000f220000100a00 */
[----:B------:R-:W-:-:S03]  /*11700*/  IMAD.WIDE R58, R134, 0x2, R150 ;  /* 0x00000002863a7825 */ /* 0x000fc600078e0296 */
[----:B------:R-:W4:Y:S04]  /*11710*/  LDG.E.U16 R152, desc[UR28][R56.64] ;  /* 0x0000001c38987981 */ /* 0x000f28000c1e1500 */
[----:B------:R1:W4:Y:S04]  /*11720*/  LDG.E.U16 R68, desc[UR28][R58.64] ;  /* 0x0000001c3a447981 */ /* 0x000328000c1e1500 */
[----:B------:R0:W4:Y:S01]  /*11730*/  LDG.E.U16 R151, desc[UR28][R54.64] ;  /* 0x0000001c36977981 */ /* 0x000122000c1e1500 */
[----:B-1----:R-:W-:-:S03]  /*11740*/  IMAD.WIDE R58, R134, 0x2, R66 ;  /* 0x00000002863a7825 */ /* 0x002fc600078e0242 */
[----:B------:R-:W4:Y:S01]  /*11750*/  LDL.64 R66, [R1+0x128] ;  /* 0x0001280001427983 */ /* 0x000f220000100a00 */
[C---:B0-----:R-:W-:Y:S01]  /*11760*/  IMAD.WIDE R54, R134.reuse, 0x2, R176 ;  /* 0x0000000286367825 */ /* 0x041fe200078e02b0 */
[----:B------:R0:W-:Y:S02]  /*11770*/  MUFU.EX2 R207, R69 ;  /* 0x0000004500cf7308 */ /* 0x0001e40000000800 */
[----:B------:R-:W4:Y:S04]  /*11780*/  LDL.64 R176, [R1+0xe8] ;  /* 0x0000e80001b07983 */ /* 0x000f280000100a00 */
[----:B0-----:R3:W4:Y:S01]  /*11790*/  LDG.E.U16 R69, desc[UR28][R54.64] ;  /* 0x0000001c36457981 */ /* 0x001722000c1e1500 */
[----:B--2---:R-:W-:-:S03]  /*117a0*/  IMAD.WIDE R56, R134, 0x2, R148 ;  /* 0x0000000286387825 */ /* 0x004fc600078e0294 */
[----:B------:R-:W2:Y:S01]  /*117b0*/  LDL.64 R148, [R1+0x1a8] ;  /* 0x0001a80001947983 */ /* 0x000ea20000100a00 */
[----:B---3--:R-:W-:-:S03]  /*117c0*/  IMAD.WIDE R54, R134, 0x2, R130 ;  /* 0x0000000286367825 */ /* 0x008fc600078e0282 */
[----:B------:R-:W3:Y:S04]  /*117d0*/  LDL.64 R130, [R1+0x168] ;  /* 0x0001680001827983 */ /* 0x000ee80000100a00 */
[----:B------:R0:W3:Y:S02]  /*117e0*/  LDG.E.U16 R71, desc[UR28][R54.64] ;  /* 0x0000001c36477981 */ /* 0x0000e4000c1e1500 */
[C---:B0-----:R-:W-:Y:S02]  /*117f0*/  IMAD.WIDE R54, R134.reuse, 0x2, R172 ;  /* 0x0000000286367825 */ /* 0x041fe400078e02ac */
[----:B------:R-:W3:Y:S01]  /*11800*/  LDL.64 R172, [R1+0xa8] ;  /* 0x0000a80001ac7983 */ /* 0x000ee20000100a00 */
[----:B------:R0:W-:Y:S03]  /*11810*/  MUFU.EX2 R206, R70 ;  /* 0x0000004600ce7308 */ /* 0x0001e60000000800 */
[----:B------:R4:W3:Y:S04]  /*11820*/  LDG.E.U16 R73, desc[UR28][R54.64] ;  /* 0x0000001c36497981 */ /* 0x0008e8000c1e1500 */
[----:B0-----:R0:W3:Y:S01]  /*11830*/  LDG.E.U16 R70, desc[UR28][R56.64] ;  /* 0x0000001c38467981 */ /* 0x0010e2000c1e1500 */
[----:B----4-:R-:W-:-:S03]  /*11840*/  IMAD.WIDE R54, R134, 0x2, R166 ;  /* 0x0000000286367825 */ /* 0x010fc600078e02a6 */
[----:B------:R-:W4:Y:S01]  /*11850*/  LDL.64 R166, [R1+0x68] ;  /* 0x0000680001a67983 */ /* 0x000f220000100a00 */
[----:B0-----:R-:W-:-:S03]  /*11860*/  FADD R56, R72, -R0 ;  /* 0x8000000048387221 */ /* 0x001fc60000000000 */
[----:B------:R2:W4:Y:S01]  /*11870*/  LDG.E.U16 R74, desc[UR28][R54.64] ;  /* 0x0000001c364a7981 */ /* 0x000522000c1e1500 */
[----:B------:R-:W-:Y:S01]  /*11880*/  FMUL R204, R56, 1.4426950216293334961 ;  /* 0x3fb8aa3b38cc7820 */ /* 0x000fe20000400000 */
[C---:B------:R-:W-:Y:S02]  /*11890*/  IMAD.WIDE R56, R134.reuse, 0x2, R168 ;  /* 0x0000000286387825 */ /* 0x040fe400078e02a8 */
[----:B------:R-:W4:Y:S04]  /*118a0*/  LDG.E.U16 R72, desc[UR28][R58.64] ;  /* 0x0000001c3a487981 */ /* 0x000f28000c1e1500 */
[----:B------:R-:W4:Y:S04]  /*118b0*/  LDL.64 R168, [R1+0x210] ;  /* 0x0002100001a87983 */ /* 0x000f280000100a00 */
[----:B------:R3:W4:Y:S01]  /*118c0*/  LDG.E.U16 R129, desc[UR28][R56.64] ;  /* 0x0000001c38817981 */ /* 0x000722000c1e1500 */
[----:B--2---:R-:W-:-:S03]  /*118d0*/  IMAD.WIDE R54, R134, 0x2, R148 ;  /* 0x0000000286367825 */ /* 0x004fc600078e0294 */
[----:B------:R-:W2:Y:S04]  /*118e0*/  LDL.64 R148, [R1+0x1d8] ;  /* 0x0001d80001947983 */ /* 0x000ea80000100a00 */
[----:B------:R0:W2:Y:S01]  /*118f0*/  LDG.E.U16 R75, desc[UR28][R54.64] ;  /* 0x0000001c364b7981 */ /* 0x0000a2000c1e1500 */
[----:B---3--:R-:W-:-:S05]  /*11900*/  IMAD.WIDE R56, R134, 0x2, R130 ;  /* 0x0000000286387825 */ /* 0x008fca00078e0282 */
[----:B------:R1:W3:Y:S01]  /*11910*/  LDG.E.U16 R130, desc[UR28][R56.64] ;  /* 0x0000001c38827981 */ /* 0x0002e2000c1e1500 */
[----:B0-----:R-:W-:-:S03]  /*11920*/  IMAD.WIDE R54, R134, 0x2, R66 ;  /* 0x0000000286367825 */ /* 0x001fc600078e0242 */
[----:B------:R-:W3:Y:S01]  /*11930*/  LDL.64 R66, [R1+0x1a0] ;  /* 0x0001a00001427983 */ /* 0x000ee20000100a00 */
[----:B-1----:R-:W-:-:S03]  /*11940*/  IMAD.WIDE R56, R134, 0x2, R172 ;  /* 0x0000000286387825 */ /* 0x002fc600078e02ac */
[----:B------:R0:W3:Y:S04]  /*11950*/  LDG.E.U16 R131, desc[UR28][R54.64] ;  /* 0x0000001c36837981 */ /* 0x0000e8000c1e1500 */
[----:B------:R-:W3:Y:S04]  /*11960*/  LDL.64 R172, [R1+0x120] ;  /* 0x0001200001ac7983 */ /* 0x000ee80000100a00 */
[----:B------:R-:W3:Y:S01]  /*11970*/  LDG.E.U16 R147, desc[UR28][R56.64] ;  /* 0x0000001c38937981 */ /* 0x000ee2000c1e1500 */
[----:B0-----:R-:W-:-:S03]  /*11980*/  IMAD.WIDE R54, R134, 0x2, R176 ;  /* 0x0000000286367825 */ /* 0x001fc600078e02b0 */
[----:B------:R-:W3:Y:S04]  /*11990*/  LDL.64 R176, [R1+0x160] ;  /* 0x0001600001b07983 */ /* 0x000ee80000100a00 */
[----:B------:R4:W3:Y:S02]  /*119a0*/  LDG.E.U16 R76, desc[UR28][R54.64] ;  /* 0x0000001c364c7981 */ /* 0x0008e4000c1e1500 */
[C---:B----4-:R-:W-:Y:S02]  /*119b0*/  IMAD.WIDE R54, R134.reuse, 0x2, R166 ;  /* 0x0000000286367825 */ /* 0x050fe400078e02a6 */
[----:B------:R-:W4:Y:S04]  /*119c0*/  LDL.64 R166, [R1+0xe0] ;  /* 0x0000e00001a67983 */ /* 0x000f280000100a00 */
[----:B------:R0:W4:Y:S02]  /*119d0*/  LDG.E.U16 R77, desc[UR28][R54.64] ;  /* 0x0000001c364d7981 */ /* 0x000124000c1e1500 */
[----:B0-----:R-:W-:-:S02]  /*119e0*/  IMAD.WIDE R54, R134, 0x2, R168 ;  /* 0x0000000286367825 */ /* 0x001fc400078e02a8 */
[----:B------:R-:W4:Y:S04]  /*119f0*/  LDL.64 R168, [R1+0xa0] ;  /* 0x0000a00001a87983 */ /* 0x000f280000100a00 */
[----:B------:R3:W4:Y:S01]  /*11a00*/  LDG.E.U16 R78, desc[UR28][R54.64] ;  /* 0x0000001c364e7981 */ /* 0x000722000c1e1500 */
[----:B--2---:R-:W-:-:S05]  /*11a10*/  IMAD.WIDE R56, R134, 0x2, R148 ;  /* 0x0000000286387825 */ /* 0x004fca00078e0294 */
[----:B------:R0:W2:Y:S01]  /*11a20*/  LDG.E.U16 R148, desc[UR28][R56.64] ;  /* 0x0000001c38947981 */ /* 0x0000a2000c1e1500 */
[----:B---3--:R-:W-:-:S03]  /*11a30*/  IMAD.WIDE R54, R134, 0x2, R66 ;  /* 0x0000000286367825 */ /* 0x008fc600078e0242 */
[----:B------:R-:W3:Y:S01]  /*11a40*/  LDL.64 R66, [R1+0x60] ;  /* 0x0000600001427983 */ /* 0x000ee20000100a00 */
[----:B------:R-:W-:-:S03]  /*11a50*/  FADD R58, R118, R117 ;  /* 0x00000075763a7221 */ /* 0x000fc60000000000 */
[----:B------:R1:W2:Y:S01]  /*11a60*/  LDG.E.U16 R79, desc[UR28][R54.64] ;  /* 0x0000001c364f7981 */ /* 0x0002a2000c1e1500 */
[----:B0-----:R-:W-:-:S03]  /*11a70*/  IMAD.WIDE R56, R134, 0x2, R172 ;  /* 0x0000000286387825 */ /* 0x001fc600078e02ac */
[----:B------:R-:W2:Y:S01]  /*11a80*/  LDL.64 R172, [R1+0x198] ;  /* 0x0001980001ac7983 */ /* 0x000ea20000100a00 */
[----:B------:R-:W-:-:S03]  /*11a90*/  FADD R58, R5, R58 ;  /* 0x0000003a053a7221 */ /* 0x000fc60000000000 */
[----:B------:R-:W2:Y:S01]  /*11aa0*/  LDG.E.U16 R149, desc[UR28][R56.64] ;  /* 0x0000001c38957981 */ /* 0x000ea2000c1e1500 */
[----:B------:R-:W-:-:S04]  /*11ab0*/  FADD R58, R119, R58 ;  /* 0x0000003a773a7221 */ /* 0x000fc80000000000 */
[----:B------:R-:W-:-:S04]  /*11ac0*/  FADD R58, R6, R58 ;  /* 0x0000003a063a7221 */ /* 0x000fc80000000000 */
[----:B------:R-:W-:-:S04]  /*11ad0*/  FADD R58, R7, R58 ;  /* 0x0000003a073a7221 */ /* 0x000fc80000000000 */
[----:B------:R-:W-:-:S04]  /*11ae0*/  FADD R58, R8, R58 ;  /* 0x0000003a083a7221 */ /* 0x000fc80000000000 */
[----:B------:R-:W-:-:S04]  /*11af0*/  FADD R58, R10, R58 ;  /* 0x0000003a0a3a7221 */ /* 0x000fc80000000000 */
[----:B------:R-:W-:Y:S02]  /*11b00*/  FADD R4, R9, R58 ;  /* 0x0000003a09047221 */ /* 0x000fe40000000000 */
[----:B------:R-:W2:Y:S01]  /*11b10*/  LDL.64 R58, [R1+0x208] ;  /* 0x00020800013a7983 */ /* 0x000ea20000100a00 */
[----:B-1----:R-:W-:-:S03]  /*11b20*/  IMAD.WIDE R54, R134, 0x2, R176 ;  /* 0x0000000286367825 */ /* 0x002fc600078e02b0 */
[----:B------:R-:W2:Y:S04]  /*11b30*/  LDL.64 R176, [R1+0x1d0] ;  /* 0x0001d00001b07983 */ /* 0x000ea80000100a00 */
[----:B------:R4:W2:Y:S02]  /*11b40*/  LDG.E.U16 R80, desc[UR28][R54.64] ;  /* 0x0000001c36507981 */ /* 0x0008a4000c1e1500 */
[C---:B----4-:R-:W-:Y:S02]  /*11b50*/  IMAD.WIDE R54, R134.reuse, 0x2, R166 ;  /* 0x0000000286367825 */ /* 0x050fe400078e02a6 */
[----:B------:R-:W4:Y:S04]  /*11b60*/  LDL.64 R166, [R1+0x158] ;  /* 0x0001580001a67983 */ /* 0x000f280000100a00 */
[----:B------:R0:W4:Y:S02]  /*11b70*/  LDG.E.U16 R81, desc[UR28][R54.64] ;  /* 0x0000001c36517981 */ /* 0x000124000c1e1500 */
[----:B0-----:R-:W-:-:S02]  /*11b80*/  IMAD.WIDE R54, R134, 0x2, R168 ;  /* 0x0000000286367825 */ /* 0x001fc400078e02a8 */
[----:B------:R-:W4:Y:S04]  /*11b90*/  LDL.64 R168, [R1+0x98] ;  /* 0x0000980001a87983 */ /* 0x000f280000100a00 */
[----:B------:R-:W4:Y:S01]  /*11ba0*/  LDG.E.U16 R82, desc[UR28][R54.64] ;  /* 0x0000001c36527981 */ /* 0x000f22000c1e1500 */
[----:B---3--:R-:W-:-:S03]  /*11bb0*/  IMAD.WIDE R56, R134, 0x2, R66 ;  /* 0x0000000286387825 */ /* 0x008fc600078e0242 */
[----:B------:R-:W3:Y:S04]  /*11bc0*/  LDL.64 R66, [R1+0xd8] ;  /* 0x0000d80001427983 */ /* 0x000ee80000100a00 */
[----:B------:R2:W3:Y:S02]  /*11bd0*/  LDG.E.U16 R150, desc[UR28][R56.64] ;  /* 0x0000001c38967981 */ /* 0x0004e4000c1e1500 */
[----:B--2---:R-:W-:Y:S02]  /*11be0*/  IMAD.WIDE R56, R134, 0x2, R172 ;  /* 0x0000000286387825 */ /* 0x004fe400078e02ac */
[----:B------:R-:W2:Y:S02]  /*11bf0*/  LDL.64 R172, [R1+0x200] ;  /* 0x0002000001ac7983 */ /* 0x000ea40000100a00 */
[----:B------:R-:W-:-:S02]  /*11c00*/  FMUL R65, R65, 1.4426950216293334961 ;  /* 0x3fb8aa3b41417820 */ /* 0x000fc40000400000 */
[----:B------:R-:W2:Y:S01]  /*11c10*/  LDG.E.U16 R156, desc[UR28][R56.64] ;  /* 0x0000001c389c7981 */ /* 0x000ea2000c1e1500 */
[----:B------:R-:W-:-:S04]  /*11c20*/  IMAD.WIDE R54, R134, 0x2, R58 ;  /* 0x0000000286367825 */ /* 0x000fc800078e023a */
[--C-:B------:R-:W-:Y:S02]  /*11c30*/  FADD R58, R83, -R0.reuse ;  /* 0x80000000533a7221 */ /* 0x100fe40000000000 */
[----:B------:R0:W2:Y:S01]  /*11c40*/  LDG.E.U16 R83, desc[UR28][R54.64] ;  /* 0x0000001c36537981 */ /* 0x0000a2000c1e1500 */
[----:B------:R-:W-:Y:S01]  /*11c50*/  FADD R59, R84, -R0 ;  /* 0x80000000543b7221 */ /* 0x000fe20000000000 */
[C---:B0-----:R-:W-:Y:S02]  /*11c60*/  IMAD.WIDE R54, R134.reuse, 0x2, R176 ;  /* 0x0000000286367825 */ /* 0x041fe400078e02b0 */
[----:B------:R-:W2:Y:S04]  /*11c70*/  LDL.64 R176, [R1+0x58] ;  /* 0x0000580001b07983 */ /* 0x000ea80000100a00 */
[----:B------:R4:W2:Y:S01]  /*11c80*/  LDG.E.U16 R84, desc[UR28][R54.64] ;  /* 0x0000001c36547981 */ /* 0x0008a2000c1e1500 */
[----:B------:R0:W-:Y:S01]  /*11c90*/  MUFU.EX2 R211, R65 ;  /* 0x0000004100d37308 */ /* 0x0001e20000000800 */
[----:B----4-:R-:W-:-:S02]  /*11ca0*/  IMAD.WIDE R54, R134, 0x2, R166 ;  /* 0x0000000286367825 */ /* 0x010fc400078e02a6 */
[----:B------:R-:W4:Y:S02]  /*11cb0*/  LDL.64 R166, [R1+0x1c8] ;  /* 0x0001c80001a67983 */ /* 0x000f240000100a00 */
[----:B0-----:R-:W-:Y:S02]  /*11cc0*/  FADD R65, R85, -R0 ;  /* 0x8000000055417221 */ /* 0x001fe40000000000 */
[----:B------:R0:W4:Y:S02]  /*11cd0*/  LDG.E.U16 R85, desc[UR28][R54.64] ;  /* 0x0000001c36557981 */ /* 0x000124000c1e1500 */
[----:B0-----:R-:W-:-:S04]  /*11ce0*/  IMAD.WIDE R54, R134, 0x2, R178 ;  /* 0x0000000286367825 */ /* 0x001fc800078e02b2 */
[----:B---3--:R-:W-:-:S04]  /*11cf0*/  IMAD.WIDE R56, R134, 0x2, R66 ;  /* 0x0000000286387825 */ /* 0x008fc800078e0242 */
[----:B------:R-:W-:Y:S02]  /*11d00*/  FADD R66, R86, -R0 ;  /* 0x8000000056427221 */ /* 0x000fe40000000000 */
[----:B------:R0:W3:Y:S04]  /*11d10*/  LDG.E.U16 R86, desc[UR28][R54.64] ;  /* 0x0000001c36567981 */ /* 0x0000e8000c1e1500 */
[----:B------:R2:W3:Y:S01]  /*11d20*/  LDG.E.U16 R162, desc[UR28][R56.64] ;  /* 0x0000001c38a27981 */ /* 0x0004e2000c1e1500 */
[----:B0-----:R-:W-:-:S03]  /*11d30*/  IMAD.WIDE R54, R134, 0x2, R168 ;  /* 0x0000000286367825 */ /* 0x001fc600078e02a8 */
[----:B------:R-:W3:Y:S01]  /*11d40*/  LDL.64 R168, [R1+0x150] ;  /* 0x0001500001a87983 */ /* 0x000ee20000100a00 */
[----:B--2---:R-:W-:-:S03]  /*11d50*/  IMAD.WIDE R56, R134, 0x2, R172 ;  /* 0x0000000286387825 */ /* 0x004fc600078e02ac */
[----:B------:R-:W2:Y:S01]  /*11d60*/  LDL.64 R172, [R1+0x90] ;  /* 0x0000900001ac7983 */ /* 0x000ea20000100a00 */
[----:B------:R-:W-:-:S03]  /*11d70*/  FADD R67, R87, -R0 ;  /* 0x8000000057437221 */ /* 0x000fc60000000000 */
[----:B------:R0:W2:Y:S02]  /*11d80*/  LDG.E.U16 R87, desc[UR28][R54.64] ;  /* 0x0000001c36577981 */ /* 0x0000a4000c1e1500 */
[----:B0-----:R-:W-:-:S04]  /*11d90*/  IMAD.WIDE R54, R134, 0x2, R176 ;  /* 0x0000000286367825 */ /* 0x001fc800078e02b0 */
[----:B------:R-:W-:Y:S02]  /*11da0*/  FADD R177, R88, -R0 ;  /* 0x8000000058b17221 */ /* 0x000fe40000000000 */
[----:B------:R4:W2:Y:S02]  /*11db0*/  LDG.E.U16 R88, desc[UR28][R54.64] ;  /* 0x0000001c36587981 */ /* 0x0008a4000c1e1500 */
[C---:B----4-:R-:W-:Y:S02]  /*11dc0*/  IMAD.WIDE R54, R134.reuse, 0x2, R166 ;  /* 0x0000000286367825 */ /* 0x050fe400078e02a6 */
[----:B------:R-:W4:Y:S04]  /*11dd0*/  LDG.E.U16 R166, desc[UR28][R56.64] ;  /* 0x0000001c38a67981 */ /* 0x000f28000c1e1500 */
[----:B------:R0:W4:Y:S02]  /*11de0*/  LDG.E.U16 R167, desc[UR28][R54.64] ;  /* 0x0000001c36a77981 */ /* 0x000124000c1e1500 */
[----:B0-----:R-:W-:-:S02]  /*11df0*/  IMAD.WIDE R54, R134, 0x2, R190 ;  /* 0x0000000286367825 */ /* 0x001fc400078e02be */
[----:B------:R-:W4:Y:S02]  /*11e00*/  LDL.64 R190, [R1+0x1c0] ;  /* 0x0001c00001be7983 */ /* 0x000f240000100a00 */
[----:B------:R-:W-:-:S04]  /*11e10*/  FADD R4, R12, R4 ;  /* 0x000000040c047221 */ /* 0x000fc80000000000 */
        /* <DEDUP_REMOVED lines=10> */
[----:B------:R-:W-:Y:S01]  /*11ec0*/  FADD R4, R21, R4 ;  /* 0x0000000415047221 */ /* 0x000fe20000000000 */
[C---:B---3--:R-:W-:Y:S02]  /*11ed0*/  IMAD.WIDE R56, R134.reuse, 0x2, R168 ;  /* 0x0000000286387825 */ /* 0x048fe400078e02a8 */
[----:B------:R0:W3:Y:S04]  /*11ee0*/  LDG.E.U16 R168, desc[UR28][R54.64] ;  /* 0x0000001c36a87981 */ /* 0x0000e8000c1e1500 */
[----:B------:R2:W3:Y:S01]  /*11ef0*/  LDG.E.U16 R169, desc[UR28][R56.64] ;  /* 0x0000001c38a97981 */ /* 0x0004e2000c1e1500 */
[----:B0-----:R-:W-:-:S05]  /*11f00*/  IMAD.WIDE R54, R134, 0x2, R182 ;  /* 0x0000000286367825 */ /* 0x001fca00078e02b6 */
[----:B------:R0:W3:Y:S01]  /*11f10*/  LDG.E.U16 R171, desc[UR28][R54.64] ;  /* 0x0000001c36ab7981 */ /* 0x0000e2000c1e1500 */
[----:B--2---:R-:W-:-:S04]  /*11f20*/  IMAD.WIDE R56, R134, 0x2, R172 ;  /* 0x0000000286387825 */ /* 0x004fc800078e02ac */
[----:B------:R-:W-:Y:S01]  /*11f30*/  FADD R4, R24, R4 ;  /* 0x0000000418047221 */ /* 0x000fe20000000000 */
[----:B0-----:R-:W-:-:S04]  /*11f40*/  IMAD.WIDE R54, R134, 0x2, R186 ;  /* 0x0000000286367825 */ /* 0x001fc800078e02ba */
[----:B------:R-:W-:Y:S01]  /*11f50*/  FADD R178, R89, -R0 ;  /* 0x8000000059b27221 */ /* 0x000fe20000000000 */
[----:B------:R-:W2:Y:S04]  /*11f60*/  LDG.E.U16 R173, desc[UR28][R56.64] ;  /* 0x0000001c38ad7981 */ /* 0x000ea8000c1e1500 */
[----:B------:R0:W2:Y:S02]  /*11f70*/  LDG.E.U16 R172, desc[UR28][R54.64] ;  /* 0x0000001c36ac7981 */ /* 0x0000a4000c1e1500 */
[C---:B0-----:R-:W-:Y:S02]  /*11f80*/  IMAD.WIDE R54, R134.reuse, 0x2, R216 ;  /* 0x0000000286367825 */ /* 0x041fe400078e02d8 */
[----:B------:R-:W2:Y:S04]  /*11f90*/  LDL.64 R216, [R1+0x88] ;  /* 0x0000880001d87983 */ /* 0x000ea80000100a00 */
[----:B------:R0:W3:Y:S02]  /*11fa0*/  LDG.E.U16 R176, desc[UR28][R54.64] ;  /* 0x0000001c36b07981 */ /* 0x0000e4000c1e1500 */
[----:B0-----:R-:W-:-:S02]  /*11fb0*/  IMAD.WIDE R54, R134, 0x2, R214 ;  /* 0x0000000286367825 */ /* 0x001fc400078e02d6 */
[----:B------:R-:W3:Y:S02]  /*11fc0*/  LDL.64 R214, [R1+0x48] ;  /* 0x0000480001d67983 */ /* 0x000ee40000100a00 */
        /* <DEDUP_REMOVED lines=27> */
[----:B----4-:R-:W-:-:S04]  /*12180*/  IMAD.WIDE R56, R134, 0x2, R190 ;  /* 0x0000000286387825 */ /* 0x010fc800078e02be */
[--C-:B------:R-:W-:Y:S01]  /*12190*/  FADD R190, R98, -R0.reuse ;  /* 0x8000000062be7221 */ /* 0x100fe20000000000 */
[----:B------:R-:W-:Y:S01]  /*121a0*/  FADD R89, R52, R89 ;  /* 0x0000005934597221 */ /* 0x000fe20000000000 */
[----:B------:R0:W4:Y:S03]  /*121b0*/  LDG.E.U16 R98, desc[UR28][R54.64] ;  /* 0x0000001c36627981 */ /* 0x000126000c1e1500 */
[----:B------:R-:W-:Y:S01]  /*121c0*/  FADD R89, R51, R89 ;  /* 0x0000005933597221 */ /* 0x000fe20000000000 */
[--C-:B------:R-:W-:Y:S01]  /*121d0*/  FADD R4, R90, -R0.reuse ;  /* 0x800000005a047221 */ /* 0x100fe20000000000 */
[----:B------:R-:W-:Y:S01]  /*121e0*/  FADD R183, R92, -R0 ;  /* 0x800000005cb77221 */ /* 0x000fe20000000000 */
[----:B------:R-:W4:Y:S01]  /*121f0*/  LDG.E.U16 R179, desc[UR28][R56.64] ;  /* 0x0000001c38b37981 */ /* 0x000f22000c1e1500 */
[----:B0-----:R-:W-:-:S04]  /*12200*/  IMAD.WIDE R54, R134, 0x2, R222 ;  /* 0x0000000286367825 */ /* 0x001fc800078e02de */
[----:B------:R-:W-:Y:S01]  /*12210*/  FADD R89, R53, R89 ;  /* 0x0000005935597221 */ /* 0x000fe20000000000 */
[----:B------:R0:W4:Y:S03]  /*12220*/  LDG.E.U16 R181, desc[UR28][R54.64] ;  /* 0x0000001c36b57981 */ /* 0x000126000c1e1500 */
[----:B------:R-:W-:Y:S01]  /*12230*/  FADD R89, R120, R89 ;  /* 0x0000005978597221 */ /* 0x000fe20000000000 */
[----:B------:R-:W-:Y:S01]  /*12240*/  FMUL R4, R4, 1.4426950216293334961 ;  /* 0x3fb8aa3b04047820 */ /* 0x000fe20000400000 */
[----:B0-----:R-:W-:-:S04]  /*12250*/  IMAD.WIDE R54, R134, 0x2, R220 ;  /* 0x0000000286367825 */ /* 0x001fc800078e02dc */
[----:B------:R-:W-:Y:S01]  /*12260*/  FADD R89, R121, R89 ;  /* 0x0000005979597221 */ /* 0x000fe20000000000 */
[----:B------:R0:W4:Y:S01]  /*12270*/  LDG.E.U16 R182, desc[UR28][R54.64] ;  /* 0x0000001c36b67981 */ /* 0x000122000c1e1500 */
[----:B------:R1:W-:Y:S01]  /*12280*/  MUFU.EX2 R92, R4 ;  /* 0x00000004005c7308 */ /* 0x0003e20000000800 */
[----:B------:R-:W-:-:S04]  /*12290*/  IMAD.WIDE R56, R134, 0x2, R192 ;  /* 0x0000000286387825 */ /* 0x000fc800078e02c0 */
[----:B------:R-:W-:Y:S01]  /*122a0*/  FADD R193, R140, -R0 ;  /* 0x800000008cc17221 */ /* 0x000fe20000000000 */
[----:B------:R-:W-:Y:S01]  /*122b0*/  FADD R89, R122, R89 ;  /* 0x000000597a597221 */ /* 0x000fe20000000000 */
[----:B------:R-:W-:Y:S01]  /*122c0*/  FMUL R212, R212, 1.4426950216293334961 ;  /* 0x3fb8aa3bd4d47820 */ /* 0x000fe20000400000 */
[----:B------:R-:W-:Y:S01]  /*122d0*/  FMUL R209, R209, 1.4426950216293334961 ;  /* 0x3fb8aa3bd1d17820 */ /* 0x000fe20000400000 */
[----:B------:R-:W-:Y:S01]  /*122e0*/  FMUL R208, R208, 1.4426950216293334961 ;  /* 0x3fb8aa3bd0d07820 */ /* 0x000fe20000400000 */
[----:B0-----:R-:W-:-:S04]  /*122f0*/  IMAD.WIDE R54, R134, 0x2, R218 ;  /* 0x0000000286367825 */ /* 0x001fc800078e02da */
[--C-:B-1----:R-:W-:Y:S01]  /*12300*/  FADD R4, R137, -R0.reuse ;  /* 0x8000000089047221 */ /* 0x102fe20000000000 */
[----:B------:R-:W-:Y:S01]  /*12310*/  FMUL R205, R205, 1.4426950216293334961 ;  /* 0x3fb8aa3bcdcd7820 */ /* 0x000fe20000400000 */
[----:B------:R-:W-:Y:S01]  /*12320*/  FMUL R203, R203, 1.4426950216293334961 ;  /* 0x3fb8aa3bcbcb7820 */ /* 0x000fe20000400000 */
[----:B------:R-:W-:Y:S01]  /*12330*/  MUFU.EX2 R204, R204 ;  /* 0x000000cc00cc7308 */ /* 0x000fe20000000800 */
[----:B------:R2:W4:Y:S01]  /*12340*/  LDG.E.U16 R140, desc[UR28][R54.64] ;  /* 0x0000001c368c7981 */ /* 0x000522000c1e1500 */
[----:B------:R-:W-:Y:S01]  /*12350*/  FMUL R4, R4, 1.4426950216293334961 ;  /* 0x3fb8aa3b04047820 */ /* 0x000fe20000400000 */
[----:B------:R-:W-:Y:S01]  /*12360*/  FADD R89, R124, R89 ;  /* 0x000000597c597221 */ /* 0x000fe20000000000 */
[--C-:B------:R-:W-:Y:S01]  /*12370*/  FADD R141, R141, -R0.reuse ;  /* 0x800000008d8d7221 */ /* 0x100fe20000000000 */
[----:B------:R-:W-:Y:S01]  /*12380*/  FMUL R202, R202, 1.4426950216293334961 ;  /* 0x3fb8aa3bcaca7820 */ /* 0x000fe20000400000 */
[----:B------:R-:W-:Y:S01]  /*12390*/  FMUL R201, R201, 1.4426950216293334961 ;  /* 0x3fb8aa3bc9c97820 */ /* 0x000fe20000400000 */
[----:B------:R-:W4:Y:S01]  /*123a0*/  LDG.E.U16 R184, desc[UR28][R56.64] ;  /* 0x0000001c38b87981 */ /* 0x000f22000c1e1500 */
[----:B------:R-:W0:Y:S08]  /*123b0*/  MUFU.EX2 R212, R212 ;  /* 0x000000d400d47308 */ /* 0x000e300000000800 */
[----:B------:R-:W1:Y:S08]  /*123c0*/  MUFU.EX2 R209, R209 ;  /* 0x000000d100d17308 */ /* 0x000e700000000800 */
[----:B------:R-:W0:Y:S08]  /*123d0*/  MUFU.EX2 R208, R208 ;  /* 0x000000d000d07308 */ /* 0x000e300000000800 */
[----:B------:R-:W0:Y:S01]  /*123e0*/  MUFU.EX2 R205, R205 ;  /* 0x000000cd00cd7308 */ /* 0x000e220000000800 */
[----:B------:R-:W-:Y:S01]  /*123f0*/  FADD R142, R142, -R0 ;  /* 0x800000008e8e7221 */ /* 0x000fe20000000000 */
[----:B------:R-:W-:-:S06]  /*12400*/  FMUL R200, R200, 1.4426950216293334961 ;  /* 0x3fb8aa3bc8c87820 */ /* 0x000fcc0000400000 */
[----:B------:R-:W0:Y:S01]  /*12410*/  MUFU.EX2 R203, R203 ;  /* 0x000000cb00cb7308 */ /* 0x000e220000000800 */
[----:B------:R-:W-:-:S07]  /*12420*/  FMUL R199, R199, 1.4426950216293334961 ;  /* 0x3fb8aa3bc7c77820 */ /* 0x000fce0000400000 */
[----:B------:R-:W0:Y:S01]  /*12430*/  MUFU.EX2 R202, R202 ;  /* 0x000000ca00ca7308 */ /* 0x000e220000000800 */
[----:B------:R-:W-:Y:S01]  /*12440*/  FADD R109, R109, -R0 ;  /* 0x800000006d6d7221 */ /* 0x000fe20000000000 */
[----:B------:R-:W-:-:S06]  /*12450*/  FMUL R198, R198, 1.4426950216293334961 ;  /* 0x3fb8aa3bc6c67820 */ /* 0x000fcc0000400000 */
[----:B------:R-:W0:Y:S01]  /*12460*/  MUFU.EX2 R201, R201 ;  /* 0x000000c900c97308 */ /* 0x000e220000000800 */
[----:B--2---:R-:W-:-:S05]  /*12470*/  IMAD.WIDE R54, R134, 0x2, R216 ;  /* 0x0000000286367825 */ /* 0x004fca00078e02d8 */
[----:B------:R2:W4:Y:S02]  /*12480*/  LDG.E.U16 R137, desc[UR28][R54.64] ;  /* 0x0000001c36897981 */ /* 0x000524000c1e1500 */
[----:B--2---:R2:W-:Y:S02]  /*12490*/  MUFU.EX2 R54, R4 ;  /* 0x0000000400367308 */ /* 0x0045e40000000800 */
[----:B--2---:R-:W-:-:S04]  /*124a0*/  FADD R4, R123, R89 ;  /* 0x000000597b047221 */ /* 0x004fc80000000000 */
        /* <DEDUP_REMOVED lines=9> */
[----:B0-----:R-:W-:-:S04]  /*12540*/  FADD R4, R212, R4 ;  /* 0x00000004d4047221 */ /* 0x001fc80000000000 */
[----:B------:R-:W-:-:S04]  /*12550*/  FADD R4, R211, R4 ;  /* 0x00000004d3047221 */ /* 0x000fc80000000000 */
[----:B------:R-:W-:Y:S01]  /*12560*/  FADD R4, R210, R4 ;  /* 0x00000004d2047221 */ /* 0x000fe20000000000 */
[----:B------:R-:W-:-:S03]  /*12570*/  FADD R89, R111, -R0 ;  /* 0x800000006f597221 */ /* 0x000fc60000000000 */
[----:B-1----:R-:W-:Y:S01]  /*12580*/  FADD R4, R209, R4 ;  /* 0x00000004d1047221 */ /* 0x002fe20000000000 */
[----:B------:R-:W-:-:S03]  /*12590*/  FMUL R89, R89, 1.4426950216293334961 ;  /* 0x3fb8aa3b59597820 */ /* 0x000fc60000400000 */
[----:B------:R-:W-:Y:S01]  /*125a0*/  FADD R4, R208, R4 ;  /* 0x00000004d0047221 */ /* 0x000fe20000000000 */
[----:B------:R-:W-:Y:S02]  /*125b0*/  FMUL R55, R141, 1.4426950216293334961 ;  /* 0x3fb8aa3b8d377820 */ /* 0x000fe40000400000 */
[----:B------:R0:W-:Y:S01]  /*125c0*/  MUFU.EX2 R141, R89 ;  /* 0x00000059008d7308 */ /* 0x0001e20000000800 */
[----:B------:R-:W-:Y:S01]  /*125d0*/  FADD R4, R207, R4 ;  /* 0x00000004cf047221 */ /* 0x000fe20000000000 */
[----:B---3--:R-:W-:-:S04]  /*125e0*/  IMAD.WIDE R56, R134, 0x2, R214 ;  /* 0x0000000286387825 */ /* 0x008fc800078e02d6 */
[----:B------:R-:W-:Y:S01]  /*125f0*/  FADD R4, R206, R4 ;  /* 0x00000004ce047221 */ /* 0x000fe20000000000 */
[----:B------:R1:W2:Y:S01]  /*12600*/  LDG.E.U16 R189, desc[UR28][R56.64] ;  /* 0x0000001c38bd7981 */ /* 0x0002a2000c1e1500 */
[----:B0-----:R-:W-:Y:S02]  /*12610*/  FADD R89, R113, -R0 ;  /* 0x8000000071597221 */ /* 0x001fe40000000000 */
[----:B------:R-:W-:Y:S02]  /*12620*/  FADD R4, R205, R4 ;  /* 0x00000004cd047221 */ /* 0x000fe40000000000 */
[----:B------:R-:W-:Y:S01]  /*12630*/  FMUL R89, R89, 1.4426950216293334961 ;  /* 0x3fb8aa3b59597820 */ /* 0x000fe20000400000 */
[----:B------:R-:W0:Y:S01]  /*12640*/  MUFU.EX2 R200, R200 ;  /* 0x000000c800c87308 */ /* 0x000e220000000800 */
[----:B-1----:R-:W-:Y:S01]  /*12650*/  FMUL R56, R142, 1.4426950216293334961 ;  /* 0x3fb8aa3b8e387820 */ /* 0x002fe20000400000 */
[----:B------:R-:W-:-:S06]  /*12660*/  FADD R4, R204, R4 ;  /* 0x00000004cc047221 */ /* 0x000fcc0000000000 */
[----:B------:R1:W-:Y:S01]  /*12670*/  MUFU.EX2 R142, R89 ;  /* 0x00000059008e7308 */ /* 0x0003e20000000800 */
[----:B------:R-:W-:Y:S01]  /*12680*/  FMUL R57, R109, 1.4426950216293334961 ;  /* 0x3fb8aa3b6d397820 */ /* 0x000fe20000400000 */
[----:B------:R-:W-:Y:S01]  /*12690*/  FMUL R197, R197, 1.4426950216293334961 ;  /* 0x3fb8aa3bc5c57820 */ /* 0x000fe20000400000 */
[----:B-1----:R-:W-:-:S05]  /*126a0*/  FADD R89, R115, -R0 ;  /* 0x8000000073597221 */ /* 0x002fca0000000000 */
[----:B------:R-:W1:Y:S01]  /*126b0*/  MUFU.EX2 R199, R199 ;  /* 0x000000c700c77308 */ /* 0x000e620000000800 */
[----:B------:R-:W-:Y:S01]  /*126c0*/  FMUL R109, R89, 1.4426950216293334961 ;  /* 0x3fb8aa3b596d7820 */ /* 0x000fe20000400000 */
[----:B------:R-:W-:Y:S01]  /*126d0*/  FADD R89, R203, R4 ;  /* 0x00000004cb597221 */ /* 0x000fe20000000000 */
[----:B------:R-:W-:-:S05]  /*126e0*/  FMUL R196, R196, 1.4426950216293334961 ;  /* 0x3fb8aa3bc4c47820 */ /* 0x000fca0000400000 */
[----:B------:R-:W3:Y:S01]  /*126f0*/  MUFU.EX2 R198, R198 ;  /* 0x000000c600c67308 */ /* 0x000ee20000000800 */
[----:B------:R-:W-:Y:S01]  /*12700*/  FADD R89, R202, R89 ;  /* 0x00000059ca597221 */ /* 0x000fe20000000000 */
[----:B------:R-:W-:-:S03]  /*12710*/  FMUL R195, R195, 1.4426950216293334961 ;  /* 0x3fb8aa3bc3c37820 */ /* 0x000fc60000400000 */
[----:B------:R-:W-:-:S03]  /*12720*/  FADD R89, R201, R89 ;  /* 0x00000059c9597221 */ /* 0x000fc60000000000 */
[----:B------:R-:W3:Y:S01]  /*12730*/  MUFU.EX2 R197, R197 ;  /* 0x000000c500c57308 */ /* 0x000ee20000000800 */
[----:B0-----:R-:W-:Y:S01]  /*12740*/  FADD R89, R200, R89 ;  /* 0x00000059c8597221 */ /* 0x001fe20000000000 */
[----:B------:R-:W-:-:S06]  /*12750*/  FMUL R194, R194, 1.4426950216293334961 ;  /* 0x3fb8aa3bc2c27820 */ /* 0x000fcc0000400000 */
[----:B------:R-:W0:Y:S01]  /*12760*/  MUFU.EX2 R196, R196 ;  /* 0x000000c400c47308 */ /* 0x000e220000000800 */
[----:B-1----:R-:W-:Y:S01]  /*12770*/  FADD R89, R199, R89 ;  /* 0x00000059c7597221 */ /* 0x002fe20000000000 */
[----:B------:R-:W-:-:S06]  /*12780*/  FMUL R188, R188, 1.4426950216293334961 ;  /* 0x3fb8aa3bbcbc7820 */ /* 0x000fcc0000400000 */
[----:B------:R-:W1:Y:S01]  /*12790*/  MUFU.EX2 R195, R195 ;  /* 0x000000c300c37308 */ /* 0x000e620000000800 */
[----:B---3--:R-:W-:Y:S01]  /*127a0*/  FADD R89, R198, R89 ;  /* 0x00000059c6597221 */ /* 0x008fe20000000000 */
[----:B------:R-:W-:-:S06]  /*127b0*/  FMUL R58, R58, 1.4426950216293334961 ;  /* 0x3fb8aa3b3a3a7820 */ /* 0x000fcc0000400000 */
[----:B------:R-:W3:Y:S01]  /*127c0*/  MUFU.EX2 R194, R194 ;  /* 0x000000c200c27308 */ /* 0x000ee20000000800 */
[----:B------:R-:W-:Y:S01]  /*127d0*/  FADD R89, R197, R89 ;  /* 0x00000059c5597221 */ /* 0x000fe20000000000 */
[----:B------:R-:W-:-:S06]  /*127e0*/  FMUL R59, R59, 1.4426950216293334961 ;  /* 0x3fb8aa3b3b3b7820 */ /* 0x000fcc0000400000 */
        /* <DEDUP_REMOVED lines=20> */
[----:B------:R-:W-:-:S06]  /*12930*/  FADD R186, R93, -R0 ;  /* 0x800000005dba7221 */ /* 0x000fcc0000000000 */
[----:B------:R-:W3:Y:S01]  /*12940*/  MUFU.EX2 R178, R178 ;  /* 0x000000b200b27308 */ /* 0x000ee20000000800 */
[----:B------:R-:W-:Y:S01]  /*12950*/  FADD R89, R66, R89 ;  /* 0x0000005942597221 */ /* 0x000fe20000000000 */
[----:B------:R-:W-:Y:S01]  /*12960*/  FMUL R186, R186, 1.4426950216293334961 ;  /* 0x3fb8aa3bbaba7820 */ /* 0x000fe20000400000 */
[----:B------:R-:W-:Y:S02]  /*12970*/  FADD R187, R96, -R0 ;  /* 0x8000000060bb7221 */ /* 0x000fe40000000000 */
[----:B0-----:R-:W-:-:S03]  /*12980*/  FADD R89, R67, R89 ;  /* 0x0000005943597221 */ /* 0x001fc60000000000 */
[----:B------:R-:W0:Y:S01]  /*12990*/  MUFU.EX2 R183, R183 ;  /* 0x000000b700b77308 */ /* 0x000e220000000800 */
[----:B------:R-:W-:Y:S01]  /*129a0*/  FMUL R187, R187, 1.4426950216293334961 ;  /* 0x3fb8aa3bbbbb7820 */ /* 0x000fe20000400000 */
[----:B-1----:R-:W-:Y:S01]  /*129b0*/  FADD R89, R177, R89 ;  /* 0x00000059b1597221 */ /* 0x002fe20000000000 */
[----:B------:R-:W-:Y:S01]  /*129c0*/  FMUL R190, R190, 1.4426950216293334961 ;  /* 0x3fb8aa3bbebe7820 */ /* 0x000fe20000400000 */
[----:B------:R-:W-:-:S04]  /*129d0*/  FADD R191, R101, -R0 ;  /* 0x8000000065bf7221 */ /* 0x000fc80000000000 */
[----:B------:R-:W1:Y:S01]  /*129e0*/  MUFU.EX2 R186, R186 ;  /* 0x000000ba00ba7308 */ /* 0x000e620000000800 */
[----:B---3--:R-:W-:Y:S01]  /*129f0*/  FADD R89, R178, R89 ;  /* 0x00000059b2597221 */ /* 0x008fe20000000000 */
[----:B------:R-:W-:Y:S01]  /*12a00*/  FMUL R191, R191, 1.4426950216293334961 ;  /* 0x3fb8aa3bbfbf7820 */ /* 0x000fe20000400000 */
[----:B------:R-:W-:-:S05]  /*12a10*/  FADD R192, R103, -R0 ;  /* 0x8000000067c07221 */ /* 0x000fca0000000000 */
[----:B------:R-:W3:Y:S01]  /*12a20*/  MUFU.EX2 R187, R187 ;  /* 0x000000bb00bb7308 */ /* 0x000ee20000000800 */
[----:B------:R-:W-:Y:S01]  /*12a30*/  FADD R89, R92, R89 ;  /* 0x000000595c597221 */ /* 0x000fe20000000000 */
[----:B------:R-:W-:-:S06]  /*12a40*/  FMUL R192, R192, 1.4426950216293334961 ;  /* 0x3fb8aa3bc0c07820 */ /* 0x000fcc0000400000 */
[----:B------:R-:W3:Y:S01]  /*12a50*/  MUFU.EX2 R190, R190 ;  /* 0x000000be00be7308 */ /* 0x000ee20000000800 */
[----:B0-----:R-:W-:Y:S01]  /*12a60*/  FADD R89, R183, R89 ;  /* 0x00000059b7597221 */ /* 0x001fe20000000000 */
[----:B------:R-:W-:-:S06]  /*12a70*/  FMUL R193, R193, 1.4426950216293334961 ;  /* 0x3fb8aa3bc1c17820 */ /* 0x000fcc0000400000 */
[----:B------:R-:W0:Y:S01]  /*12a80*/  MUFU.EX2 R191, R191 ;  /* 0x000000bf00bf7308 */ /* 0x000e220000000800 */
[----:B-1----:R-:W-:-:S07]  /*12a90*/  FADD R89, R186, R89 ;  /* 0x00000059ba597221 */ /* 0x002fce0000000000 */
[----:B------:R-:W1:Y:S01]  /*12aa0*/  MUFU.EX2 R192, R192 ;  /* 0x000000c000c07308 */ /* 0x000e620000000800 */
[----:B---3--:R-:W-:-:S07]  /*12ab0*/  FADD R89, R187, R89 ;  /* 0x00000059bb597221 */ /* 0x008fce0000000000 */
[----:B------:R-:W3:Y:S01]  /*12ac0*/  MUFU.EX2 R193, R193 ;  /* 0x000000c100c17308 */ /* 0x000ee20000000800 */
[----:B------:R-:W-:Y:S01]  /*12ad0*/  FADD R89, R190, R89 ;  /* 0x00000059be597221 */ /* 0x000fe20000000000 */
[----:B------:R-:W-:-:S03]  /*12ae0*/  F2FP.BF16.F32.PACK_AB R6, R7, R6 ;  /* 0x000000060706723e */ /* 0x000fc600000010ff */
[----:B0-----:R-:W-:-:S03]  /*12af0*/  FADD R89, R191, R89 ;  /* 0x00000059bf597221 */ /* 0x001fc60000000000 */
[----:B------:R-:W0:Y:S01]  /*12b00*/  MUFU.EX2 R55, R55 ;  /* 0x0000003700377308 */ /* 0x000e220000000800 */
[----:B------:R-:W-:Y:S01]  /*12b10*/  F2FP.BF16.F32.PACK_AB R7, R10, R8 ;  /* 0x000000080a07723e */ /* 0x000fe200000010ff */
[--C-:B------:R-:W-:Y:S01]  /*12b20*/  FADD R143, R143, -R0.reuse ;  /* 0x800000008f8f7221 */ /* 0x100fe20000000000 */
[----:B------:R-:W-:Y:S01]  /*12b30*/  F2FP.BF16.F32.PACK_AB R8, R12, R9 ;  /* 0x000000090c08723e */ /* 0x000fe200000010ff */
[----:B------:R-:W-:Y:S01]  /*12b40*/  FADD R12, R112, -R0 ;  /* 0x80000000700c7221 */ /* 0x000fe20000000000 */
[----:B-1----:R-:W-:-:S03]  /*12b50*/  FADD R89, R192, R89 ;  /* 0x00000059c0597221 */ /* 0x002fc60000000000 */
[----:B------:R-:W1:Y:S01]  /*12b60*/  MUFU.EX2 R56, R56 ;  /* 0x0000003800387308 */ /* 0x000e620000000800 */
[----:B------:R-:W-:Y:S01]  /*12b70*/  FMUL R143, R143, 1.4426950216293334961 ;  /* 0x3fb8aa3b8f8f7820 */ /* 0x000fe20000400000 */
[----:B------:R-:W-:Y:S01]  /*12b80*/  F2FP.BF16.F32.PACK_AB R9, R13, R11 ;  /* 0x0000000b0d09723e */ /* 0x000fe200000010ff */
[----:B------:R-:W-:Y:S01]  /*12b90*/  FMUL R93, R12, 1.4426950216293334961 ;  /* 0x3fb8aa3b0c5d7820 */ /* 0x000fe20000400000 */
[----:B---3--:R-:W-:Y:S01]  /*12ba0*/  FADD R89, R193, R89 ;  /* 0x00000059c1597221 */ /* 0x008fe20000000000 */
[----:B------:R-:W-:-:S03]  /*12bb0*/  F2FP.BF16.F32.PACK_AB R11, R18, R15 ;  /* 0x0000000f120b723e */ /* 0x000fc600000010ff */
[----:B------:R-:W3:Y:S01]  /*12bc0*/  MUFU.EX2 R57, R57 ;  /* 0x0000003900397308 */ /* 0x000ee20000000800 */
[----:B------:R-:W-:Y:S01]  /*12bd0*/  F2FP.BF16.F32.PACK_AB R12, R19, R17 ;  /* 0x00000011130c723e */ /* 0x000fe200000010ff */
[--C-:B------:R-:W-:Y:S01]  /*12be0*/  FADD R144, R144, -R0.reuse ;  /* 0x8000000090907221 */ /* 0x100fe20000000000 */
[----:B------:R-:W-:Y:S02]  /*12bf0*/  F2FP.BF16.F32.PACK_AB R15, R25, R23 ;  /* 0x00000017190f723e */ /* 0x000fe400000010ff */
[----:B------:R-:W-:Y:S01]  /*12c00*/  F2FP.BF16.F32.PACK_AB R17, R30, R27 ;  /* 0x0000001b1e11723e */ /* 0x000fe200000010ff */
[--C-:B------:R-:W-:Y:S01]  /*12c10*/  FADD R27, R105, -R0.reuse ;  /* 0x80000000691b7221 */ /* 0x100fe20000000000 */
[----:B------:R-:W-:Y:S01]  /*12c20*/  F2FP.BF16.F32.PACK_AB R25, R46, R44 ;  /* 0x0000002c2e19723e */ /* 0x000fe200000010ff */
[----:B------:R1:W1:Y:S01]  /*12c30*/  MUFU.EX2 R111, R143 ;  /* 0x0000008f006f7308 */ /* 0x0002620000000800 */
[----:B------:R-:W-:Y:S01]  /*12c40*/  FADD R44, R54, R89 ;  /* 0x00000059362c7221 */ /* 0x000fe20000000000 */
[----:B------:R-:W-:Y:S01]  /*12c50*/  FADD R90, R114, -R0 ;  /* 0x80000000725a7221 */ /* 0x000fe20000000000 */
[----:B------:R-:W-:Y:S01]  /*12c60*/  F2FP.BF16.F32.PACK_AB R10, R16, R14 ;  /* 0x0000000e100a723e */ /* 0x000fe200000010ff */
[----:B------:R-:W-:Y:S01]  /*12c70*/  FMUL R144, R144, 1.4426950216293334961 ;  /* 0x3fb8aa3b90907820 */ /* 0x000fe20000400000 */
[----:B------:R-:W-:Y:S01]  /*12c80*/  F2FP.BF16.F32.PACK_AB R16, R28, R26 ;  /* 0x0000001a1c10723e */ /* 0x000fe200000010ff */
[----:B------:R-:W-:Y:S01]  /*12c90*/  FMUL R28, R27, 1.4426950216293334961 ;  /* 0x3fb8aa3b1b1c7820 */ /* 0x000fe20000400000 */
[----:B------:R-:W-:Y:S01]  /*12ca0*/  F2FP.BF16.F32.PACK_AB R26, R48, R45 ;  /* 0x0000002d301a723e */ /* 0x000fe200000010ff */
[----:B0-----:R-:W-:Y:S01]  /*12cb0*/  FADD R45, R55, R44 ;  /* 0x0000002c372d7221 */ /* 0x001fe20000000000 */
[----:B------:R-:W-:Y:S01]  /*12cc0*/  F2FP.BF16.F32.PACK_AB R18, R31, R29 ;  /* 0x0000001d1f12723e */ /* 0x000fe200000010ff */
[--C-:B------:R-:W-:Y:S01]  /*12cd0*/  FADD R145, R145, -R0.reuse ;  /* 0x8000000091917221 */ /* 0x100fe20000000000 */
[----:B------:R-:W-:Y:S01]  /*12ce0*/  FMUL R90, R90, 1.4426950216293334961 ;  /* 0x3fb8aa3b5a5a7820 */ /* 0x000fe20000400000 */
[----:B------:R-:W-:Y:S01]  /*12cf0*/  F2FP.BF16.F32.PACK_AB R29, R53, R51 ;  /* 0x00000033351d723e */ /* 0x000fe200000010ff */
[--C-:B------:R-:W-:Y:S01]  /*12d00*/  FADD R110, R110, -R0.reuse ;  /* 0x800000006e6e7221 */ /* 0x100fe20000000000 */
[----:B------:R-:W-:Y:S01]  /*12d10*/  F2FP.BF16.F32.PACK_AB R13, R22, R20 ;  /* 0x00000014160d723e */ /* 0x000fe200000010ff */
[--C-:B------:R-:W-:Y:S01]  /*12d20*/  FADD R108, R108, -R0.reuse ;  /* 0x800000006c6c7221 */ /* 0x100fe20000000000 */
[--C-:B------:R-:W-:Y:S01]  /*12d30*/  FADD R107, R107, -R0.reuse ;  /* 0x800000006b6b7221 */ /* 0x100fe20000000000 */
[--C-:B------:R-:W-:Y:S01]  /*12d40*/  FADD R30, R104, -R0.reuse ;  /* 0x80000000681e7221 */ /* 0x100fe20000000000 */
[--C-:B------:R-:W-:Y:S01]  /*12d50*/  FADD R95, R95, -R0.reuse ;  /* 0x800000005f5f7221 */ /* 0x100fe20000000000 */
[--C-:B------:R-:W-:Y:S01]  /*12d60*/  FADD R51, R91, -R0.reuse ;  /* 0x800000005b337221 */ /* 0x100fe20000000000 */
[----:B------:R-:W0:Y:S01]  /*12d70*/  MUFU.EX2 R113, R144 ;  /* 0x0000009000717308 */ /* 0x000e220000000800 */
[----:B------:R-:W-:Y:S01]  /*12d80*/  F2FP.BF16.F32.PACK_AB R20, R36, R33 ;  /* 0x000000212414723e */ /* 0x000fe200000010ff */
[--C-:B------:R-:W-:Y:S01]  /*12d90*/  FADD R146, R146, -R0.reuse ;  /* 0x8000000092927221 */ /* 0x100fe20000000000 */
[----:B------:R-:W-:Y:S01]  /*12da0*/  F2FP.BF16.F32.PACK_AB R23, R42, R39 ;  /* 0x000000272a17723e */ /* 0x000fe200000010ff */
[--C-:B------:R-:W-:Y:S01]  /*12db0*/  FADD R116, R116, -R0.reuse ;  /* 0x8000000074747221 */ /* 0x100fe20000000000 */
[--C-:B------:R-:W-:Y:S01]  /*12dc0*/  FADD R106, R106, -R0.reuse ;  /* 0x800000006a6a7221 */ /* 0x100fe20000000000 */
[--C-:B------:R-:W-:Y:S01]  /*12dd0*/  FADD R33, R100, -R0.reuse ;  /* 0x8000000064217221 */ /* 0x100fe20000000000 */
[--C-:B------:R-:W-:Y:S01]  /*12de0*/  FADD R36, R102, -R0.reuse ;  /* 0x8000000066247221 */ /* 0x100fe20000000000 */
[----:B------:R0:W-:Y:S01]  /*12df0*/  MUFU.EX2 R104, R28 ;  /* 0x0000001c00687308 */ /* 0x0001e20000000800 */
[--C-:B------:R-:W-:Y:S01]  /*12e00*/  FADD R39, R99, -R0.reuse ;  /* 0x8000000063277221 */ /* 0x100fe20000000000 */
[--C-:B------:R-:W-:Y:S01]  /*12e10*/  FADD R42, R97, -R0.reuse ;  /* 0x80000000612a7221 */ /* 0x100fe20000000000 */
[----:B-1----:R-:W-:Y:S01]  /*12e20*/  FADD R46, R56, R45 ;  /* 0x0000002d382e7221 */ /* 0x002fe20000000000 */
[----:B------:R-:W-:Y:S01]  /*12e30*/  FADD R94, R94, -R0 ;  /* 0x800000005e5e7221 */ /* 0x000fe20000000000 */
[----:B------:R-:W-:Y:S01]  /*12e40*/  FMUL R143, R145, 1.4426950216293334961 ;  /* 0x3fb8aa3b918f7820 */ /* 0x000fe20000400000 */
[----:B------:R-:W-:Y:S01]  /*12e50*/  F2FP.BF16.F32.PACK_AB R14, R24, R21 ;  /* 0x00000015180e723e */ /* 0x000fe200000010ff */
[----:B------:R-:W-:Y:S01]  /*12e60*/  FMUL R96, R110, 1.4426950216293334961 ;  /* 0x3fb8aa3b6e607820 */ /* 0x000fe20000400000 */
[----:B------:R1:W-:Y:S01]  /*12e70*/  MUFU.EX2 R112, R90 ;  /* 0x0000005a00707308 */ /* 0x0003e20000000800 */
[----:B0-----:R-:W-:Y:S01]  /*12e80*/  F2FP.BF16.F32.PACK_AB R28, R52, R50 ;  /* 0x00000032341c723e */ /* 0x001fe200000010ff */
[----:B------:R-:W-:Y:S01]  /*12e90*/  FMUL R101, R108, 1.4426950216293334961 ;  /* 0x3fb8aa3b6c657820 */ /* 0x000fe20000400000 */
[----:B------:R-:W-:Y:S01]  /*12ea0*/  F2FP.BF16.F32.PACK_AB R50, R92, R178 ;  /* 0x000000b25c32723e */ /* 0x000fe200000010ff */
[----:B------:R-:W-:Y:S01]  /*12eb0*/  FMUL R103, R107, 1.4426950216293334961 ;  /* 0x3fb8aa3b6b677820 */ /* 0x000fe20000400000 */
[----:B------:R-:W-:Y:S01]  /*12ec0*/  FMUL R92, R51, 1.4426950216293334961 ;  /* 0x3fb8aa3b335c7820 */ /* 0x000fe20000400000 */
[----:B------:R-:W-:Y:S01]  /*12ed0*/  F2FP.BF16.F32.PACK_AB R19, R34, R32 ;  /* 0x000000202213723e */ /* 0x000fe200000010ff */
[----:B------:R-:W-:Y:S01]  /*12ee0*/  FMUL R146, R146, 1.4426950216293334961 ;  /* 0x3fb8aa3b92927820 */ /* 0x000fe20000400000 */
[----:B------:R-:W-:Y:S01]  /*12ef0*/  F2FP.BF16.F32.PACK_AB R21, R37, R35 ;  /* 0x000000232515723e */ /* 0x000fe200000010ff */
[----:B-1----:R-:W-:Y:S01]  /*12f00*/  FMUL R90, R95, 1.4426950216293334961 ;  /* 0x3fb8aa3b5f5a7820 */ /* 0x002fe20000400000 */
[----:B------:R-:W-:Y:S01]  /*12f10*/  F2FP.BF16.F32.PACK_AB R22, R40, R38 ;  /* 0x000000262816723e */ /* 0x000fe200000010ff */
[----:B------:R-:W-:Y:S01]  /*12f20*/  FMUL R116, R116, 1.4426950216293334961 ;  /* 0x3fb8aa3b74747820 */ /* 0x000fe20000400000 */
[----:B------:R-:W-:Y:S01]  /*12f30*/  F2FP.BF16.F32.PACK_AB R24, R43, R41 ;  /* 0x000000292b18723e */ /* 0x000fe200000010ff */
[----:B------:R-:W-:Y:S01]  /*12f40*/  FMUL R106, R106, 1.4426950216293334961 ;  /* 0x3fb8aa3b6a6a7820 */ /* 0x000fe20000400000 */
[----:B------:R-:W-:Y:S01]  /*12f50*/  FMUL R31, R30, 1.4426950216293334961 ;  /* 0x3fb8aa3b1e1f7820 */ /* 0x000fe20000400000 */
[----:B------:R-:W-:Y:S01]  /*12f60*/  FMUL R34, R33, 1.4426950216293334961 ;  /* 0x3fb8aa3b21227820 */ /* 0x000fe20000400000 */
[----:B------:R-:W-:Y:S01]  /*12f70*/  FMUL R37, R36, 1.4426950216293334961 ;  /* 0x3fb8aa3b24257820 */ /* 0x000fe20000400000 */
[----:B------:R-:W-:Y:S01]  /*12f80*/  FMUL R40, R39, 1.4426950216293334961 ;  /* 0x3fb8aa3b27287820 */ /* 0x000fe20000400000 */
[----:B------:R-:W-:Y:S01]  /*12f90*/  FMUL R43, R42, 1.4426950216293334961 ;  /* 0x3fb8aa3b2a2b7820 */ /* 0x000fe20000400000 */
[----:B---3--:R-:W-:Y:S01]  /*12fa0*/  FADD R48, R57, R46 ;  /* 0x0000002e39307221 */ /* 0x008fe20000000000 */
[----:B------:R-:W-:Y:S01]  /*12fb0*/  FMUL R94, R94, 1.4426950216293334961 ;  /* 0x3fb8aa3b5e5e7820 */ /* 0x000fe20000400000 */
[----:B------:R-:W0:Y:S01]  /*12fc0*/  MUFU.EX2 R143, R143 ;  /* 0x0000008f008f7308 */ /* 0x000e220000000800 */
[----:B------:R-:W-:Y:S01]  /*12fd0*/  F2FP.BF16.F32.PACK_AB R27, R49, R47 ;  /* 0x0000002f311b723e */ /* 0x000fe200000010ff */
[----:B------:R-:W-:-:S06]  /*12fe0*/  FADD R49, R111, R48 ;  /* 0x000000306f317221 */ /* 0x000fcc0000000000 */
[----:B------:R-:W-:Y:S01]  /*12ff0*/  MUFU.EX2 R115, R146 ;  /* 0x0000009200737308 */ /* 0x000fe20000000800 */
[----:B------:R-:W-:-:S07]  /*13000*/  FADD R52, R141, R49 ;  /* 0x000000318d347221 */ /* 0x000fce0000000000 */
[----:B------:R-:W1:Y:S08]  /*13010*/  MUFU.EX2 R109, R109 ;  /* 0x0000006d006d7308 */ /* 0x000e700000000800 */
[----:B------:R-:W3:Y:S08]  /*13020*/  MUFU.EX2 R114, R116 ;  /* 0x0000007400727308 */ /* 0x000ef00000000800 */
[----:B------:R-:W-:Y:S08]  /*13030*/  MUFU.EX2 R93, R93 ;  /* 0x0000005d005d7308 */ /* 0x000ff00000000800 */
[----:B------:R-:W0:Y:S08]  /*13040*/  MUFU.EX2 R96, R96 ;  /* 0x0000006000607308 */ /* 0x000e300000000800 */
[----:B------:R-:W-:Y:S08]  /*13050*/  MUFU.EX2 R101, R101 ;  /* 0x0000006500657308 */ /* 0x000ff00000000800 */
[----:B------:R-:W0:Y:S08]  /*13060*/  MUFU.EX2 R103, R103 ;  /* 0x0000006700677308 */ /* 0x000e300000000800 */
[----:B------:R-:W0:Y:S08]  /*13070*/  MUFU.EX2 R105, R106 ;  /* 0x0000006a00697308 */ /* 0x000e300000000800 */
[----:B------:R-:W-:Y:S08]  /*13080*/  MUFU.EX2 R100, R31 ;  /* 0x0000001f00647308 */ /* 0x000ff00000000800 */
[----:B------:R-:W0:Y:S08]  /*13090*/  MUFU.EX2 R102, R34 ;  /* 0x0000002200667308 */ /* 0x000e300000000800 */
[----:B------:R-:W-:Y:S08]  /*130a0*/  MUFU.EX2 R99, R37 ;  /* 0x0000002500637308 */ /* 0x000ff00000000800 */
[----:B------:R-:W0:Y:S08]  /*130b0*/  MUFU.EX2 R97, R40 ;  /* 0x0000002800617308 */ /* 0x000e300000000800 */
[----:B------:R-:W-:Y:S08]  /*130c0*/  MUFU.EX2 R89, R43 ;  /* 0x0000002b00597308 */ /* 0x000ff00000000800 */
[----:B------:R-:W0:Y:S08]  /*130d0*/  MUFU.EX2 R90, R90 ;  /* 0x0000005a005a7308 */ /* 0x000e300000000800 */
[----:B------:R0:W-:Y:S08]  /*130e0*/  MUFU.EX2 R91, R94 ;  /* 0x0000005e005b7308 */ /* 0x0001f00000000800 */
[----:B------:R-:W1:Y:S01]  /*130f0*/  MUFU.EX2 R92, R92 ;  /* 0x0000005c005c7308 */ /* 0x000e620000000800 */
[----:B------:R-:W-:Y:S01]  /*13100*/  FADD R53, R113, R52 ;  /* 0x0000003471357221 */ /* 0x000fe20000000000 */
[----:B------:R-:W-:-:S03]  /*13110*/  F2FP.BF16.F32.PACK_AB R47, R59, R58 ;  /* 0x0000003a3b2f723e */ /* 0x000fc600000010ff */
[----:B------:R-:W-:Y:S01]  /*13120*/  FADD R58, R142, R53 ;  /* 0x000000358e3a7221 */ /* 0x000fe20000000000 */
[----:B------:R-:W-:Y:S02]  /*13130*/  F2FP.BF16.F32.PACK_AB R55, R56, R55 ;  /* 0x000000373837723e */ /* 0x000fe400000010ff */
[----:B------:R-:W-:Y:S01]  /*13140*/  F2FP.BF16.F32.PACK_AB R4, R117, R118 ;  /* 0x000000767504723e */ /* 0x000fe200000010ff */
[----:B0-----:R-:W-:Y:S01]  /*13150*/  FADD R94, R143, R58 ;  /* 0x0000003a8f5e7221 */ /* 0x001fe20000000000 */
[----:B------:R-:W-:Y:S02]  /*13160*/  F2FP.BF16.F32.PACK_AB R34, R63, R126 ;  /* 0x0000007e3f22723e */ /* 0x000fe400000010ff */
[----:B------:R-:W-:Y:S02]  /*13170*/  F2FP.BF16.F32.PACK_AB R35, R61, R62 ;  /* 0x0000003e3d23723e */ /* 0x000fe400000010ff */
[----:B------:R-:W-:Y:S02]  /*13180*/  F2FP.BF16.F32.PACK_AB R36, R64, R60 ;  /* 0x0000003c4024723e */ /* 0x000fe400000010ff */
[----:B------:R-:W-:-:S02]  /*13190*/  F2FP.BF16.F32.PACK_AB R48, R66, R65 ;  /* 0x000000414230723e */ /* 0x000fc400000010ff */
[----:B------:R-:W-:Y:S02]  /*131a0*/  F2FP.BF16.F32.PACK_AB R49, R177, R67 ;  /* 0x00000043b131723e */ /* 0x000fe400000010ff */
[----:B------:R-:W-:Y:S02]  /*131b0*/  F2FP.BF16.F32.PACK_AB R56, R111, R57 ;  /* 0x000000396f38723e */ /* 0x000fe400000010ff */
        /* <DEDUP_REMOVED lines=21> */
[----:B-1----:R-:W-:-:S02]  /*13310*/  F2FP.BF16.F32.PACK_AB R59, R109, R115 ;  /* 0x000000736d3b723e */ /* 0x002fc400000010ff */
[----:B---3--:R-:W-:Y:S02]  /*13320*/  F2FP.BF16.F32.PACK_AB R60, R112, R114 ;  /* 0x00000072703c723e */ /* 0x008fe400000010ff */
[----:B------:R-:W-:Y:S02]  /*13330*/  F2FP.BF16.F32.PACK_AB R61, R96, R93 ;  /* 0x0000005d603d723e */ /* 0x000fe400000010ff */
[----:B------:R-:W-:Y:S02]  /*13340*/  F2FP.BF16.F32.PACK_AB R62, R103, R101 ;  /* 0x00000065673e723e */ /* 0x000fe400000010ff */
[----:B------:R-:W-:Y:S02]  /*13350*/  F2FP.BF16.F32.PACK_AB R63, R104, R105 ;  /* 0x00000069683f723e */ /* 0x000fe400000010ff */
[----:B------:R-:W-:Y:S02]  /*13360*/  F2FP.BF16.F32.PACK_AB R64, R102, R100 ;  /* 0x000000646640723e */ /* 0x000fe400000010ff */
[----:B------:R-:W-:-:S02]  /*13370*/  F2FP.BF16.F32.PACK_AB R65, R97, R99 ;  /* 0x000000636141723e */ /* 0x000fc400000010ff */
[----:B------:R-:W-:Y:S02]  /*13380*/  F2FP.BF16.F32.PACK_AB R66, R90, R89 ;  /* 0x000000595a42723e */ /* 0x000fe400000010ff */
[----:B------:R-:W-:-:S04]  /*13390*/  F2FP.BF16.F32.PACK_AB R67, R92, R91 ;  /* 0x0000005b5c43723e */ /* 0x000fc800000010ff */
[----:B------:R0:W-:Y:S02]  /*133a0*/  STTM.x64 tmem[UR17+0xc0], R4 ;  /* 0x0000c004000079ed */ /* 0x0001e40008340011 */
[----:B0-----:R-:W3:Y:S01]  /*133b0*/  LDL.LU R4, [R1+0x40] ;  /* 0x0000400001047983 */ /* 0x001ee20000300800 */
        /* <DEDUP_REMOVED lines=63> */
[----:B----4-:R-:W-:Y:S04]  /*137b0*/  STS.U16 [R5+UR15+0xc380], R98 ;  /* 0x00c3806205007988 */ /* 0x010fe8000800040f */
[----:B------:R-:W-:Y:S04]  /*137c0*/  STS.U16 [R5+UR15+0xc780], R179 ;  /* 0x00c780b305007988 */ /* 0x000fe8000800040f */
[----:B------:R-:W-:Y:S04]  /*137d0*/  STS.U16 [R5+UR15+0xcb80], R181 ;  /* 0x00cb80b505007988 */ /* 0x000fe8000800040f */
[----:B------:R-:W-:Y:S04]  /*137e0*/  STS.U16 [R5+UR15+0xcf80], R182 ;  /* 0x00cf80b605007988 */ /* 0x000fe8000800040f */
[----:B------:R-:W-:Y:S04]  /*137f0*/  STS.U16 [R5+UR15+0xd380], R184 ;  /* 0x00d380b805007988 */ /* 0x000fe8000800040f */
[----:B------:R-:W-:Y:S04]  /*13800*/  STS.U16 [R5+UR15+0xd780], R140 ;  /* 0x00d7808c05007988 */ /* 0x000fe8000800040f */
[----:B------:R-:W-:Y:S04]  /*13810*/  STS.U16 [R5+UR15+0xdb80], R137 ;  /* 0x00db808905007988 */ /* 0x000fe8000800040f */
[----:B--2---:R0:W-:Y:S01]  /*13820*/  STS.U16 [R5+UR15+0xdf80], R189 ;  /* 0x00df80bd05007988 */ /* 0x0041e2000800040f */
[----:B------:R-:W1:Y:S01]  /*13830*/  FENCE.VIEW.ASYNC.T ;  /* 0x00000000000073c6 */ /* 0x000e620000000200 */
[----:B------:R-:W-:Y:S01]  /*13840*/  FADD R94, R115, R94 ;  /* 0x0000005e735e7221 */ /* 0x000fe20000000000 */
[----:B---3--:R-:W-:Y:S01]  /*13850*/  FADD R68, -R0, R4 ;  /* 0x0000000400447221 */ /* 0x008fe20000000100 */
[----:B-1----:R-:W-:Y:S03]  /*13860*/  BAR.SYNC.DEFER_BLOCKING 0x0 ;  /* 0x0000000000007b1d */ /* 0x002fe60000010000 */
[----:B------:R-:W-:-:S03]  /*13870*/  FMUL R68, R68, 1.4426950216293334961 ;  /* 0x3fb8aa3b44447820 */ /* 0x000fc60000400000 */
[----:B0-----:R-:W0:Y:S03]  /*13880*/  LDTM.x64 R4, tmem[UR17] ;  /* 0x00000011000479ee */ /* 0x001e260008340000 */
[----:B------:R-:W0:Y:S01]  /*13890*/  MUFU.EX2 R68, R68 ;  /* 0x0000004400447308 */ /* 0x000e220000000800 */
[----:B------:R-:W-:Y:S01]  /*138a0*/  FADD R94, R109, R94 ;  /* 0x0000005e6d5e7221 */ /* 0x000fe20000000000 */
[----:B------:R-:W-:Y:S01]  /*138b0*/  NOP ;  /* 0x0000000000007918 */ /* 0x000fe20000000000 */
[C---:B0-----:R-:W-:Y:S01]  /*138c0*/  FMUL R4, R68.reuse, R4 ;  /* 0x0000000444047220 */ /* 0x041fe20000400000 */
        /* <DEDUP_REMOVED lines=63> */
[----:B------:R0:W-:Y:S01]  /*13cc0*/  STTM.x64 tmem[UR17], R4 ;  /* 0x00000004000079ed */ /* 0x0001e20008340011 */
[----:B------:R-:W1:Y:S02]  /*13cd0*/  FENCE.VIEW.ASYNC.T ;  /* 0x00000000000073c6 */ /* 0x000e640000000200 */
[----:B-1----:R-:W-:Y:S01]  /*13ce0*/  BAR.SYNC.DEFER_BLOCKING 0x0 ;  /* 0x0000000000007b1d */ /* 0x002fe20000010000 */
[----:B------:R-:W-:-:S04]  /*13cf0*/  FADD R94, R114, R94 ;  /* 0x0000005e725e7221 */ /* 0x000fc80000000000 */
[----:B------:R-:W-:-:S04]  /*13d00*/  FADD R94, R112, R94 ;  /* 0x0000005e705e7221 */ /* 0x000fc80000000000 */
[----:B------:R-:W-:-:S04]  /*13d10*/  FADD R94, R93, R94 ;  /* 0x0000005e5d5e7221 */ /* 0x000fc80000000000 */
[----:B------:R-:W-:-:S04]  /*13d20*/  FADD R94, R96, R94 ;  /* 0x0000005e605e7221 */ /* 0x000fc80000000000 */
[----:B------:R-:W-:Y:S01]  /*13d30*/  FADD R94, R101, R94 ;  /* 0x0000005e655e7221 */ /* 0x000fe20000000000 */
[----:B------:R1:W-:Y:S06]  /*13d40*/  MEMBAR.ALL.CTA ;  /* 0x0000000000007992 */ /* 0x0003ec0000008000 */
[----:B-1----:R-:W1:Y:S01]  /*13d50*/  FENCE.VIEW.ASYNC.S ;  /* 0x00000000000073c6 */ /* 0x002e620000000000 */
        /* <DEDUP_REMOVED lines=9> */
[----:B------:R-:W-:-:S03]  /*13df0*/  ULEA UR18, UR23, UR15, 0x3 ;  /* 0x0000000f17127291 */ /* 0x000fc6000f8e18ff */
[----:B------:R-:W-:Y:S01]  /*13e00*/  FADD R100, R91, R100 ;  /* 0x000000645b647221 */ /* 0x000fe20000000000 */
[----:B------:R-:W-:-:S03]  /*13e10*/  UIADD3 UR18, UPT, UPT, UR18, 0x10000, URZ ;  /* 0x0001000012127890 */ /* 0x000fc6000fffe0ff */
[----:B------:R-:W-:Y:S01]  /*13e20*/  FADD R100, R92, R100 ;  /* 0x000000645c647221 */ /* 0x000fe20000000000 */
[----:B------:R-:W-:Y:S01]  /*13e30*/  UMOV UR6, UR4 ;  /* 0x0000000400067c82 */ /* 0x000fe20008000000 */
[----:B-1----:R-:W-:Y:S06]  /*13e40*/  BAR.SYNC.DEFER_BLOCKING 0x0 ;  /* 0x0000000000007b1d */ /* 0x002fec0000010000 */
[----:B------:R-:W-:Y:S05]  /*13e50*/  BRA.U UP2, `(.L_x_16) ;  /* 0x0000000102947547 */ /* 0x000fea000b800000 */
[----:B------:R-:W-:Y:S02]  /*13e60*/  UIADD3 UR66, UPT, UPT, UR16, 0xc8, URZ ;  /* 0x000000c810427890 */ /* 0x000fe4000fffe0ff */
[----:B------:R-:W-:Y:S02]  /*13e70*/  UIADD3 UR67, UPT, UPT, UR16, 0xd0, URZ ;  /* 0x000000d010437890 */ /* 0x000fe4000fffe0ff */
[----:B------:R-:W-:Y:S02]  /*13e80*/  UIADD3 UR68, UPT, UPT, UR16, 0xd8, URZ ;  /* 0x000000d810447890 */ /* 0x000fe4000fffe0ff */
[----:B------:R-:W-:Y:S02]  /*13e90*/  UIADD3 UR69, UPT, UPT, UR16, 0xe0, URZ ;  /* 0x000000e010457890 */ /* 0x000fe4000fffe0ff */
[----:B------:R-:W-:Y:S02]  /*13ea0*/  UIADD3 UR70, UPT, UPT, UR16, 0xe8, URZ ;  /* 0x000000e810467890 */ /* 0x000fe4000fffe0ff */
[----:B------:R-:W-:Y:S01]  /*13eb0*/  UIADD3 UR71, UPT, UPT, UR16, 0xf0, URZ ;  /* 0x000000f010477890 */ /* 0x000fe2000fffe0ff */
[----:B------:R-:W-:Y:S01]  /*13ec0*/  UMOV UR8, 0x0 ;  /* 0x0000000000087882 */ /* 0x000fe20000000000 */
[----:B------:R-:W-:Y:S01]  /*13ed0*/  UMOV UR9, 0x8100490 ;  /* 0x0810049000097882 */ /* 0x000fe20000000000 */
[----:B------:R-:W-:Y:S01]  /*13ee0*/  UMOV UR21, 0x40004040 ;  /* 0x4000404000157882 */ /* 0x000fe20000000000 */
[----:B------:R-:W-:-:S02]  /*13ef0*/  UIADD3 UR72, UPT, UPT, UR16, 0xf8, URZ ;  /* 0x000000f810487890 */ /* 0x000fc4000fffe0ff */
        /* <DEDUP_REMOVED lines=16> */
[----:B------:R-:W-:Y:S01]  /*14000*/  UMOV UR4, UR18 ;  /* 0x0000001200047c82 */ /* 0x000fe20008000000 */
[----:B------:R-:W-:Y:S01]  /*14010*/  UMOV UR5, URZ ;  /* 0x000000ff00057c82 */ /* 0x000fe20008000000 */
[----:B------:R1:W-:Y:S01]  /*14020*/  UTCHMMA tmem[UR69], gdesc[UR44], tmem[UR16], tmem[UR58], idesc[UR59], UPT ;  /* 0x00ff3a2c450079ea */ /* 0x0003e2000b800010 */
[----:B------:R-:W-:Y:S01]  /*14030*/  UMOV UR64, 0x0 ;  /* 0x0000000000407882 */ /* 0x000fe20000000000 */
[----:B------:R-:W-:Y:S01]  /*14040*/  UMOV UR65, 0x8100490 ;  /* 0x0810049000417882 */ /* 0x000fe20000000000 */
[----:B------:R1:W-:Y:S01]  /*14050*/  UTCHMMA tmem[UR70], gdesc[UR46], tmem[UR16], tmem[UR60], idesc[UR61], UPT ;  /* 0x00ff3c2e460079ea */ /* 0x0003e2000b800010 */
[----:B------:R-:W-:Y:S01]  /*14060*/  UMOV UR4, UR4 ;  /* 0x0000000400047c82 */ /* 0x000fe20008000000 */
[----:B------:R1:W-:Y:S01]  /*14070*/  UTCHMMA tmem[UR71], gdesc[UR48], tmem[UR16], tmem[UR62], idesc[UR63], UPT ;  /* 0x00ff3e30470079ea */ /* 0x0003e2000b800010 */
[----:B------:R1:W-:Y:S01]  /*14080*/  UTCHMMA tmem[UR72], gdesc[UR50], tmem[UR16], tmem[UR64], idesc[UR65], UPT ;  /* 0x00ff4032480079ea */ /* 0x0003e2000b800010 */
[----:B------:R1:W-:Y:S01]  /*14090*/  UTCBAR [UR4], URZ ;  /* 0x000000ff040073e9 */ /* 0x0003e200080000ff */
[----:B------:R-:W-:Y:S01]  /*140a0*/  NOP ;  /* 0x0000000000007918 */ /* 0x000fe20000000000 */
.L_x_16:
[----:B0-----:R-:W2:Y:S01]  /*140b0*/  LDL.LU R4, [R1+0x44] ;  /* 0x0000440001047983 */ /* 0x001ea20000300800 */
[----:B------:R-:W-:Y:S01]  /*140c0*/  ISETP.GE.U32.AND P0, PT, R2, UR14, PT ;  /* 0x0000000e02007c0c */ /* 0x000fe2000bf06070 */
[----:B------:R-:W-:-:S03]  /*140d0*/  UIADD3 UR23, UPT, UPT, UR23, 0x1, URZ ;  /* 0x0000000117177890 */ /* 0x000fc6000fffe0ff */
[----:B------:R-:W-:Y:S01]  /*140e0*/  ISETP.GE.U32.AND.EX P0, PT, R3, RZ, PT, P0 ;  /* 0x000000ff0300720c */ /* 0x000fe20003f06100 */
[----:B------:R-:W-:-:S04]  /*140f0*/  UISETP.GT.AND UP3, UPT, UR23, 0x1, UPT ;  /* 0x000000011700788c */ /* 0x000fc8000bf64270 */
[----:B-1----:R-:W-:Y:S02]  /*14100*/  USEL UR4, URZ, 0x1, !UP3 ;  /* 0x00000001ff047887 */ /* 0x002fe4000d800000 */
[----:B------:R-:W-:Y:S02]  /*14110*/  USEL UR23, UR23, URZ, !UP3 ;  /* 0x000000ff17177287 */ /* 0x000fe4000d800000 */
[----:B------:R-:W-:Y:S01]  /*14120*/  ULOP3.LUT UR4, UR6, UR4, URZ, 0x3c, !UPT ;  /* 0x0000000406047292 */ /* 0x000fe2000f8e3cff */
[----:B--2---:R-:W-:-:S05]  /*14130*/  FFMA R4, R68, R4, R100 ;  /* 0x0000000444047223 */ /* 0x004fca0000000064 */
[----:B------:R0:W-:Y:S04]  /*14140*/  STL [R1+0x44], R4 ;  /* 0x0000440401007387 */ /* 0x0001e80000100800 */
[----:B------:R2:W-:Y:S01]  /*14150*/  STL [R1+0x40], R0 ;  /* 0x0000400001007387 */ /* 0x0005e20000100800 */
[----:B0-----:R-:W0:Y:S02]  /*14160*/  LDC R4, c[0x0][0x3d4] ;  /* 0x0000f500ff047b82 */ /* 0x001e240000000800 */
[----:B0-----:R-:W-:-:S04]  /*14170*/  IMAD.SHL.U32 R4, R4, 0x80, RZ ;  /* 0x0000008004047824 */ /* 0x001fc800078e00ff */
[----:B------:R-:W-:Y:S02]  /*14180*/  IMAD.IADD R134, R4, 0x1, R134 ;  /* 0x0000000104867824 */ /* 0x000fe400078e0286 */
[----:B------:R-:W0:Y:S02]  /*14190*/  LDC R4, c[0x0][0x3c4] ;  /* 0x0000f100ff047b82 */ /* 0x000e240000000800 */
[----:B0-----:R-:W-:-:S04]  /*141a0*/  IMAD.SHL.U32 R4, R4, 0x80, RZ ;  /* 0x0000008004047824 */ /* 0x001fc800078e00ff */
[----:B-----5:R-:W-:Y:S01]  /*141b0*/  IMAD.IADD R133, R4, 0x1, R133 ;  /* 0x0000000104857824 */ /* 0x020fe200078e0285 */
[----:B--2---:R-:W-:Y:S06]  /*141c0*/  @!P0 BRA `(.L_x_17) ;  /* 0xffffff6800408947 */ /* 0x004fec000383ffff */
.L_x_12:
[----:B------:R-:W2:Y:S01]  /*141d0*/  LDL.LU R191, [R1+0x44] ;  /* 0x0000440001bf7983 */ /* 0x000ea20000300800 */
[----:B0-----:R-:W-:Y:S01]  /*141e0*/  IMAD.MOV.U32 R5, RZ, RZ, 0x3dc6b27f ;  /* 0x3dc6b27fff057424 */ /* 0x001fe200078e00ff */
[----:B------:R-:W-:Y:S01]  /*141f0*/  UISETP.GE.AND UP1, UPT, UR25, 0x1, UPT ;  /* 0x000000011900788c */ /* 0x000fe2000bf26270 */
[----:B------:R-:W0:Y:S01]  /*14200*/  LDCU.64 UR4, c[0x0][0x3e0] ;  /* 0x00007c00ff0477ac */ /* 0x000e220008000a00 */
[C---:B-12---:R-:W-:Y:S01]  /*14210*/  FMUL R2, R191.reuse, 8388608 ;  /* 0x4b000000bf027820 */ /* 0x046fe20000400000 */
[C---:B------:R-:W-:Y:S02]  /*14220*/  FSETP.GEU.AND P3, PT, R191.reuse, 1.175494350822287508e-38, PT ;  /* 0x00800000bf00780b */ /* 0x040fe40003f6e000 */
[C---:B------:R-:W-:Y:S02]  /*14230*/  FSETP.GEU.AND P0, PT, |R191|.reuse, 1.175494350822287508e-38, PT ;  /* 0x00800000bf00780b */ /* 0x040fe40003f0e200 */
[----:B------:R-:W-:Y:S02]  /*14240*/  FSEL R74, R2, R191, !P3 ;  /* 0x000000bf024a7208 */ /* 0x000fe40005800000 */
[----:B------:R-:W-:-:S03]  /*14250*/  FSETP.GT.AND P1, PT, |R191|, 8.50705917302346158658e+37, PT ;  /* 0x7e800000bf00780b */ /* 0x000fc60003f24200 */
[----:B------:R-:W-:-:S05]  /*14260*/  VIADD R2, R74, 0xc0cafb0d ;  /* 0xc0cafb0d4a027836 */ /* 0x000fca0000000000 */
[----:B------:R-:W-:-:S05]  /*14270*/  LOP3.LUT R3, R2, 0xff800000, RZ, 0xc0, !PT ;  /* 0xff80000002037812 */ /* 0x000fca00078ec0ff */
[----:B------:R-:W-:-:S04]  /*14280*/  IMAD.IADD R2, R74, 0x1, -R3 ;  /* 0x000000014a027824 */ /* 0x000fc800078e0a03 */
[----:B------:R-:W-:-:S04]  /*14290*/  FADD R68, R2, -1 ;  /* 0xbf80000002447421 */ /* 0x000fc80000000000 */
[----:B------:R-:W-:-:S04]  /*142a0*/  FFMA.FTZ R5, R68, R5, -0.16845393180847167969 ;  /* 0xbe2c7f3044057423 */ /* 0x000fc80000010005 */
[----:B------:R-:W-:-:S04]  /*142b0*/  FFMA.FTZ R5, R68, R5, 0.1716887056827545166 ;  /* 0x3e2fcf2a44057423 */ /* 0x000fc80000010005 */
[----:B------:R-:W-:-:S04]  /*142c0*/  FFMA.FTZ R5, R68, R5, -0.17900948226451873779 ;  /* 0xbe374e4344057423 */ /* 0x000fc80000010005 */
[----:B------:R-:W-:-:S04]  /*142d0*/  FFMA.FTZ R5, R68, R5, 0.20512372255325317383 ;  /* 0x3e520bf444057423 */ /* 0x000fc80000010005 */
[----:B------:R-:W-:Y:S01]  /*142e0*/  FFMA.FTZ R5, R68, R5, -0.24046532809734344482 ;  /* 0xbe763c8b44057423 */ /* 0x000fe20000010005 */
[----:B0-----:R-:W-:Y:S06]  /*142f0*/  BRA.U !UP1, `(.L_x_18) ;  /* 0x0000000109107547 */ /* 0x001fec000b800000 */
[----:B------:R-:W-:-:S06]  /*14300*/  USHF.L.U32 UR6, UR6, 0x1f, URZ ;  /* 0x0000001f06067899 */ /* 0x000fcc00080006ff */
[----:B------:R-:W-:-:S04]  /*14310*/  IMAD.U32 R2, RZ, RZ, UR6 ;  /* 0x00000006ff027e24 */ /* 0x000fc8000f8e00ff */
[----:B------:R-:W0:Y:S02]  /*14320*/  SYNCS.PHASECHK.TRANS64.TRYWAIT P2, [UR18], R2 ;  /* 0x00000002ff0075a7 */ /* 0x000e240008041112 */
[----:B0-----:R-:W-:Y:S05]  /*14330*/  @!P2 BRA `(.L_x_19) ;  /* 0x000000280004a947 */ /* 0x001fea0003800000 */
.L_x_18:
[----:B------:R-:W0:Y:S01]  /*14340*/  S2R R4, SR_TID.X ;  /* 0x0000000000047919 */ /* 0x000e220000002100 */
[----:B------:R-:W-:Y:S01]  /*14350*/  FFMA.FTZ R5, R68, R5, 0.28857114911079406738 ;  /* 0x3e93bf9944057423 */ /* 0x000fe20000010005 */
[----:B------:R-:W-:Y:S01]  /*14360*/  @P1 FMUL R191, R191, 0.25 ;  /* 0x3e800000bfbf1820 */ /* 0x000fe20000400000 */
[----:B------:R-:W1:Y:S01]  /*14370*/  LDC.64 R72, c[0x0][0x398] ;  /* 0x0000e600ff487b82 */ /* 0x000e620000000a00 */
[----:B------:R-:W-:Y:S01]  /*14380*/  ISETP.GE.U32.AND P2, PT, R74, 0x7f800000, PT ;  /* 0x7f8000004a00780c */ /* 0x000fe20003f46070 */
[C---:B------:R-:W-:Y:S01]  /*14390*/  FFMA.FTZ R69, R68.reuse, R5, -0.36067417263984680176 ;  /* 0xbeb8aa4944457423 */ /* 0x040fe20000010005 */
[----:B------:R-:W-:Y:S01]  /*143a0*/  @!P0 FMUL R191, R191, 16777216 ;  /* 0x4b800000bfbf8820 */ /* 0x000fe20000400000 */
[----:B------:R-:W-:Y:S01]  /*143b0*/  FSEL R2, RZ, -23, P3 ;  /* 0xc1b80000ff027808 */ /* 0x000fe20001800000 */
[----:B------:R-:W-:Y:S01]  /*143c0*/  UIMAD UR4, UR7, UR4, URZ ;  /* 0x00000004070472a4 */ /* 0x000fe2000f8e02ff */
[C---:B------:R-:W-:Y:S01]  /*143d0*/  FFMA.FTZ R69, R68.reuse, R69, 0.48089820146560668945 ;  /* 0x3ef6384a44457423 */ /* 0x040fe20000010045 */
[----:B------:R-:W-:Y:S01]  /*143e0*/  I2FP.F32.S32 R3, R3 ;  /* 0x0000000300037245 */ /* 0x000fe20000201400 */
[----:B------:R-:W-:Y:S01]  /*143f0*/  IMAD R70, R135, UR5, RZ ;  /* 0x0000000587467c24 */ /* 0x000fe2000f8e02ff */
[----:B------:R-:W2:Y:S01]  /*14400*/  MUFU.RCP R191, R191 ;  /* 0x000000bf00bf7308 */ /* 0x000ea20000001000 */
[----:B------:R-:W-:Y:S01]  /*14410*/  FFMA.FTZ R69, R68, R69, -0.72134751081466674805 ;  /* 0xbf38aa3b44457423 */ /* 0x000fe20000010045 */
[----:B------:R-:W-:Y:S01]  /*14420*/  USHF.L.U32 UR5, UR4, 0x1, URZ ;  /* 0x0000000104057899 */ /* 0x000fe200080006ff */
[----:B------:R-:W-:Y:S01]  /*14430*/  FFMA.FTZ R2, R3, 1.1920928955078125e-07, R2 ;  /* 0x3400000003027823 */ /* 0x000fe20000010002 */
[----:B------:R-:W-:-:S02]  /*14440*/  IMAD.SHL.U32 R3, R70, 0x2, RZ ;  /* 0x0000000246037824 */ /* 0x000fc400078e00ff */
[----:B------:R-:W-:Y:S01]  /*14450*/  FMUL R69, R68, R69 ;  /* 0x0000004544457220 */ /* 0x000fe20000400000 */
[----:B------:R-:W-:Y:S01]  /*14460*/  IMAD.HI R70, R70, 0x2, RZ ;  /* 0x0000000246467827 */ /* 0x000fe200078e02ff */
[----:B------:R-:W-:Y:S01]  /*14470*/  BAR.SYNC.DEFER_BLOCKING 0x0 ;  /* 0x0000000000007b1d */ /* 0x000fe20000010000 */
[----:B------:R-:W-:Y:S02]  /*14480*/  FSETP.NEU.AND P3, PT, R74, RZ, PT ;  /* 0x000000ff4a00720b */ /* 0x000fe40003f6d000 */
[----:B------:R-:W-:-:S04]  /*14490*/  FMUL R69, R68, R69 ;  /* 0x0000004544457220 */ /* 0x000fc80000400000 */
[----:B------:R-:W-:-:S04]  /*144a0*/  FFMA.FTZ R69, R68, 1.4426950216293334961, R69 ;  /* 0x3fb8aa3b44457823 */ /* 0x000fc80000010045 */
[----:B------:R-:W-:Y:S01]  /*144b0*/  FADD R69, R2, R69 ;  /* 0x0000004502457221 */ /* 0x000fe20000000000 */
[----:B-1----:R-:W-:Y:S01]  /*144c0*/  IADD3 R2, P4, P5, R3, UR5, R72 ;  /* 0x0000000503027c10 */ /* 0x002fe2000fd9e048 */
[----:B------:R-:W-:Y:S01]  /*144d0*/  @P2 IMAD.MOV.U32 R3, RZ, RZ, 0x7f800000 ;  /* 0x7f800000ff032424 */ /* 0x000fe200078e00ff */
[----:B0-----:R-:W-:Y:S01]  /*144e0*/  LOP3.LUT P6, RZ, R4, 0x7f, RZ, 0xc0, !PT ;  /* 0x0000007f04ff7812 */ /* 0x001fe200078cc0ff */
[----:B------:R-:W-:Y:S02]  /*144f0*/  UIMAD.WIDE UR4, UR4, 0x2, URZ ;  /* 0x00000002040478a5 */ /* 0x000fe4000f8e02ff */
[----:B------:R-:W-:-:S04]  /*14500*/  @P2 FFMA.FTZ R69, R74, R3, +INF ;  /* 0x7f8000004a452423 */ /* 0x000fc80000010003 */
[----:B------:R-:W-:Y:S02]  /*14510*/  IADD3.X R3, PT, PT, R70, UR5, R73, P4, P5 ;  /* 0x0000000546037c10 */ /* 0x000fe4000a7ea449 */
[----:B------:R-:W-:-:S03]  /*14520*/  FSEL R69, R69, -INF , P3 ;  /* 0xff80000045457808 */ /* 0x000fc60001800000 */
[----:B------:R-:W0:Y:S01]  /*14530*/  LDCU UR4, c[0x0][0x3ec] ;  /* 0x00007d80ff0477ac */ /* 0x000e220008000800 */
[----:B------:R-:W1:Y:S02]  /*14540*/  @!P6 SYNCS.CCTL.IV [UR15+0x10000] ;  /* 0x01000000ff00e9b1 */ /* 0x000e64000800000f */
[----:B-1----:R-:W-:Y:S01]  /*14550*/  BAR.SYNC.DEFER_BLOCKING 0x0 ;  /* 0x0000000000007b1d */ /* 0x002fe20000010000 */
[----:B------:R-:W-:-:S05]  /*14560*/  FFMA R0, R69, 0.69314718246459960938, R0 ;  /* 0x3f31721845007823 */ /* 0x000fca0000000000 */
[----:B------:R-:W1:Y:S01]  /*14570*/  LDTM.x64 R4, tmem[UR17] ;  /* 0x00000011000479ee */ /* 0x000e620008340000 */
[----:B0-----:R-:W-:-:S04]  /*14580*/  UIMAD UR4, UR7, UR4, URZ ;  /* 0x00000004070472a4 */ /* 0x001fc8000f8e02ff */
[----:B------:R-:W-:Y:S02]  /*14590*/  USHF.L.U32 UR6, UR4, 0x2, URZ ;  /* 0x0000000204067899 */ /* 0x000fe400080006ff */
[----:B------:R-:W-:Y:S01]  /*145a0*/  UIMAD.WIDE UR4, UR4, 0x4, URZ ;  /* 0x00000004040478a5 */ /* 0x000fe2000f8e02ff */
[----:B------:R-:W0:Y:S01]  /*145b0*/  @!P6 SYNCS.CCTL.IV [UR15+0x10008] ;  /* 0x01000800ff00e9b1 */ /* 0x000e22000800000f */
[----:B------:R-:W-:Y:S01]  /*145c0*/  NOP ;  /* 0x0000000000007918 */ /* 0x000fe20000000000 */
[----:B-1----:R-:W-:Y:S01]  /*145d0*/  @P1 FMUL R4, R4, 0.25 ;  /* 0x3e80000004041820 */ /* 0x002fe20000400000 */
[----:B------:R-:W-:Y:S01]  /*145e0*/  @P1 FMUL R5, R5, 0.25 ;  /* 0x3e80000005051820 */ /* 0x000fe20000400000 */
[----:B------:R-:W-:Y:S01]  /*145f0*/  @P1 FMUL R6, R6, 0.25 ;  /* 0x3e80000006061820 */ /* 0x000fe20000400000 */
[----:B------:R-:W-:Y:S01]  /*14600*/  @P1 FMUL R7, R7, 0.25 ;  /* 0x3e80000007071820 */ /* 0x000fe20000400000 */
[----:B------:R-:W-:Y:S01]  /*14610*/  @!P0 FMUL R4, R4, 16777216 ;  /* 0x4b80000004048820 */ /* 0x000fe20000400000 */
[----:B------:R-:W-:Y:S01]  /*14620*/  @!P0 FMUL R5, R5, 16777216 ;  /* 0x4b80000005058820 */ /* 0x000fe20000400000 */
[----:B------:R-:W-:Y:S01]  /*14630*/  @!P0 FMUL R6, R6, 16777216 ;  /* 0x4b80000006068820 */ /* 0x000fe20000400000 */
[----:B------:R-:W-:Y:S01]  /*14640*/  @!P0 FMUL R7, R7, 16777216 ;  /* 0x4b80000007078820 */ /* 0x000fe20000400000 */
[C---:B--2---:R-:W-:Y:S01]  /*14650*/  FMUL R4, R191.reuse, R4 ;  /* 0x00000004bf047220 */ /* 0x044fe20000400000 */
[----:B------:R-:W-:Y:S01]  /*14660*/  FMUL R5, R191, R5 ;  /* 0x00000005bf057220 */ /* 0x000fe20000400000 */
[----:B------:R-:W-:Y:S01]  /*14670*/  @P1 FMUL R17, R17, 0.25 ;  /* 0x3e80000011111820 */ /* 0x000fe20000400000 */
[C---:B------:R-:W-:Y:S01]  /*14680*/  FMUL R192, R191.reuse, R6 ;  /* 0x00000006bfc07220 */ /* 0x040fe20000400000 */
[----:B------:R-:W-:Y:S01]  /*14690*/  FMUL R7, R191, R7 ;  /* 0x00000007bf077220 */ /* 0x000fe20000400000 */
[----:B------:R-:W-:Y:S01]  /*146a0*/  @P1 FMUL R13, R13, 0.25 ;  /* 0x3e8000000d0d1820 */ /* 0x000fe20000400000 */
[----:B------:R-:W-:Y:S01]  /*146b0*/  F2FP.BF16.F32.PACK_AB R4, R5, R4 ;  /* 0x000000040504723e */ /* 0x000fe200000010ff */
[----:B------:R-:W-:Y:S01]  /*146c0*/  @P1 FMUL R16, R16, 0.25 ;  /* 0x3e80000010101820 */ /* 0x000fe20000400000 */
[----:B------:R-:W1:Y:S01]  /*146d0*/  LDC R5, c[0x0][0x3e8] ;  /* 0x0000fa00ff057b82 */ /* 0x000e620000000800 */
[----:B------:R-:W-:Y:S01]  /*146e0*/  @P1 FMUL R23, R23, 0.25 ;  /* 0x3e80000017171820 */ /* 0x000fe20000400000 */
[----:B------:R-:W-:Y:S01]  /*146f0*/  @!P0 FMUL R17, R17, 16777216 ;  /* 0x4b80000011118820 */ /* 0x000fe20000400000 */
[----:B------:R-:W-:Y:S01]  /*14700*/  @P1 FMUL R18, R18, 0.25 ;  /* 0x3e80000012121820 */ /* 0x000fe20000400000 */
[----:B------:R-:W-:Y:S01]  /*14710*/  F2FP.BF16.F32.PACK_AB R192, R7, R192 ;  /* 0x000000c007c0723e */ /* 0x000fe200000010ff */
[----:B------:R-:W-:Y:S01]  /*14720*/  @P1 FMUL R9, R9, 0.25 ;  /* 0x3e80000009091820 */ /* 0x000fe20000400000 */
[----:B------:R-:W-:Y:S01]  /*14730*/  @P1 FMUL R19, R19, 0.25 ;  /* 0x3e80000013131820 */ /* 0x000fe20000400000 */
[----:B------:R-:W-:Y:S01]  /*14740*/  @!P0 FMUL R13, R13, 16777216 ;  /* 0x4b8000000d0d8820 */ /* 0x000fe20000400000 */
[----:B------:R-:W-:Y:S01]  /*14750*/  @!P0 FMUL R16, R16, 16777216 ;  /* 0x4b80000010108820 */ /* 0x000fe20000400000 */
[----:B------:R-:W-:Y:S01]  /*14760*/  @P1 FMUL R22, R22, 0.25 ;  /* 0x3e80000016161820 */ /* 0x000fe20000400000 */
[----:B------:R-:W-:Y:S01]  /*14770*/  @P1 FMUL R31, R31, 0.25 ;  /* 0x3e8000001f1f1820 */ /* 0x000fe20000400000 */
[----:B------:R-:W-:Y:S01]  /*14780*/  @!P0 FMUL R23, R23, 16777216 ;  /* 0x4b80000017178820 */ /* 0x000fe20000400000 */
[----:B------:R-:W-:Y:S01]  /*14790*/  @P1 FMUL R8, R8, 0.25 ;  /* 0x3e80000008081820 */ /* 0x000fe20000400000 */
[----:B------:R-:W-:Y:S01]  /*147a0*/  @P1 FMUL R29, R29, 0.25 ;  /* 0x3e8000001d1d1820 */ /* 0x000fe20000400000 */
[----:B------:R-:W-:Y:S01]  /*147b0*/  FMUL R143, R191, R17 ;  /* 0x00000011bf8f7220 */ /* 0x000fe20000400000 */
[----:B------:R-:W-:Y:S01]  /*147c0*/  @P1 FMUL R21, R21, 0.25 ;  /* 0x3e80000015151820 */ /* 0x000fe20000400000 */
[----:B------:R-:W-:Y:S01]  /*147d0*/  @!P0 FMUL R18, R18, 16777216 ;  /* 0x4b80000012128820 */ /* 0x000fe20000400000 */
[----:B------:R-:W-:Y:S01]  /*147e0*/  @!P0 FMUL R9, R9, 16777216 ;  /* 0x4b80000009098820 */ /* 0x000fe20000400000 */
[----:B------:R-:W-:Y:S01]  /*147f0*/  @!P0 FMUL R19, R19, 16777216 ;  /* 0x4b80000013138820 */ /* 0x000fe20000400000 */
[C---:B------:R-:W-:Y:S01]  /*14800*/  FMUL R139, R191.reuse, R13 ;  /* 0x0000000dbf8b7220 */ /* 0x040fe20000400000 */
[----:B------:R-:W-:Y:S01]  /*14810*/  FMUL R140, R191, R16 ;  /* 0x00000010bf8c7220 */ /* 0x000fe20000400000 */
[----:B------:R-:W-:Y:S01]  /*14820*/  @P1 FMUL R20, R20, 0.25 ;  /* 0x3e80000014141820 */ /* 0x000fe20000400000 */
[----:B------:R-:W-:Y:S01]  /*14830*/  @!P0 FMUL R22, R22, 16777216 ;  /* 0x4b80000016168820 */ /* 0x000fe20000400000 */
[----:B------:R-:W-:Y:S01]  /*14840*/  @!P0 FMUL R31, R31, 16777216 ;  /* 0x4b8000001f1f8820 */ /* 0x000fe20000400000 */
[----:B-1----:R-:W-:-:S02]  /*14850*/  IMAD R7, R5, 0x30, RZ ;  /* 0x0000003005077824 */ /* 0x002fc400078e02ff */
[----:B------:R-:W-:Y:S01]  /*14860*/  FMUL R149, R191, R23 ;  /* 0x00000017bf957220 */ /* 0x000fe20000400000 */
[C---:B------:R-:W-:Y:S02]  /*14870*/  IMAD R17, R5.reuse, 0x18, RZ ;  /* 0x0000001805117824 */ /* 0x040fe400078e02ff */
[----:B------:R-:W-:Y:S01]  /*14880*/  @P1 FMUL R10, R10, 0.25 ;  /* 0x3e8000000a0a1820 */ /* 0x000fe20000400000 */
[----:B------:R-:W-:Y:S01]  /*14890*/  IMAD R239, R5, 0x60, RZ ;  /* 0x0000006005ef7824 */ /* 0x000fe200078e02ff */
[----:B------:R-:W-:Y:S01]  /*148a0*/  IADD3 R16, P6, PT, R7, R2, RZ ;  /* 0x0000000207107210 */ /* 0x000fe20007fde0ff */
[----:B------:R-:W-:Y:S02]  /*148b0*/  IMAD R13, R5, 0x6, RZ ;  /* 0x00000006050d7824 */ /* 0x000fe400078e02ff */
[----:B------:R-:W-:Y:S01]  /*148c0*/  @P1 FMUL R11, R11, 0.25 ;  /* 0x3e8000000b0b1820 */ /* 0x000fe20000400000 */
        /* <DEDUP_REMOVED lines=45> */
[----:B------:R-:W-:Y:S01]  /*14ba0*/  @!P0 FMUL R8, R8, 16777216 ;  /* 0x4b80000008088820 */ /* 0x000fe20000400000 */
[----:B------:R-:W-:Y:S01]  /*14bb0*/  @!P0 FMUL R29, R29, 16777216 ;  /* 0x4b8000001d1d8820 */ /* 0x000fe20000400000 */
[----:B------:R-:W-:-:S02]  /*14bc0*/  IMAD R23, R5, 0x50, RZ ;  /* 0x0000005005177824 */ /* 0x000fc400078e02ff */
[----:B------:R-:W-:Y:S01]  /*14bd0*/  @!P0 FMUL R21, R21, 16777216 ;  /* 0x4b80000015158820 */ /* 0x000fe20000400000 */
[C---:B------:R-:W-:Y:S01]  /*14be0*/  FMUL R142, R191.reuse, R18 ;  /* 0x00000012bf8e7220 */ /* 0x040fe20000400000 */
[C---:B------:R-:W-:Y:S01]  /*14bf0*/  FMUL R133, R191.reuse, R9 ;  /* 0x00000009bf857220 */ /* 0x040fe20000400000 */
[----:B------:R-:W-:Y:S01]  /*14c00*/  FMUL R145, R191, R19 ;  /* 0x00000013bf917220 */ /* 0x000fe20000400000 */
[----:B------:R-:W-:Y:S01]  /*14c10*/  IADD3 R18, P3, PT, R17, R2, RZ ;  /* 0x0000000211127210 */ /* 0x000fe20007f7e0ff */
[----:B------:R-:W-:Y:S01]  /*14c20*/  @!P0 FMUL R20, R20, 16777216 ;  /* 0x4b80000014148820 */ /* 0x000fe20000400000 */
[C---:B------:R-:W-:Y:S01]  /*14c30*/  FMUL R146, R191.reuse, R22 ;  /* 0x00000016bf927220 */ /* 0x040fe20000400000 */
[----:B------:R-:W-:Y:S01]  /*14c40*/  FMUL R157, R191, R31 ;  /* 0x0000001fbf9d7220 */ /* 0x000fe20000400000 */
[----:B------:R-:W-:Y:S01]  /*14c50*/  IMAD R19, R5, 0xc, RZ ;  /* 0x0000000c05137824 */ /* 0x000fe200078e02ff */
[----:B------:R-:W-:Y:S01]  /*14c60*/  IADD3 R6, P2, PT, R239, R2, RZ ;  /* 0x00000002ef067210 */ /* 0x000fe20007f5e0ff */
[----:B------:R-:W-:Y:S01]  /*14c70*/  IMAD R9, R5, 0x3, RZ ;  /* 0x0000000305097824 */ /* 0x000fe200078e02ff */
[----:B------:R-:W-:Y:S01]  /*14c80*/  LEA.HI.X.SX32 R17, R17, R3, 0x1, P6 ;  /* 0x0000000311117211 */ /* 0x000fe200030f0eff */
[----:B------:R-:W-:Y:S01]  /*14c90*/  @!P0 FMUL R10, R10, 16777216 ;  /* 0x4b8000000a0a8820 */ /* 0x000fe20000400000 */
        /* <DEDUP_REMOVED lines=46> */
[C---:B------:R-:W-:Y:S01]  /*14f80*/  FMUL R132, R191.reuse, R8 ;  /* 0x00000008bf847220 */ /* 0x040fe20000400000 */
[----:B------:R-:W-:Y:S01]  /*14f90*/  FMUL R155, R191, R29 ;  /* 0x0000001dbf9b7220 */ /* 0x000fe20000400000 */
[----:B------:R-:W-:Y:S01]  /*14fa0*/  IMAD R31, R5, 0x28, RZ ;  /* 0x00000028051f7824 */ /* 0x000fe200078e02ff */
[-C--:B------:R-:W-:Y:S01]  /*14fb0*/  IADD3 R22, P6, PT, R13, R2.reuse, RZ ;  /* 0x000000020d167210 */ /* 0x080fe20007fde0ff */
[----:B------:R-:W-:Y:S01]  /*14fc0*/  FMUL R147, R191, R21 ;  /* 0x00000015bf937220 */ /* 0x000fe20000400000 */
[----:B------:R-:W-:Y:S01]  /*14fd0*/  IMAD R29, R5, 0xa, RZ ;  /* 0x0000000a051d7824 */ /* 0x000fe200078e02ff */
[----:B------:R-:W-:Y:S01]  /*14fe0*/  IADD3 R8, P0, PT, R23, R2, RZ ;  /* 0x0000000217087210 */ /* 0x000fe20007f1e0ff */
[----:B------:R-:W-:-:S02]  /*14ff0*/  IMAD R21, R5, 0x48, RZ ;  /* 0x0000004805157824 */ /* 0x000fc400078e02ff */
[----:B------:R-:W-:Y:S01]  /*15000*/  FMUL R144, R191, R20 ;  /* 0x00000014bf907220 */ /* 0x000fe20000400000 */
[----:B------:R-:W-:Y:S01]  /*15010*/  LEA.HI.X.SX32 R7, R7, R3, 0x1, P2 ;  /* 0x0000000307077211 */ /* 0x000fe200010f0eff */
[----:B------:R-:W-:Y:S01]  /*15020*/  FMUL R137, R191, R11 ;  /* 0x0000000bbf897220 */ /* 0x000fe20000400000 */
[----:B------:R-:W-:Y:S01]  /*15030*/  IMAD R247, R5, 0x70, RZ ;  /* 0x0000007005f77824 */ /* 0x000fe200078e02ff */
[----:B------:R-:W-:Y:S01]  /*15040*/  IADD3 R20, P2, PT, R19, R2, RZ ;  /* 0x0000000213147210 */ /* 0x000fe20007f5e0ff */
[----:B------:R-:W-:Y:S01]  /*15050*/  FMUL R154, R191, R30 ;  /* 0x0000001ebf9a7220 */ /* 0x000fe20000400000 */
[----:B------:R-:W-:Y:S01]  /*15060*/  LEA.HI.X.SX32 R23, R9, R3, 0x1, P6 ;  /* 0x0000000309177211 */ /* 0x000fe200030f0eff */
[----:B------:R-:W-:Y:S01]  /*15070*/  FMUL R161, R191, R35 ;  /* 0x00000023bfa17220 */ /* 0x000fe20000400000 */
[----:B------:R-:W-:Y:S01]  /*15080*/  IMAD R11, R5, 0x5, RZ ;  /* 0x00000005050b7824 */ /* 0x000fe200078e02ff */
[----:B------:R-:W-:Y:S01]  /*15090*/  LEA.HI.X.SX32 R9, R31, R3, 0x1, P0 ;  /* 0x000000031f097211 */ /* 0x000fe200000f0eff */
[C---:B------:R-:W-:Y:S01]  /*150a0*/  FMUL R136, R191.reuse, R12 ;  /* 0x0000000cbf887220 */ /* 0x040fe20000400000 */
[----:B------:R-:W-:Y:S01]  /*150b0*/  FMUL R153, R191, R27 ;  /* 0x0000001bbf997220 */ /* 0x000fe20000400000 */
[----:B------:R-:W-:Y:S01]  /*150c0*/  IMAD R35, R5, 0x1c, RZ ;  /* 0x0000001c05237824 */ /* 0x000fe200078e02ff */
[-C--:B------:R-:W-:Y:S01]  /*150d0*/  IADD3 R30, P0, PT, R29, R2.reuse, RZ ;  /* 0x000000021d1e7210 */ /* 0x080fe20007f1e0ff */
[----:B------:R-:W-:Y:S01]  /*150e0*/  FMUL R165, R191, R39 ;  /* 0x00000027bfa57220 */ /* 0x000fe20000400000 */
[----:B------:R-:W-:Y:S01]  /*150f0*/  IMAD R27, R5, 0x14, RZ ;  /* 0x00000014051b7824 */ /* 0x000fe200078e02ff */
[----:B------:R-:W-:Y:S01]  /*15100*/  IADD3 R12, P4, PT, R21, R2, RZ ;  /* 0x00000002150c7210 */ /* 0x000fe20007f9e0ff */
[C---:B------:R-:W-:Y:S01]  /*15110*/  FMUL R134, R191.reuse, R10 ;  /* 0x0000000abf867220 */ /* 0x040fe20000400000 */
[C---:B------:R-:W-:Y:S01]  /*15120*/  FMUL R150, R191.reuse, R26 ;  /* 0x0000001abf967220 */ /* 0x040fe20000400000 */
[----:B------:R-:W-:Y:S01]  /*15130*/  FMUL R163, R191, R37 ;  /* 0x00000025bfa37220 */ /* 0x000fe20000400000 */
[----:B------:R-:W-:Y:S01]  /*15140*/  IMAD R39, R5, 0x38, RZ ;  /* 0x0000003805277824 */ /* 0x000fe200078e02ff */
[----:B------:R-:W-:Y:S01]  /*15150*/  LEA.HI.X.SX32 R21, R13, R3, 0x1, P2 ;  /* 0x000000030d157211 */ /* 0x000fe200010f0eff */
[----:B------:R-:W-:Y:S01]  /*15160*/  IMAD R37, R5, 0xe, RZ ;  /* 0x0000000e05257824 */ /* 0x000fe200078e02ff */
[----:B------:R-:W-:Y:S01]  /*15170*/  IADD3 R10, P1, PT, R247, R2, RZ ;  /* 0x00000002f70a7210 */ /* 0x000fe20007f3e0ff */
[----:B------:R-:W-:Y:S01]  /*15180*/  FMUL R160, R191, R36 ;  /* 0x00000024bfa07220 */ /* 0x000fe20000400000 */
[----:B------:R-:W-:Y:S01]  /*15190*/  IADD3 R26, P2, PT, R31, R2, RZ ;  /* 0x000000021f1a7210 */ /* 0x000fe20007f5e0ff */
[----:B------:R-:W-:Y:S01]  /*151a0*/  FMUL R171, R191, R45 ;  /* 0x0000002dbfab7220 */ /* 0x000fe20000400000 */
[----:B------:R-:W-:Y:S01]  /*151b0*/  LEA.HI.X.SX32 R31, R11, R3, 0x1, P0 ;  /* 0x000000030b1f7211 */ /* 0x000fe200000f0eff */
[----:B------:R-:W-:Y:S01]  /*151c0*/  FMUL R152, R191, R28 ;  /* 0x0000001cbf987220 */ /* 0x000fe20000400000 */
[----:B------:R-:W-:Y:S01]  /*151d0*/  IMAD R45, R5, 0x24, RZ ;  /* 0x00000024052d7824 */ /* 0x000fe200078e02ff */
[-C--:B------:R-:W-:Y:S01]  /*151e0*/  IADD3 R36, P0, PT, R35, R2.reuse, RZ ;  /* 0x0000000223247210 */ /* 0x080fe20007f1e0ff */
[----:B------:R-:W-:Y:S01]  /*151f0*/  FMUL R141, R191, R15 ;  /* 0x0000000fbf8d7220 */ /* 0x000fe20000400000 */
[----:B------:R-:W-:Y:S01]  /*15200*/  IADD3 R28, P6, PT, R27, R2, RZ ;  /* 0x000000021b1c7210 */ /* 0x000fe20007fde0ff */
[C---:B------:R-:W-:Y:S01]  /*15210*/  FMUL R162, R191.reuse, R38 ;  /* 0x00000026bfa27220 */ /* 0x040fe20000400000 */
[----:B------:R-:W-:Y:S01]  /*15220*/  FMUL R169, R191, R43 ;  /* 0x0000002bbfa97220 */ /* 0x000fe20000400000 */
[----:B------:R-:W-:Y:S01]  /*15230*/  IMAD R15, R5, 0x7, RZ ;  /* 0x00000007050f7824 */ /* 0x000fe200078e02ff */
[----:B------:R-:W-:Y:S01]  /*15240*/  LEA.HI.X.SX32 R11, R39, R3, 0x1, P1 ;  /* 0x00000003270b7211 */ /* 0x000fe200008f0eff */
[----:B------:R-:W-:Y:S01]  /*15250*/  IMAD R43, R5, 0x12, RZ ;  /* 0x00000012052b7824 */ /* 0x000fe200078e02ff */
[----:B------:R-:W-:Y:S01]  /*15260*/  IADD3 R38, P1, PT, R37, R2, RZ ;  /* 0x0000000225267210 */ /* 0x000fe20007f3e0ff */
[C---:B------:R-:W-:Y:S01]  /*15270*/  FMUL R166, R191.reuse, R42 ;  /* 0x0000002abfa67220 */ /* 0x040fe20000400000 */
[----:B------:R-:W-:Y:S01]  /*15280*/  FMUL R177, R191, R51 ;  /* 0x00000033bfb17220 */ /* 0x000fe20000400000 */
[-C--:B------:R-:W-:Y:S01]  /*15290*/  LEA.HI.X.SX32 R37, R37, R3.reuse, 0x1, P0 ;  /* 0x0000000325257211 */ /* 0x080fe200000f0eff */
[----:B------:R-:W-:Y:S01]  /*152a0*/  FMUL R158, R191, R34 ;  /* 0x00000022bf9e7220 */ /* 0x000fe20000400000 */
[----:B------:R-:W-:Y:S01]  /*152b0*/  IMAD R51, R5, 0x2c, RZ ;  /* 0x0000002c05337824 */ /* 0x000fe200078e02ff */
[----:B------:R-:W-:Y:S01]  /*152c0*/  LEA.HI.X.SX32 R29, R29, R3, 0x1, P6 ;  /* 0x000000031d1d7211 */ /* 0x000fe200030f0eff */
[----:B------:R-:W-:Y:S01]  /*152d0*/  FMUL R151, R191, R25 ;  /* 0x00000019bf977220 */ /* 0x000fe20000400000 */
[----:B------:R-:W-:Y:S01]  /*152e0*/  IADD3 R42, P0, PT, R45, R2, RZ ;  /* 0x000000022d2a7210 */ /* 0x000fe20007f1e0ff */
[----:B------:R-:W-:Y:S01]  /*152f0*/  FMUL R168, R191, R44 ;  /* 0x0000002cbfa87220 */ /* 0x000fe20000400000 */
[-C--:B------:R-:W-:Y:S01]  /*15300*/  IADD3 R34, P6, PT, R39, R2.reuse, RZ ;  /* 0x0000000227227210 */ /* 0x080fe20007fde0ff */
[----:B------:R-:W-:Y:S01]  /*15310*/  FMUL R175, R191, R49 ;  /* 0x00000031bfaf7220 */ /* 0x000fe20000400000 */
[----:B------:R-:W-:Y:S01]  /*15320*/  IMAD R25, R5, 0x9, RZ ;  /* 0x0000000905197824 */ /* 0x000fe200078e02ff */
[----:B------:R-:W-:Y:S01]  /*15330*/  LEA.HI.X.SX32 R39, R15, R3, 0x1, P1 ;  /* 0x000000030f277211 */ /* 0x000fe200008f0eff */
[----:B------:R-:W-:Y:S01]  /*15340*/  IMAD R235, R5, 0x58, RZ ;  /* 0x0000005805eb7824 */ /* 0x000fe200078e02ff */
[----:B------:R-:W-:Y:S01]  /*15350*/  IADD3 R44, P1, PT, R43, R2, RZ ;  /* 0x000000022b2c7210 */ /* 0x000fe20007f3e0ff */
[----:B------:R-:W-:-:S02]  /*15360*/  IMAD R49, R5, 0x16, RZ ;  /* 0x0000001605317824 */ /* 0x000fc400078e02ff */
[C---:B------:R-:W-:Y:S01]  /*15370*/  FMUL R172, R191.reuse, R48 ;  /* 0x00000030bfac7220 */ /* 0x040fe20000400000 */
[----:B------:R-:W-:Y:S01]  /*15380*/  FMUL R183, R191, R57 ;  /* 0x00000039bfb77220 */ /* 0x000fe20000400000 */
[----:B------:R-:W-:Y:S01]  /*15390*/  LEA.HI.X.SX32 R43, R43, R3, 0x1, P0 ;  /* 0x000000032b2b7211 */ /* 0x000fe200000f0eff */
[----:B------:R-:W-:Y:S01]  /*153a0*/  IMAD R57, R5, 0x34, RZ ;  /* 0x0000003405397824 */ /* 0x000fe200078e02ff */
[----:B------:R-:W-:Y:S01]  /*153b0*/  IADD3 R48, P0, PT, R51, R2, RZ ;  /* 0x0000000233307210 */ /* 0x000fe20007f1e0ff */
[C---:B------:R-:W-:Y:S01]  /*153c0*/  FMUL R138, R191.reuse, R14 ;  /* 0x0000000ebf8a7220 */ /* 0x040fe20000400000 */
[----:B------:R-:W-:Y:S01]  /*153d0*/  FMUL R159, R191, R33 ;  /* 0x00000021bf9f7220 */ /* 0x000fe20000400000 */
[----:B------:R-:W-:Y:S01]  /*153e0*/  LEA.HI.X.SX32 R13, R45, R3, 0x1, P4 ;  /* 0x000000032d0d7211 */ /* 0x000fe200020f0eff */
[C---:B------:R-:W-:Y:S01]  /*153f0*/  FMUL R174, R191.reuse, R50 ;  /* 0x00000032bfae7220 */ /* 0x040fe20000400000 */
[----:B------:R-:W-:Y:S01]  /*15400*/  FMUL R181, R191, R55 ;  /* 0x00000037bfb57220 */ /* 0x000fe20000400000 */
[----:B------:R-:W-:Y:S01]  /*15410*/  IMAD R33, R5, 0xb, RZ ;  /* 0x0000000b05217824 */ /* 0x000fe200078e02ff */
[-C--:B------:R-:W-:Y:S01]  /*15420*/  IADD3 R14, P5, PT, R235, R2.reuse, RZ ;  /* 0x00000002eb0e7210 */ /* 0x080fe20007fbe0ff */
[----:B------:R-:W-:Y:S01]  /*15430*/  IMAD R243, R5, 0x68, RZ ;  /* 0x0000006805f37824 */ /* 0x000fe200078e02ff */
[----:B------:R-:W-:Y:S01]  /*15440*/  LEA.HI.X.SX32 R45, R25, R3, 0x1, P1 ;  /* 0x00000003192d7211 */ /* 0x000fe200008f0eff */
[----:B------:R-:W-:Y:S01]  /*15450*/  IMAD R55, R5, 0x1a, RZ ;  /* 0x0000001a05377824 */ /* 0x000fe200078e02ff */
[----:B------:R-:W-:Y:S01]  /*15460*/  IADD3 R50, P1, PT, R49, R2, RZ ;  /* 0x0000000231327210 */ /* 0x000fe20007f3e0ff */
[C---:B------:R-:W-:Y:S01]  /*15470*/  FMUL R178, R191.reuse, R54 ;  /* 0x00000036bfb27220 */ /* 0x040fe20000400000 */
[----:B------:R-:W-:Y:S01]  /*15480*/  FMUL R189, R191, R63 ;  /* 0x0000003fbfbd7220 */ /* 0x000fe20000400000 */
[----:B------:R-:W-:Y:S01]  /*15490*/  LEA.HI.X.SX32 R49, R49, R3, 0x1, P0 ;  /* 0x0000000331317211 */ /* 0x000fe200000f0eff */
[----:B------:R-:W-:Y:S01]  /*154a0*/  IMAD R63, R5, 0x3c, RZ ;  /* 0x0000003c053f7824 */ /* 0x000fe200078e02ff */
[----:B------:R-:W-:Y:S01]  /*154b0*/  IADD3 R54, P0, PT, R57, R2, RZ ;  /* 0x0000000239367210 */ /* 0x000fe20007f1e0ff */
[----:B------:R-:W-:-:S02]  /*154c0*/  IMAD R219, R5, 0x44, RZ ;  /* 0x0000004405db7824 */ /* 0x000fc400078e02ff */
[C---:B------:R-:W-:Y:S01]  /*154d0*/  FMUL R148, R191.reuse, R24 ;  /* 0x00000018bf947220 */ /* 0x040fe20000400000 */
[----:B------:R-:W-:Y:S01]  /*154e0*/  FMUL R167, R191, R41 ;  /* 0x00000029bfa77220 */ /* 0x000fe20000400000 */
[-C--:B------:R-:W-:Y:S01]  /*154f0*/  LEA.HI.X.SX32 R19, R19, R3.reuse, 0x1, P3 ;  /* 0x0000000313137211 */ /* 0x080fe200018f0eff */
[----:B------:R-:W-:Y:S01]  /*15500*/  FMUL R156, R191, R32 ;  /* 0x00000020bf9c7220 */ /* 0x000fe20000400000 */
[----:B------:R-:W-:Y:S01]  /*15510*/  LEA.HI.X.SX32 R15, R51, R3, 0x1, P5 ;  /* 0x00000003330f7211 */ /* 0x000fe200028f0eff */
        /* <DEDUP_REMOVED lines=13> */
[----:B------:R-:W-:Y:S01]  /*155f0*/  FMUL R190, R191, R66 ;  /* 0x00000042bfbe7220 */ /* 0x000fe20000400000 */
[----:B------:R-:W-:Y:S01]  /*15600*/  IMAD R41, R5, 0xd, RZ ;  /* 0x0000000d05297824 */ /* 0x000fe200078e02ff */
[-C--:B------:R-:W-:Y:S01]  /*15610*/  IADD3 R24, P3, PT, R243, R2.reuse, RZ ;  /* 0x00000002f3187210 */ /* 0x080fe20007f7e0ff */
[----:B------:R-:W-:Y:S01]  /*15620*/  IMAD R251, R5, 0x78, RZ ;  /* 0x0000007805fb7824 */ /* 0x000fe200078e02ff */
[----:B------:R-:W-:Y:S01]  /*15630*/  LEA.HI.X.SX32 R51, R33, R3, 0x1, P1 ;  /* 0x0000000321337211 */ /* 0x000fe200008f0eff */
[----:B------:R-:W-:Y:S01]  /*15640*/  FMUL R191, R191, R67 ;  /* 0x00000043bfbf7220 */ /* 0x000fe20000400000 */
        /* <DEDUP_REMOVED lines=110> */
[----:B------:R-:W-:Y:S01]  /*15d30*/  IMAD.SHL.U32 R119, R5, 0x2, RZ ;  /* 0x0000000205777824 */ /* 0x000fe200078e00ff */
[-C--:B------:R-:W-:Y:S01]  /*15d40*/  LEA.HI.X.SX32 R85, R85, R3.reuse, 0x1, P5 ;  /* 0x0000000355557211 */ /* 0x080fe200028f0eff */
[----:B------:R-:W-:Y:S01]  /*15d50*/  IMAD R121, R5, 0x7e, RZ ;  /* 0x0000007e05797824 */ /* 0x000fe200078e02ff */
[-C--:B------:R-:W-:Y:S01]  /*15d60*/  IADD3 R106, P3, PT, R205, R2.reuse, RZ ;  /* 0x00000002cd6a7210 */ /* 0x080fe20007f7e0ff */
[----:B------:R-:W-:Y:S01]  /*15d70*/  IMAD.SHL.U32 R125, R5, 0x4, RZ ;  /* 0x00000004057d7824 */ /* 0x000fe200078e00ff */
[-C--:B------:R-:W-:Y:S01]  /*15d80*/  IADD3 R108, P2, PT, R203, R2.reuse, RZ ;  /* 0x00000002cb6c7210 */ /* 0x080fe20007f5e0ff */
[----:B------:R-:W-:Y:S01]  /*15d90*/  IMAD.SHL.U32 R127, R5, 0x8, RZ ;  /* 0x00000008057f7824 */ /* 0x000fe200078e00ff */
[-C--:B------:R-:W-:Y:S01]  /*15da0*/  LEA.HI.X.SX32 R97, R97, R3.reuse, 0x1, P1 ;  /* 0x0000000361617211 */ /* 0x080fe200008f0eff */
[----:B------:R-:W-:Y:S01]  /*15db0*/  IMAD.SHL.U32 R129, R5, 0x10, RZ ;  /* 0x0000001005817824 */ /* 0x000fe200078e00ff */
[-C--:B------:R-:W-:Y:S01]  /*15dc0*/  LEA.HI.X.SX32 R99, R99, R3.reuse, 0x1, P6 ;  /* 0x0000000363637211 */ /* 0x080fe200030f0eff */
[----:B------:R-:W-:Y:S01]  /*15dd0*/  IMAD.SHL.U32 R131, R5, 0x20, RZ ;  /* 0x0000002005837824 */ /* 0x000fe200078e00ff */
[-C--:B------:R-:W-:Y:S01]  /*15de0*/  LEA.HI.X.SX32 R101, R101, R3.reuse, 0x1, P0 ;  /* 0x0000000365657211 */ /* 0x080fe200000f0eff */
[----:B------:R-:W-:Y:S01]  /*15df0*/  IMAD R195, R5, 0x3f, RZ ;  /* 0x0000003f05c37824 */ /* 0x000fe200078e02ff */
[----:B------:R-:W-:Y:S01]  /*15e00*/  LEA.HI.X.SX32 R103, R103, R3, 0x1, P4 ;  /* 0x0000000367677211 */ /* 0x000fe200020f0eff */
[----:B------:R1:W-:Y:S01]  /*15e10*/  STG.E.U16 desc[UR28][R2.64], R4 ;  /* 0x0000000402007986 */ /* 0x0003e2000c10151c */
[----:B------:R-:W-:-:S02]  /*15e20*/  IADD3 R104, P5, PT, R207, R2, RZ ;  /* 0x00000002cf687210 */ /* 0x000fc40007fbe0ff */
[-C--:B------:R-:W-:Y:S02]  /*15e30*/  IADD3 R110, P1, PT, R201, R2.reuse, RZ ;  /* 0x00000002c96e7210 */ /* 0x080fe40007f3e0ff */
[-C--:B------:R-:W-:Y:S02]  /*15e40*/  IADD3 R112, P6, PT, R199, R2.reuse, RZ ;  /* 0x00000002c7707210 */ /* 0x080fe40007fde0ff */
[-C--:B------:R-:W-:Y:S02]  /*15e50*/  IADD3 R114, P0, PT, R197, R2.reuse, RZ ;  /* 0x00000002c5727210 */ /* 0x080fe40007f1e0ff */
[----:B------:R-:W-:Y:S02]  /*15e60*/  IADD3 R116, P4, PT, R123, R2, RZ ;  /* 0x000000027b747210 */ /* 0x000fe40007f9e0ff */
[-C--:B------:R-:W-:Y:S02]  /*15e70*/  LEA.HI.X.SX32 R107, R107, R3.reuse, 0x1, P3 ;  /* 0x000000036b6b7211 */ /* 0x080fe400018f0eff */
[----:B------:R-:W-:-:S02]  /*15e80*/  LEA.HI.X.SX32 R109, R109, R3, 0x1, P2 ;  /* 0x000000036d6d7211 */ /* 0x000fc400010f0eff */
[-C--:B------:R-:W-:Y:S02]  /*15e90*/  LEA.HI.X.SX32 R105, R105, R3.reuse, 0x1, P5 ;  /* 0x0000000369697211 */ /* 0x080fe400028f0eff */
[-C--:B------:R-:W-:Y:S02]  /*15ea0*/  IADD3 R120, P3, PT, R119, R2.reuse, RZ ;  /* 0x0000000277787210 */ /* 0x080fe40007f7e0ff */
[----:B------:R-:W-:Y:S02]  /*15eb0*/  LEA R122, P2, R5, R2, 0x2 ;  /* 0x00000002057a7211 */ /* 0x000fe400078410ff */
[-C--:B------:R-:W-:Y:S02]  /*15ec0*/  LEA.HI.X.SX32 R111, R111, R3.reuse, 0x1, P1 ;  /* 0x000000036f6f7211 */ /* 0x080fe400008f0eff */
[-C--:B------:R-:W-:Y:S02]  /*15ed0*/  LEA.HI.X.SX32 R113, R113, R3.reuse, 0x1, P6 ;  /* 0x0000000371717211 */ /* 0x080fe400030f0eff */
[----:B------:R-:W-:-:S02]  /*15ee0*/  LEA.HI.X.SX32 R115, R115, R3, 0x1, P0 ;  /* 0x0000000373737211 */ /* 0x000fc400000f0eff */
[----:B------:R-:W-:Y:S02]  /*15ef0*/  LEA.HI.X.SX32 R117, R117, R3, 0x1, P4 ;  /* 0x0000000375757211 */ /* 0x000fe400020f0eff */
[-C--:B------:R-:W-:Y:S02]  /*15f00*/  IADD3 R118, P5, PT, R121, R2.reuse, RZ ;  /* 0x0000000279767210 */ /* 0x080fe40007fbe0ff */
[CC--:B------:R-:W-:Y:S02]  /*15f10*/  LEA R124, P1, R5.reuse, R2.reuse, 0x3 ;  /* 0x00000002057c7211 */ /* 0x0c0fe400078218ff */
[CC--:B------:R-:W-:Y:S02]  /*15f20*/  LEA R126, P6, R5.reuse, R2.reuse, 0x4 ;  /* 0x00000002057e7211 */ /* 0x0c0fe400078c20ff */
[CC--:B------:R-:W-:Y:S02]  /*15f30*/  LEA R128, P0, R5.reuse, R2.reuse, 0x5 ;  /* 0x0000000205807211 */ /* 0x0c0fe400078028ff */
[----:B------:R-:W-:-:S02]  /*15f40*/  LEA R130, P4, R5, R2, 0x6 ;  /* 0x0000000205827211 */ /* 0x000fc400078830ff */
[-C--:B------:R-:W-:Y:S02]  /*15f50*/  LEA.HI.X.SX32 R121, R5, R3.reuse, 0x1, P3 ;  /* 0x0000000305797211 */ /* 0x080fe400018f0eff */
[-C--:B------:R-:W-:Y:S02]  /*15f60*/  LEA.HI.X.SX32 R123, R119, R3.reuse, 0x1, P2 ;  /* 0x00000003777b7211 */ /* 0x080fe400010f0eff */
[----:B-1----:R-:W-:Y:S02]  /*15f70*/  PRMT R2, R4, 0x7632, R2 ;  /* 0x0000763204027816 */ /* 0x002fe40000000002 */
[----:B------:R-:W-:Y:S02]  /*15f80*/  F2FP.BF16.F32.PACK_AB R132, R133, R132 ;  /* 0x000000848584723e */ /* 0x000fe400000010ff */
[-C--:B------:R-:W-:Y:S01]  /*15f90*/  LEA.HI.X.SX32 R125, R125, R3.reuse, 0x1, P1 ;  /* 0x000000037d7d7211 */ /* 0x080fe200008f0eff */
[----:B------:R1:W-:Y:S01]  /*15fa0*/  STG.E.U16 desc[UR28][R120.64], R2 ;  /* 0x0000000278007986 */ /* 0x0003e2000c10151c */
[----:B------:R-:W-:-:S02]  /*15fb0*/  LEA.HI.X.SX32 R127, R127, R3, 0x1, P6 ;  /* 0x000000037f7f7211 */ /* 0x000fc400030f0eff */
[-C--:B------:R-:W-:Y:S01]  /*15fc0*/  LEA.HI.X.SX32 R129, R129, R3.reuse, 0x1, P0 ;  /* 0x0000000381817211 */ /* 0x080fe200000f0eff */
[----:B------:R-:W-:Y:S01]  /*15fd0*/  STG.E.U16 desc[UR28][R122.64], R192 ;  /* 0x000000c07a007986 */ /* 0x000fe2000c10151c */
[-C--:B------:R-:W-:Y:S02]  /*15fe0*/  LEA.HI.X.SX32 R131, R131, R3.reuse, 0x1, P4 ;  /* 0x0000000383837211 */ /* 0x080fe400020f0eff */
[----:B------:R-:W-:Y:S02]  /*15ff0*/  LEA.HI.X.SX32 R119, R195, R3, 0x1, P5 ;  /* 0x00000003c3777211 */ /* 0x000fe400028f0eff */
[----:B------:R-:W-:Y:S02]  /*16000*/  PRMT R3, R192, 0x7632, R3 ;  /* 0x00007632c0037816 */ /* 0x000fe40000000003 */
[----:B------:R-:W-:Y:S02]  /*16010*/  F2FP.BF16.F32.PACK_AB R134, R137, R134 ;  /* 0x000000868986723e */ /* 0x000fe400000010ff */
[----:B------:R-:W-:Y:S01]  /*16020*/  PRMT R4, R132, 0x7632, R4 ;  /* 0x0000763284047816 */ /* 0x000fe20000000004 */
[----:B------:R2:W-:Y:S01]  /*16030*/  STG.E.U16 desc[UR28][R22.64], R3 ;  /* 0x0000000316007986 */ /* 0x0005e2000c10151c */
[----:B------:R-:W-:-:S02]  /*16040*/  F2FP.BF16.F32.PACK_AB R136, R139, R136 ;  /* 0x000000888b88723e */ /* 0x000fc400000010ff */
[----:B-1----:R-:W-:Y:S01]  /*16050*/  PRMT R2, R134, 0x7632, R2 ;  /* 0x0000763286027816 */ /* 0x002fe20000000002 */
[----:B------:R-:W-:Y:S01]  /*16060*/  STG.E.U16 desc[UR28][R124.64], R132 ;  /* 0x000000847c007986 */ /* 0x000fe2000c10151c */
[----:B------:R-:W-:Y:S02]  /*16070*/  F2FP.BF16.F32.PACK_AB R138, R141, R138 ;  /* 0x0000008a8d8a723e */ /* 0x000fe400000010ff */
[----:B------:R-:W-:Y:S01]  /*16080*/  F2FP.BF16.F32.PACK_AB R140, R143, R140 ;  /* 0x0000008c8f8c723e */ /* 0x000fe200000010ff */
[----:B------:R1:W-:Y:S01]  /*16090*/  STG.E.U16 desc[UR28][R30.64], R4 ;  /* 0x000000041e007986 */ /* 0x0003e2000c10151c */
[----:B------:R-:W-:Y:S02]  /*160a0*/  F2FP.BF16.F32.PACK_AB R142, R145, R142 ;  /* 0x0000008e918e723e */ /* 0x000fe400000010ff */
[----:B------:R-:W-:Y:S01]  /*160b0*/  F2FP.BF16.F32.PACK_AB R144, R147, R144 ;  /* 0x000000909390723e */ /* 0x000fe200000010ff */
[----:B------:R-:W-:Y:S01]  /*160c0*/  STG.E.U16 desc[UR28][R20.64], R134 ;  /* 0x0000008614007986 */ /* 0x000fe2000c10151c */
[----:B--2---:R-:W-:-:S02]  /*160d0*/  PRMT R22, R136, 0x7632, R22 ;  /* 0x0000763288167816 */ /* 0x004fc40000000016 */
[----:B------:R-:W-:Y:S01]  /*160e0*/  PRMT R3, R138, 0x7632, R3 ;  /* 0x000076328a037816 */ /* 0x000fe20000000003 */
[----:B------:R2:W-:Y:S01]  /*160f0*/  STG.E.U16 desc[UR28][R38.64], R2 ;  /* 0x0000000226007986 */ /* 0x0005e2000c10151c */
[----:B------:R-:W-:Y:S02]  /*16100*/  F2FP.BF16.F32.PACK_AB R146, R149, R146 ;  /* 0x000000929592723e */ /* 0x000fe400000010ff */
[----:B------:R-:W-:Y:S01]  /*16110*/  F2FP.BF16.F32.PACK_AB R148, R151, R148 ;  /* 0x000000949794723e */ /* 0x000fe200000010ff */
[----:B------:R-:W-:Y:S01]  /*16120*/  STG.E.U16 desc[UR28][R126.64], R136 ;  /* 0x000000887e007986 */ /* 0x000fe2000c10151c */
[----:B-1----:R-:W-:Y:S01]  /*16130*/  PRMT R31, R142, 0x7632, R31 ;  /* 0x000076328e1f7816 */ /* 0x002fe2000000001f */
[----:B------:R-:W-:Y:S01]  /*16140*/  IMAD.HI R4, R135, 0x4, RZ ;  /* 0x0000000487047827 */ /* 0x000fe200078e02ff */
[----:B------:R-:W-:Y:S01]  /*16150*/  F2FP.BF16.F32.PACK_AB R150, R153, R150 ;  /* 0x000000969996723e */ /* 0x000fe200000010ff */
[----:B------:R1:W-:Y:S01]  /*16160*/  STG.E.U16 desc[UR28][R44.64], R22 ;  /* 0x000000162c007986 */ /* 0x0003e2000c10151c */
[----:B------:R-:W-:-:S02]  /*16170*/  F2FP.BF16.F32.PACK_AB R152, R155, R152 ;  /* 0x000000989b98723e */ /* 0x000fc400000010ff */
[----:B------:R-:W-:Y:S01]  /*16180*/  F2FP.BF16.F32.PACK_AB R154, R157, R154 ;  /* 0x0000009a9d9a723e */ /* 0x000fe200000010ff */
[----:B------:R-:W-:Y:S01]  /*16190*/  STG.E.U16 desc[UR28][R28.64], R138 ;  /* 0x0000008a1c007986 */ /* 0x000fe2000c10151c */
[----:B--2---:R-:W-:Y:S02]  /*161a0*/  PRMT R2, R140, 0x7632, R2 ;  /* 0x000076328c027816 */ /* 0x004fe40000000002 */
[----:B------:R-:W-:Y:S01]  /*161b0*/  PRMT R39, R150, 0x7632, R39 ;  /* 0x0000763296277816 */ /* 0x000fe20000000027 */
[----:B------:R2:W-:Y:S01]  /*161c0*/  STG.E.U16 desc[UR28][R50.64], R3 ;  /* 0x0000000332007986 */ /* 0x0005e2000c10151c */
[----:B------:R-:W-:Y:S02]  /*161d0*/  F2FP.BF16.F32.PACK_AB R156, R159, R156 ;  /* 0x0000009c9f9c723e */ /* 0x000fe400000010ff */
[----:B------:R-:W-:Y:S01]  /*161e0*/  F2FP.BF16.F32.PACK_AB R158, R161, R158 ;  /* 0x0000009ea19e723e */ /* 0x000fe200000010ff */
[----:B------:R-:W-:Y:S01]  /*161f0*/  STG.E.U16 desc[UR28][R18.64], R140 ;  /* 0x0000008c12007986 */ /* 0x000fe2000c10151c */
[----:B-1----:R-:W-:-:S02]  /*16200*/  PRMT R45, R156, 0x7632, R45 ;  /* 0x000076329c2d7816 */ /* 0x002fc4000000002d */
[----:B------:R-:W-:Y:S01]  /*16210*/  F2FP.BF16.F32.PACK_AB R160, R163, R160 ;  /* 0x000000a0a3a0723e */ /* 0x000fe200000010ff */
[----:B------:R1:W-:Y:S01]  /*16220*/  STG.E.U16 desc[UR28][R56.64], R2 ;  /* 0x0000000238007986 */ /* 0x0003e2000c10151c */
[----:B------:R-:W-:Y:S02]  /*16230*/  F2FP.BF16.F32.PACK_AB R162, R165, R162 ;  /* 0x000000a2a5a2723e */ /* 0x000fe400000010ff */
[----:B------:R-:W-:Y:S01]  /*16240*/  F2FP.BF16.F32.PACK_AB R164, R167, R164 ;  /* 0x000000a4a7a4723e */ /* 0x000fe200000010ff */
[----:B------:R3:W-:Y:S01]  /*16250*/  STG.E.U16 desc[UR28][R36.64], R142 ;  /* 0x0000008e24007986 */ /* 0x0007e2000c10151c */
[----:B--2---:R-:W-:Y:S02]  /*16260*/  PRMT R3, R144, 0x7632, R3 ;  /* 0x0000763290037816 */ /* 0x004fe40000000003 */
[----:B------:R-:W-:Y:S01]  /*16270*/  F2FP.BF16.F32.PACK_AB R166, R169, R166 ;  /* 0x000000a6a9a6723e */ /* 0x000fe200000010ff */
[----:B------:R-:W-:Y:S01]  /*16280*/  STG.E.U16 desc[UR28][R62.64], R31 ;  /* 0x0000001f3e007986 */ /* 0x000fe2000c10151c */
[----:B------:R-:W-:-:S02]  /*16290*/  PRMT R44, R164, 0x7632, R44 ;  /* 0x00007632a42c7816 */ /* 0x000fc4000000002c */
[----:B------:R-:W-:Y:S01]  /*162a0*/  F2FP.BF16.F32.PACK_AB R168, R171, R168 ;  /* 0x000000a8aba8723e */ /* 0x000fe200000010ff */
[----:B------:R-:W-:Y:S01]  /*162b0*/  STG.E.U16 desc[UR28][R128.64], R144 ;  /* 0x0000009080007986 */ /* 0x000fe2000c10151c */
[----:B-1----:R-:W-:Y:S02]  /*162c0*/  PRMT R2, R146, 0x7632, R2 ;  /* 0x0000763292027816 */ /* 0x002fe40000000002 */
[----:B------:R-:W-:Y:S01]  /*162d0*/  F2FP.BF16.F32.PACK_AB R170, R173, R170 ;  /* 0x000000aaadaa723e */ /* 0x000fe200000010ff */
[----:B------:R1:W-:Y:S01]  /*162e0*/  STG.E.U16 desc[UR28][R66.64], R3 ;  /* 0x0000000342007986 */ /* 0x0003e2000c10151c */
[----:B---3--:R-:W-:Y:S02]  /*162f0*/  PRMT R37, R148, 0x7632, R37 ;  /* 0x0000763294257816 */ /* 0x008fe40000000025 */
[----:B------:R-:W-:Y:S01]  /*16300*/  F2FP.BF16.F32.PACK_AB R172, R175, R172 ;  /* 0x000000acafac723e */ /* 0x000fe200000010ff */
[----:B------:R2:W-:Y:S01]  /*16310*/  STG.E.U16 desc[UR28][R42.64], R146 ;  /* 0x000000922a007986 */ /* 0x0005e2000c10151c */
[----:B------:R-:W-:-:S02]  /*16320*/  F2FP.BF16.F32.PACK_AB R174, R177, R174 ;  /* 0x000000aeb1ae723e */ /* 0x000fc400000010ff */
[----:B------:R-:W-:Y:S01]  /*16330*/  PRMT R50, R172, 0x7632, R50 ;  /* 0x00007632ac327816 */ /* 0x000fe20000000032 */
[----:B------:R3:W-:Y:S01]  /*16340*/  STG.E.U16 desc[UR28][R70.64], R2 ;  /* 0x0000000246007986 */ /* 0x0007e2000c10151c */
[----:B------:R-:W-:Y:S02]  /*16350*/  PRMT R51, R174, 0x7632, R51 ;  /* 0x00007632ae337816 */ /* 0x000fe40000000033 */
[----:B------:R-:W-:Y:S01]  /*16360*/  F2FP.BF16.F32.PACK_AB R176, R179, R176 ;  /* 0x000000b0b3b0723e */ /* 0x000fe200000010ff */
[----:B------:R-:W-:Y:S01]  /*16370*/  STG.E.U16 desc[UR28][R26.64], R148 ;  /* 0x000000941a007986 */ /* 0x000fe2000c10151c */
[----:B-1----:R-:W-:Y:S02]  /*16380*/  PRMT R3, R160, 0x7632, R3 ;  /* 0x00007632a0037816 */ /* 0x002fe40000000003 */
[----:B------:R-:W-:Y:S01]  /*16390*/  F2FP.BF16.F32.PACK_AB R178, R181, R178 ;  /* 0x000000b2b5b2723e */ /* 0x000fe200000010ff */
[----:B------:R-:W-:Y:S01]  /*163a0*/  STG.E.U16 desc[UR28][R74.64], R37 ;  /* 0x000000254a007986 */ /* 0x000fe2000c10151c */
[----:B--2---:R-:W-:-:S02]  /*163b0*/  PRMT R43, R154, 0x7632, R43 ;  /* 0x000076329a2b7816 */ /* 0x004fc4000000002b */
[----:B------:R-:W-:Y:S01]  /*163c0*/  PRMT R42, R162, 0x7632, R42 ;  /* 0x00007632a22a7816 */ /* 0x000fe2000000002a */
[----:B------:R1:W-:Y:S01]  /*163d0*/  STG.E.U16 desc[UR28][R48.64], R150 ;  /* 0x0000009630007986 */ /* 0x0003e2000c10151c */
[----:B---3--:R-:W-:Y:S02]  /*163e0*/  PRMT R2, R152, 0x7632, R2 ;  /* 0x0000763298027816 */ /* 0x008fe40000000002 */
[----:B------:R-:W-:Y:S01]  /*163f0*/  F2FP.BF16.F32.PACK_AB R180, R183, R180 ;  /* 0x000000b4b7b4723e */ /* 0x000fe200000010ff */
[----:B------:R-:W-:Y:S01]  /*16400*/  STG.E.U16 desc[UR28][R78.64], R39 ;  /* 0x000000274e007986 */ /* 0x000fe2000c10151c */
[----:B------:R-:W-:Y:S02]  /*16410*/  F2FP.BF16.F32.PACK_AB R182, R185, R182 ;  /* 0x000000b6b9b6723e */ /* 0x000fe400000010ff */
[----:B------:R-:W-:Y:S01]  /*16420*/  F2FP.BF16.F32.PACK_AB R184, R187, R184 ;  /* 0x000000b8bbb8723e */ /* 0x000fe200000010ff */
[----:B------:R-:W-:Y:S01]  /*16430*/  STG.E.U16 desc[UR28][R16.64], R152 ;  /* 0x0000009810007986 */ /* 0x000fe2000c10151c */
[----:B------:R-:W-:-:S02]  /*16440*/  F2FP.BF16.F32.PACK_AB R186, R189, R186 ;  /* 0x000000babdba723e */ /* 0x000fc400000010ff */
[----:B------:R-:W-:Y:S01]  /*16450*/  PRMT R56, R184, 0x7632, R56 ;  /* 0x00007632b8387816 */ /* 0x000fe20000000038 */
[----:B------:R2:W-:Y:S01]  /*16460*/  STG.E.U16 desc[UR28][R82.64], R2 ;  /* 0x0000000252007986 */ /* 0x0005e2000c10151c */
[----:B-1----:R-:W-:Y:S02]  /*16470*/  PRMT R48, R168, 0x7632, R48 ;  /* 0x00007632a8307816 */ /* 0x002fe40000000030 */
[----:B------:R-:W-:Y:S01]  /*16480*/  PRMT R49, R170, 0x7632, R49 ;  /* 0x00007632aa317816 */ /* 0x000fe20000000031 */
[----:B------:R1:W-:Y:S01]  /*16490*/  STG.E.U16 desc[UR28][R54.64], R154 ;  /* 0x0000009a36007986 */ /* 0x0003e2000c10151c */
[----:B------:R-:W-:Y:S02]  /*164a0*/  F2FP.BF16.F32.PACK_AB R188, R193, R188 ;  /* 0x000000bcc1bc723e */ /* 0x000fe400000010ff */
[----:B------:R-:W-:Y:S01]  /*164b0*/  PRMT R57, R186, 0x7632, R57 ;  /* 0x00007632ba397816 */ /* 0x000fe20000000039 */
[----:B------:R-:W-:Y:S01]  /*164c0*/  STG.E.U16 desc[UR28][R86.64], R43 ;  /* 0x0000002b56007986 */ /* 0x000fe2000c10151c */
[----:B------:R-:W-:-:S02]  /*164d0*/  F2FP.BF16.F32.PACK_AB R190, R191, R190 ;  /* 0x000000bebfbe723e */ /* 0x000fc400000010ff */
[----:B--2---:R-:W-:Y:S01]  /*164e0*/  PRMT R2, R158, 0x7632, R2 ;  /* 0x000076329e027816 */ /* 0x004fe20000000002 */
[----:B------:R-:W-:Y:S01]  /*164f0*/  STG.E.U16 desc[UR28][R34.64], R156 ;  /* 0x0000009c22007986 */ /* 0x000fe2000c10151c */
[----:B-1----:R-:W-:-:S03]  /*16500*/  PRMT R54, R180, 0x7632, R54 ;  /* 0x00007632b4367816 */ /* 0x002fc60000000036 */
[----:B------:R-:W-:Y:S01]  /*16510*/  STG.E.U16 desc[UR28][R90.64], R45 ;  /* 0x0000002d5a007986 */ /* 0x000fe2000c10151c */
[----:B------:R-:W-:-:S03]  /*16520*/  PRMT R55, R182, 0x7632, R55 ;  /* 0x00007632b6377816 */ /* 0x000fc60000000037 */
[----:B------:R-:W-:Y:S04]  /*16530*/  STG.E.U16 desc[UR28][R60.64], R158 ;  /* 0x0000009e3c007986 */ /* 0x000fe8000c10151c */
[----:B------:R1:W-:Y:S04]  /*16540*/  STG.E.U16 desc[UR28][R94.64], R2 ;  /* 0x000000025e007986 */ /* 0x0003e8000c10151c */
[----:B------:R-:W-:Y:S04]  /*16550*/  STG.E.U16 desc[UR28][R130.64], R160 ;  /* 0x000000a082007986 */ /* 0x000fe8000c10151c */
[----:B------:R2:W-:Y:S04]  /*16560*/  STG.E.U16 desc[UR28][R80.64], R3 ;  /* 0x0000000350007986 */ /* 0x0005e8000c10151c */
[----:B------:R-:W-:Y:S01]  /*16570*/  STG.E.U16 desc[UR28][R40.64], R162 ;  /* 0x000000a228007986 */ /* 0x000fe2000c10151c */
[----:B-1----:R-:W-:-:S03]  /*16580*/  PRMT R2, R166, 0x7632, R2 ;  /* 0x00007632a6027816 */ /* 0x002fc60000000002 */
[----:B------:R-:W-:Y:S04]  /*16590*/  STG.E.U16 desc[UR28][R84.64], R42 ;  /* 0x0000002a54007986 */ /* 0x000fe8000c10151c */
[----:B------:R-:W-:Y:S01]  /*165a0*/  STG.E.U16 desc[UR28][R12.64], R164 ;  /* 0x000000a40c007986 */ /* 0x000fe2000c10151c */
[----:B--2---:R-:W-:-:S03]  /*165b0*/  IMAD.SHL.U32 R3, R135, 0x4, RZ ;  /* 0x0000000487037824 */ /* 0x004fc600078e00ff */
[----:B------:R-:W-:Y:S04]  /*165c0*/  STG.E.U16 desc[UR28][R88.64], R44 ;  /* 0x0000002c58007986 */ /* 0x000fe8000c10151c */
[----:B------:R-:W-:Y:S04]  /*165d0*/  STG.E.U16 desc[UR28][R46.64], R166 ;  /* 0x000000a62e007986 */ /* 0x000fe8000c10151c */
[----:B------:R-:W-:Y:S04]  /*165e0*/  STG.E.U16 desc[UR28][R92.64], R2 ;  /* 0x000000025c007986 */ /* 0x000fe8000c10151c */
[----:B------:R-:W-:Y:S04]  /*165f0*/  STG.E.U16 desc[UR28][R8.64], R168 ;  /* 0x000000a808007986 */ /* 0x000fe8000c10151c */
[----:B------:R-:W-:Y:S04]  /*16600*/  STG.E.U16 desc[UR28][R96.64], R48 ;  /* 0x0000003060007986 */ /* 0x000fe8000c10151c */
[----:B------:R1:W-:Y:S04]  /*16610*/  STG.E.U16 desc[UR28][R52.64], R170 ;  /* 0x000000aa34007986 */ /* 0x0003e8000c10151c */
[----:B------:R-:W-:Y:S04]  /*16620*/  STG.E.U16 desc[UR28][R98.64], R49 ;  /* 0x0000003162007986 */ /* 0x000fe8000c10151c */
[----:B------:R-:W-:Y:S04]  /*16630*/  STG.E.U16 desc[UR28][R14.64], R172 ;  /* 0x000000ac0e007986 */ /* 0x000fe8000c10151c */
[----:B------:R-:W-:Y:S01]  /*16640*/  STG.E.U16 desc[UR28][R100.64], R50 ;  /* 0x0000003264007986 */ /* 0x000fe2000c10151c */
[----:B-1----:R-:W-:-:S02]  /*16650*/  PRMT R52, R176, 0x7632, R52 ;  /* 0x00007632b0347816 */ /* 0x002fc40000000034 */
[----:B------:R-:W-:Y:S01]  /*16660*/  PRMT R53, R178, 0x7632, R53 ;  /* 0x00007632b2357816 */ /* 0x000fe20000000035 */
[----:B------:R1:W-:Y:S04]  /*16670*/  STG.E.U16 desc[UR28][R58.64], R174 ;  /* 0x000000ae3a007986 */ /* 0x0003e8000c10151c */
[----:B------:R-:W-:Y:S04]  /*16680*/  STG.E.U16 desc[UR28][R102.64], R51 ;  /* 0x0000003366007986 */ /* 0x000fe8000c10151c */
[----:B------:R2:W-:Y:S04]  /*16690*/  STG.E.U16 desc[UR28][R6.64], R176 ;  /* 0x000000b006007986 */ /* 0x0005e8000c10151c */
[----:B------:R3:W-:Y:S01]  /*166a0*/  STG.E.U16 desc[UR28][R104.64], R52 ;  /* 0x0000003468007986 */ /* 0x0007e2000c10151c */
[----:B-1----:R-:W-:-:S02]  /*166b0*/  PRMT R58, R188, 0x7632, R58 ;  /* 0x00007632bc3a7816 */ /* 0x002fc4000000003a */
[----:B------:R-:W-:Y:S01]  /*166c0*/  PRMT R59, R190, 0x7632, R59 ;  /* 0x00007632be3b7816 */ /* 0x000fe2000000003b */
[----:B------:R3:W-:Y:S01]  /*166d0*/  STG.E.U16 desc[UR28][R64.64], R178 ;  /* 0x000000b240007986 */ /* 0x0007e2000c10151c */
[----:B--2---:R-:W1:Y:S03]  /*166e0*/  LDC.64 R6, c[0x0][0x3a0] ;  /* 0x0000e800ff067b82 */ /* 0x004e660000000a00 */
[----:B------:R3:W-:Y:S04]  /*166f0*/  STG.E.U16 desc[UR28][R106.64], R53 ;  /* 0x000000356a007986 */ /* 0x0007e8000c10151c */
[----:B------:R3:W-:Y:S04]  /*16700*/  STG.E.U16 desc[UR28][R24.64], R180 ;  /* 0x000000b418007986 */ /* 0x0007e8000c10151c */
[----:B------:R3:W-:Y:S04]  /*16710*/  STG.E.U16 desc[UR28][R108.64], R54 ;  /* 0x000000366c007986 */ /* 0x0007e8000c10151c */
[----:B------:R3:W-:Y:S04]  /*16720*/  STG.E.U16 desc[UR28][R68.64], R182 ;  /* 0x000000b644007986 */ /* 0x0007e8000c10151c */
[----:B------:R3:W-:Y:S04]  /*16730*/  STG.E.U16 desc[UR28][R110.64], R55 ;  /* 0x000000376e007986 */ /* 0x0007e8000c10151c */
[----:B------:R3:W-:Y:S01]  /*16740*/  STG.E.U16 desc[UR28][R10.64], R184 ;  /* 0x000000b80a007986 */ /* 0x0007e2000c10151c */
[----:B-1----:R-:W-:-:S03]  /*16750*/  IADD3 R2, P0, P1, R3, UR6, R6 ;  /* 0x0000000603027c10 */ /* 0x002fc6000f91e006 */
[----:B------:R3:W-:Y:S01]  /*16760*/  STG.E.U16 desc[UR28][R112.64], R56 ;  /* 0x0000003870007986 */ /* 0x0007e2000c10151c */
[----:B------:R-:W-:-:S03]  /*16770*/  IADD3.X R3, PT, PT, R4, UR5, R7, P0, P1 ;  /* 0x0000000504037c10 */ /* 0x000fc600087e2407 */
[----:B------:R3:W-:Y:S04]  /*16780*/  STG.E.U16 desc[UR28][R72.64], R186 ;  /* 0x000000ba48007986 */ /* 0x0007e8000c10151c */
[----:B------:R3:W-:Y:S04]  /*16790*/  STG.E.U16 desc[UR28][R114.64], R57 ;  /* 0x0000003972007986 */ /* 0x0007e8000c10151c */
[----:B------:R3:W-:Y:S04]  /*167a0*/  STG.E.U16 desc[UR28][R32.64], R188 ;  /* 0x000000bc20007986 */ /* 0x0007e8000c10151c */
[----:B------:R3:W-:Y:S04]  /*167b0*/  STG.E.U16 desc[UR28][R116.64], R58 ;  /* 0x0000003a74007986 */ /* 0x0007e8000c10151c */
[----:B------:R3:W-:Y:S04]  /*167c0*/  STG.E.U16 desc[UR28][R76.64], R190 ;  /* 0x000000be4c007986 */ /* 0x0007e8000c10151c */
[----:B------:R3:W-:Y:S04]  /*167d0*/  STG.E.U16 desc[UR28][R118.64], R59 ;  /* 0x0000003b76007986 */ /* 0x0007e8000c10151c */
[----:B------:R3:W-:Y:S01]  /*167e0*/  STG.E desc[UR28][R2.64], R0 ;  /* 0x0000000002007986 */ /* 0x0007e2000c10191c */
[----:B0-----:R-:W-:Y:S06]  /*167f0*/  BAR.SYNC.DEFER_BLOCKING 0x0 ;  /* 0x0000000000007b1d */ /* 0x001fec0000010000 */
[----:B------:R-:W-:Y:S05]  /*16800*/  BRA.U UP0, `(.L_x_20) ;  /* 0x0000000100a07547 */ /* 0x000fea000b800000 */
[----:B------:R-:W0:Y:S01]  /*16810*/  S2UR UR5, SR_CgaCtaId ;  /* 0x00000000000579c3 */ /* 0x000e220000008800 */
[----:B------:R-:W-:Y:S01]  /*16820*/  NOP ;  /* 0x0000000000007918 */ /* 0x000fe20000000000 */
[----:B------:R-:W-:Y:S01]  /*16830*/  UMOV UR4, 0x50 ;  /* 0x0000005000047882 */ /* 0x000fe20000000000 */
[----:B---3--:R-:W-:Y:S02]  /*16840*/  IMAD.U32 R0, RZ, RZ, UR16 ;  /* 0x00000010ff007e24 */ /* 0x008fe4000f8e00ff */
[----:B------:R-:W-:Y:S02]  /*16850*/  IMAD.MOV.U32 R3, RZ, RZ, 0xff ;  /* 0x000000ffff037424 */ /* 0x000fe400078e00ff */
[----:B------:R-:W-:Y:S01]  /*16860*/  IMAD.MOV.U32 R7, RZ, RZ, 0x1 ;  /* 0x00000001ff077424 */ /* 0x000fe200078e00ff */
[----:B------:R-:W-:-:S04]  /*16870*/  LOP3.LUT R0, R0, 0xffff, RZ, 0xc0, !PT ;  /* 0x0000ffff00007812 */ /* 0x000fc800078ec0ff */
[----:B------:R-:W-:-:S05]  /*16880*/  SHF.R.U32.HI R0, RZ, 0x5, R0 ;  /* 0x00000005ff007819 */ /* 0x000fca0000011600 */
[----:B------:R-:W-:Y:S01]  /*16890*/  VIADD R2, R0, 0x10 ;  /* 0x0000001000027836 */ /* 0x000fe20000000000 */
[----:B------:R-:W-:Y:S01]  /*168a0*/  SHF.L.U32 R0, R3, R0, RZ ;  /* 0x0000000003007219 */ /* 0x000fe200000006ff */
[----:B0-----:R-:W-:-:S03]  /*168b0*/  ULEA UR6, UR5, UR4, 0x18 ;  /* 0x0000000405067291 */ /* 0x001fc6000f8ec0ff */
[----:B------:R-:W-:-:S04]  /*168c0*/  SHF.L.U32 R3, R7, R2, RZ ;  /* 0x0000000207037219 */ /* 0x000fc800000006ff */
[----:B------:R-:W-:Y:S02]  /*168d0*/  LOP3.LUT R0, R3, R0, RZ, 0xfc, !PT ;  /* 0x0000000003007212 */ /* 0x000fe400078efcff */
[----:B------:R-:W0:Y:S02]  /*168e0*/  LDS R5, [UR6] ;  /* 0x00000006ff057984 */ /* 0x000e240008000800 */
[C---:B------:R-:W-:Y:S02]  /*168f0*/  LOP3.LUT R2, R0.reuse, 0xffff, RZ, 0xc0, !PT ;  /* 0x0000ffff00027812 */ /* 0x040fe400078ec0ff */
[----:B0-----:R-:W-:-:S04]  /*16900*/  LOP3.LUT R3, R0, 0xffff, R5, 0x80, !PT ;  /* 0x0000ffff00037812 */ /* 0x001fc800078e8005 */
[----:B------:R-:W-:-:S13]  /*16910*/  ISETP.NE.AND P0, PT, R3, R2, PT ;  /* 0x000000020300720c */ /* 0x000fda0003f05270 */
[----:B------:R-:W-:Y:S05]  /*16920*/  @P0 BRA `(.L_x_21) ;  /* 0x0000000000500947 */ /* 0x000fea0003800000 */
[----:B------:R-:W-:Y:S02]  /*16930*/  SHF.R.U32.HI R5, RZ, 0x10, R5 ;  /* 0x00000010ff057819 */ /* 0x000fe40000011605 */
[----:B------:R-:W-:-:S04]  /*16940*/  SHF.R.U32.HI R2, RZ, 0x10, R0 ;  /* 0x00000010ff027819 */ /* 0x000fc80000011600 */
[----:B------:R-:W-:-:S04]  /*16950*/  LOP3.LUT R5, R5, R2, RZ, 0xc0, !PT ;  /* 0x0000000205057212 */ /* 0x000fc800078ec0ff */
[----:B------:R-:W-:-:S13]  /*16960*/  ISETP.NE.AND P0, PT, R5, R2, PT ;  /* 0x000000020500720c */ /* 0x000fda0003f05270 */
[----:B------:R-:W-:Y:S05]  /*16970*/  @P0 BRA `(.L_x_22) ;  /* 0x0000000000300947 */ /* 0x000fea0003800000 */
[----:B------:R-:W-:Y:S01]  /*16980*/  R2UR UR4, R0 ;  /* 0x00000000000472ca */ /* 0x000fe200000e0000 */
[----:B------:R-:W-:Y:S01]  /*16990*/  VOTEU.ANY UR5, UPT, PT ;  /* 0x0000000000057886 */ /* 0x000fe200038e0100 */
[----:B------:R-:W0:Y:S01]  /*169a0*/  S2R R0, SR_LANEID ;  /* 0x0000000000007919 */ /* 0x000e220000000000 */
[----:B------:R-:W-:-:S10]  /*169b0*/  UFLO.U32 UR5, UR5 ;  /* 0x00000005000572bd */ /* 0x000fd400080e0000 */
[----:B------:R-:W-:-:S06]  /*169c0*/  ULOP3.LUT UR4, URZ, UR4, URZ, 0x33, !UPT ;  /* 0x00000004ff047292 */ /* 0x000fcc000f8e33ff */
[----:B------:R-:W-:-:S04]  /*169d0*/  IMAD.U32 R2, RZ, RZ, UR4 ;  /* 0x00000004ff027e24 */ /* 0x000fc8000f8e00ff */
[----:B------:R-:W1:Y:S02]  /*169e0*/  REDUX UR7, R2 ;  /* 0x00000000020773c4 */ /* 0x000e640000000000 */
[----:B------:R2:W-:Y:S01]  /*169f0*/  UTCATOMSWS.AND URZ, UR4 ;  /* 0x0000000400ff79e3 */ /* 0x0005e20008000000 */
[----:B0-----:R-:W-:Y:S01]  /*16a00*/  ISETP.EQ.U32.AND P0, PT, R0, UR5, PT ;  /* 0x0000000500007c0c */ /* 0x001fe2000bf02070 */
[----:B-1----:R-:W-:-:S12]  /*16a10*/  IMAD.U32 R0, RZ, RZ, UR7 ;  /* 0x00000007ff007e24 */ /* 0x002fd8000f8e00ff */
[----:B------:R2:W-:Y:S01]  /*16a20*/  @P0 ATOMS.AND RZ, [UR6], R0 ;  /* 0x00000000ffff098c */ /* 0x0005e2000a800006 */
[----:B------:R-:W-:Y:S05]  /*16a30*/  BRA `(.L_x_20) ;  /* 0x0000000000147947 */ /* 0x000fea0003800000 */
.L_x_22:
[----:B------:R-:W-:-:S07]  /*16a40*/  MOV R2, 0x16a60 ;  /* 0x00016a6000027802 */ /* 0x000fce0000000f00 */
[----:B------:R-:W-:Y:S05]  /*16a50*/  CALL.REL.NOINC `($__internal_0_$__cuda_sm10x_tcgen05_guardrail_trap_col_being_dealloced_not_returned_by_alloc) ;  /* 0x0000000000487944 */ /* 0x000fea0003c00000 */
[----:B------:R-:W-:Y:S05]  /*16a60*/  BRA `(.L_x_20) ;  /* 0x0000000000087947 */ /* 0x000fea0003800000 */
.L_x_21:
[----:B------:R-:W-:-:S07]  /*16a70*/  MOV R2, 0x16a90 ;  /* 0x00016a9000027802 */ /* 0x000fce0000000f00 */
[----:B------:R-:W-:Y:S05]  /*16a80*/  CALL.REL.NOINC `($__internal_2_$__cuda_sm10x_tcgen05_guardrail_trap_unallocated_columns_being_dealloced) ;  /* 0x0000000000547944 */ /* 0x000fea0003c00000 */
.L_x_20:
[----:B------:R-:W-:Y:S01]  /*16a90*/  NOP ;  /* 0x0000000000007918 */ /* 0x000fe20000000000 */
[----:B--2---:R-:W-:Y:S05]  /*16aa0*/  EXIT ;  /* 0x000000000000794d */ /* 0x004fea0003800000 */
.L_x_8:
[----:B------:R-:W1:Y:S02]  /*16ab0*/  SYNCS.PHASECHK.TRANS64.TRYWAIT P2, [UR15+0x8000], RZ ;  /* 0x008000ffff0075a7 */ /* 0x000e64000804110f */
[----:B-1----:R-:W-:Y:S05]  /*16ac0*/  @!P2 BRA `(.L_x_8) ;  /* 0xfffffffc00f8a947 */ /* 0x002fea000383ffff */
[----:B------:R-:W-:Y:S05]  /*16ad0*/  BRA `(.L_x_7) ;  /* 0xfffffed000d87947 */ /* 0x000fea000383ffff */
.L_x_14:
[----:B------:R-:W1:Y:S02]  /*16ae0*/  SYNCS.PHASECHK.TRANS64.TRYWAIT P0, [UR15+0x10010], RZ ;  /* 0x010010ffff0075a7 */ /* 0x000e64000800110f */
[----:B-1----:R-:W-:Y:S05]  /*16af0*/  @!P0 BRA `(.L_x_14) ;  /* 0xfffffffc00f88947 */ /* 0x002fea000383ffff */
[----:B------:R-:W-:Y:S05]  /*16b00*/  BRA `(.L_x_23) ;  /* 0xffffff6000ec7947 */ /* 0x000fea000383ffff */
.L_x_15:
[----:B------:R-:W-:-:S04]  /*16b10*/  IMAD.U32 R130, RZ, RZ, UR6 ;  /* 0x00000006ff827e24 */ /* 0x000fc8000f8e00ff */
[----:B------:R-:W1:Y:S02]  /*16b20*/  SYNCS.PHASECHK.TRANS64.TRYWAIT P0, [UR18], R130 ;  /* 0x00000082ff0075a7 */ /* 0x000e640008001112 */
[----:B-1----:R-:W-:Y:S05]  /*16b30*/  @!P0 BRA `(.L_x_15) ;  /* 0xfffffffc00f48947 */ /* 0x002fea000383ffff */
[----:B------:R-:W-:Y:S05]  /*16b40*/  BRA `(.L_x_24) ;  /* 0xffffffa4008c7947 */ /* 0x000fea000383ffff */
.L_x_19:
[----:B------:R-:W0:Y:S02]  /*16b50*/  SYNCS.PHASECHK.TRANS64.TRYWAIT P2, [UR18], R2 ;  /* 0x00000002ff0075a7 */ /* 0x000e240008041112 */
[----:B0-----:R-:W-:Y:S05]  /*16b60*/  @!P2 BRA `(.L_x_19) ;  /* 0xfffffffc00f8a947 */ /* 0x001fea000383ffff */
[----:B------:R-:W-:Y:S05]  /*16b70*/  BRA `(.L_x_18) ;  /* 0xffffffd400f07947 */ /* 0x000fea000383ffff */
        .weak           $__internal_0_$__cuda_sm10x_tcgen05_guardrail_trap_col_being_dealloced_not_returned_by_alloc
        .type           $__internal_0_$__cuda_sm10x_tcgen05_guardrail_trap_col_being_dealloced_not_returned_by_alloc,@function
        .size           $__internal_0_$__cuda_sm10x_tcgen05_guardrail_trap_col_being_dealloced_not_returned_by_alloc,($__internal_1_$__cuda_sm10x_tcgen05_guardrail_trap_phase_invalid_during_alloc - $__internal_0_$__cuda_sm10x_tcgen05_guardrail_trap_col_being_dealloced_not_returned_by_alloc)
$__internal_0_$__cuda_sm10x_tcgen05_guardrail_trap_col_being_dealloced_not_returned_by_alloc:
[----:B------:R-:W-:Y:S05]  /*16b80*/  BPT.TRAP 0x1 ;  /* 0x000000040000795c */ /* 0x000fea0000300000 */
[----:B------:R-:W-:-:S04]  /*16b90*/  IMAD.MOV.U32 R3, RZ, RZ, 0x0 ;  /* 0x00000000ff037424 */ /* 0x000fc800078e00ff */
[----:B------:R-:W-:Y:S05]  /*16ba0*/  RET.REL.NODEC R2 `(attn_fwd) ;  /* 0xfffffe9402147950 */ /* 0x000fea0003c3ffff */
        .weak           $__internal_1_$__cuda_sm10x_tcgen05_guardrail_trap_phase_invalid_during_alloc
        .type           $__internal_1_$__cuda_sm10x_tcgen05_guardrail_trap_phase_invalid_during_alloc,@function
        .size           $__internal_1_$__cuda_sm10x_tcgen05_guardrail_trap_phase_invalid_during_alloc,($__internal_2_$__cuda_sm10x_tcgen05_guardrail_trap_unallocated_columns_being_dealloced - $__internal_1_$__cuda_sm10x_tcgen05_guardrail_trap_phase_invalid_during_alloc)
$__internal_1_$__cuda_sm10x_tcgen05_guardrail_trap_phase_invalid_during_alloc:
[----:B------:R-:W-:Y:S05]  /*16bb0*/  BPT.TRAP 0x1 ;  /* 0x000000040000795c */ /* 0x000fea0000300000 */
[----:B------:R-:W-:-:S04]  /*16bc0*/  IMAD.MOV.U32 R3, RZ, RZ, 0x0 ;  /* 0x00000000ff037424 */ /* 0x000fc800078e00ff */
[----:B------:R-:W-:Y:S05]  /*16bd0*/  RET.REL.NODEC R2 `(attn_fwd) ;  /* 0xfffffe9402087950 */ /* 0x000fea0003c3ffff */
        .weak           $__internal_2_$__cuda_sm10x_tcgen05_guardrail_trap_unallocated_columns_being_dealloced
        .type           $__internal_2_$__cuda_sm10x_tcgen05_guardrail_trap_unallocated_columns_being_dealloced,@function
        .size           $__internal_2_$__cuda_sm10x_tcgen05_guardrail_trap_unallocated_columns_being_dealloced,(.L_x_28 - $__internal_2_$__cuda_sm10x_tcgen05_guardrail_trap_unallocated_columns_being_dealloced)
$__internal_2_$__cuda_sm10x_tcgen05_guardrail_trap_unallocated_columns_being_dealloced:
[----:B------:R-:W-:Y:S05]  /*16be0*/  BPT.TRAP 0x1 ;  /* 0x000000040000795c */ /* 0x000fea0000300000 */
[----:B------:R-:W-:-:S04]  /*16bf0*/  IMAD.MOV.U32 R3, RZ, RZ, 0x0 ;  /* 0x00000000ff037424 */ /* 0x000fc800078e00ff */
[----:B------:R-:W-:Y:S05]  /*16c00*/  RET.REL.NODEC R2 `(attn_fwd) ;  /* 0xfffffe9002fc7950 */ /* 0x000fea0003c3ffff */
.L_x_25:
[----:B------:R-:W-:-:S00]  /*16c10*/  BRA `(.L_x_25) ;  /* 0xfffffffc00fc7947 */ /* 0x000fc0000383ffff */
[----:B------:R-:W-:-:S00]  /*16c20*/  NOP ;  /* 0x0000000000007918 */ /* 0x000fc00000000000 */
        /* <DEDUP_REMOVED lines=13> */
.L_x_28:


//--------------------- .nv.global.init           --------------------------
	.section	.nv.global.init,"aw",@progbits
.nv.global.init:
	.type		_$_str,@object
	.size		_$_str,(.L_3 - _$_str)
_$_str:
        /*0000*/ 	.byte	0x5f, 0x5f, 0x43, 0x55, 0x44, 0x41, 0x5f, 0x46, 0x54, 0x5a, 0x00
.L_3:


//--------------------- .nv.shared.attn_fwd       --------------------------
	.section	.nv.shared.attn_fwd,"aw",@nobits
	.sectionflags	@""
	.align	16
	.zero		1024


//--------------------- .nv.shared.reserved.0     --------------------------
	.section	.nv.shared.reserved.0,"aw",@nobits
	.align	8
	.weak		__nv_reservedSMEM_offset_0_alias
	.size		__nv_reservedSMEM_offset_0_alias, 0, 64
	.other		__nv_reservedSMEM_offset_0_alias,@"STO_CUDA_RESERVED_SHARED STV_DEFAULT"
__nv_reservedSMEM_offset_0_alias:
	.zero		0
.nv.shared.reserved.0:
	.zero		64
	.weak		__nv_reservedSMEM_allocation_phase
	.type		__nv_reservedSMEM_allocation_phase,@object
	.size		__nv_reservedSMEM_allocation_phase,(.L_0 - __nv_reservedSMEM_allocation_phase)
__nv_reservedSMEM_allocation_phase:
	.zero		1
.L_0:
	.zero		7
	.weak		__nv_reservedSMEM_devtool_atexit_pc
	.type		__nv_reservedSMEM_devtool_atexit_pc,@object
	.size		__nv_reservedSMEM_devtool_atexit_pc,(__nv_reservedSMEM_allocation_mask - __nv_reservedSMEM_devtool_atexit_pc)
__nv_reservedSMEM_devtool_atexit_pc:
	.zero		8
	.weak		__nv_reservedSMEM_allocation_mask
	.type		__nv_reservedSMEM_allocation_mask,@object
	.size		__nv_reservedSMEM_allocation_mask,(.L_2 - __nv_reservedSMEM_allocation_mask)
__nv_reservedSMEM_allocation_mask:
	.zero		4
.L_2:


//--------------------- .nv.constant0.attn_fwd    --------------------------
	.section	.nv.constant0.attn_fwd,"a",@progbits
	.sectionflags	@""
	.align	4
.nv.constant0.attn_fwd:
	.zero		1032


//--------------------- SYMBOLS --------------------------

	.type		.nv.reservedSmem.offset0,@object
	.size		.nv.reservedSmem.offset0,0x4
	.type		.nv.reservedSmem.cap,@object
	.size		.nv.reservedSmem.cap,0x4
